// auto-generated by cutlass_sweep.fmha — config: {"arch": "sm_90", "direction": "fwd", "dtype": "bf16", "head_dim": 512, "mask": "residual", "schedule": "tma", "tile_kv": 64, "tile_q": 64}
#include "cutlass/cutlass.h"
#include "cute/tensor.hpp"
#include "cutlass/device_kernel.h"
#include "cutlass/kernel_hardware_info.h"
#include "88_hopper_fmha/collective/fmha_fusion.hpp"
#include "88_hopper_fmha/kernel/fmha_kernel_builder.hpp"

using namespace cute;
using Element = cutlass::bfloat16_t;
using TileShape = Shape<_64, _64, _512>;
using StrideQ = cute::tuple<int, _1, cute::tuple<int, int>>;
using StrideK = cute::tuple<int, _1, cute::tuple<int, int>>;
using StrideV = cute::tuple<int, cute::_1, cute::tuple<int, int>>;

using Kernel = typename cutlass::fmha::kernel::FmhaBuilder<
    Element, float, float,
    TileShape, StrideQ, StrideK, StrideV,
    cutlass::fmha::collective::ResidualFusion,
    cutlass::gemm::KernelTma
  >::Kernel;

auto* _anchor = &cutlass::device_kernel<Kernel>;


// ===== COMPILED SASS (sm_90a) =====

	.target	sm_90a

	.elftype	@"ET_EXEC"


//--------------------- .note.nv.tkinfo           --------------------------
	.section	.note.nv.tkinfo,"",@"SHT_NOTE"
	.sectionflags	@"SHF_NOTE_NV_TKINFO"
	.tkinfo
        /*0018*/ 	.word	0x00000002
        /*0030*/ 	.string	""
        /*0030*/ 	.string	"ptxas"
        /*0030*/ 	.string	"Cuda compilation tools, release 13.0, V13.0.88"
        /*0030*/ 	.string	"Build cuda_13.0.r13.0/compiler.36424714_0"
        /*0030*/ 	.string	"-arch sm_90a -m 64 "



//--------------------- .note.nv.cuinfo           --------------------------
	.section	.note.nv.cuinfo,"",@"SHT_NOTE"
	.sectionflags	@"SHF_NOTE_NV_CUINFO"
        /*0018*/ 	.short	0x0002
        /*001a*/ 	.short	0x005a
        /*001c*/ 	.short	0x0082
	.zero		2


//--------------------- .nv.info                  --------------------------
	.section	.nv.info,"",@"SHT_CUDA_INFO"
	.align	4


	//----- nvinfo : EIATTR_REGCOUNT
	.align		4
        /*0000*/ 	.byte	0x04, 0x2f
        /*0002*/ 	.short	(.L_16 - .L_15)
	.align		4
.L_15:
        /*0004*/ 	.word	index@(_ZN7cutlass13device_kernelINS_4fmha6kernel13FmhaKernelTmaINS1_10collective15FmhaMainloopTmaINS_10bfloat16_tEfN4cute5tupleIJNS7_1CILi64EEESA_NS9_ILi512EEEEEENS4_14ResidualFusionEJEEENS4_15FmhaFwdEpilogueIS6_fNS8_IJSA_SB_SA_EEEEEJEEEEEvNT_6ParamsE)
        /*0008*/ 	.word	0x000000ff


	//----- nvinfo : EIATTR_FRAME_SIZE
	.align		4
.L_16:
        /*000c*/ 	.byte	0x04, 0x11
        /*000e*/ 	.short	(.L_18 - .L_17)
	.align		4
.L_17:
        /*0010*/ 	.word	index@($__internal_0_$__cuda_sm20_rcp_rn_f32_slowpath)
        /*0014*/ 	.word	0x00000bf8


	//----- nvinfo : EIATTR_FRAME_SIZE
	.align		4
.L_18:
        /*0018*/ 	.byte	0x04, 0x11
        /*001a*/ 	.short	(.L_20 - .L_19)
	.align		4
.L_19:
        /*001c*/ 	.word	index@(_ZN7cutlass13device_kernelINS_4fmha6kernel13FmhaKernelTmaINS1_10collective15FmhaMainloopTmaINS_10bfloat16_tEfN4cute5tupleIJNS7_1CILi64EEESA_NS9_ILi512EEEEEENS4_14ResidualFusionEJEEENS4_15FmhaFwdEpilogueIS6_fNS8_IJSA_SB_SA_EEEEEJEEEEEvNT_6ParamsE)
        /*0020*/ 	.word	0x00000bf8


	//----- nvinfo : EIATTR_MIN_STACK_SIZE
	.align		4
.L_20:
        /*0024*/ 	.byte	0x04, 0x12
        /*0026*/ 	.short	(.L_22 - .L_21)
	.align		4
.L_21:
        /*0028*/ 	.word	index@(_ZN7cutlass13device_kernelINS_4fmha6kernel13FmhaKernelTmaINS1_10collective15FmhaMainloopTmaINS_10bfloat16_tEfN4cute5tupleIJNS7_1CILi64EEESA_NS9_ILi512EEEEEENS4_14ResidualFusionEJEEENS4_15FmhaFwdEpilogueIS6_fNS8_IJSA_SB_SA_EEEEEJEEEEEvNT_6ParamsE)
        /*002c*/ 	.word	0x00000bf8
.L_22:


//--------------------- .nv.compat                --------------------------
	.section	.nv.compat,"",@"SHT_CUDA_COMPAT_INFO"
	.align	4
        /*0000*/ 	.byte	0x02, 0x09, 0x01, 0x00, 0x02, 0x02, 0x04, 0x00, 0x02, 0x05, 0x05, 0x00, 0x03, 0x07, 0x01, 0x01
        /*0010*/ 	.byte	0x02, 0x03, 0x01, 0x00, 0x02, 0x06, 0x01, 0x00, 0x04, 0x0b, 0x08, 0x00, 0x00, 0x00, 0x00, 0x00
        /*0020*/ 	.byte	0x00, 0x00, 0x00, 0x00


//--------------------- .nv.info._ZN7cutlass13device_kernelINS_4fmha6kernel13FmhaKernelTmaINS1_10collective15FmhaMainloopTmaINS_10bfloat16_tEfN4cute5tupleIJNS7_1CILi64EEESA_NS9_ILi512EEEEEENS4_14ResidualFusionEJEEENS4_15FmhaFwdEpilogueIS6_fNS8_IJSA_SB_SA_EEEEEJEEEEEvNT_6ParamsE --------------------------
	.section	.nv.info._ZN7cutlass13device_kernelINS_4fmha6kernel13FmhaKernelTmaINS1_10collective15FmhaMainloopTmaINS_10bfloat16_tEfN4cute5tupleIJNS7_1CILi64EEESA_NS9_ILi512EEEEEENS4_14ResidualFusionEJEEENS4_15FmhaFwdEpilogueIS6_fNS8_IJSA_SB_SA_EEEEEJEEEEEvNT_6ParamsE,"",@"SHT_CUDA_INFO"
	.sectionflags	@""
	.align	4


	//----- nvinfo : EIATTR_CUDA_API_VERSION
	.align		4
        /*0000*/ 	.byte	0x04, 0x37
        /*0002*/ 	.short	(.L_24 - .L_23)
.L_23:
        /*0004*/ 	.word	0x00000082


	//----- nvinfo : EIATTR_KPARAM_INFO
	.align		4
.L_24:
        /*0008*/ 	.byte	0x04, 0x17
        /*000a*/ 	.short	(.L_26 - .L_25)
.L_25:
        /*000c*/ 	.word	0x00000000
        /*0010*/ 	.short	0x0000
        /*0012*/ 	.short	0x0070
        /*0014*/ 	.byte	0x00, 0xf0, 0x01, 0x20


	//----- nvinfo : EIATTR_SPARSE_MMA_MASK
	.align		4
.L_26:
        /*0018*/ 	.byte	0x03, 0x50
        /*001a*/ 	.short	0x0000


	//----- nvinfo : EIATTR_MAXREG_COUNT
	.align		4
        /*001c*/ 	.byte	0x03, 0x1b
        /*001e*/ 	.short	0x00ff


	//----- nvinfo : EIATTR_NUM_BARRIERS
	.align		4
        /*0020*/ 	.byte	0x02, 0x4c
        /*0022*/ 	.byte	0x02
	.zero		1


	//----- nvinfo : EIATTR_EXTERNS
	.align		4
        /*0024*/ 	.byte	0x04, 0x0f
        /*0026*/ 	.short	(.L_28 - .L_27)


	//   ....[0]....
	.align		4
.L_27:
        /*0028*/ 	.word	index@(__assertfail)


	//----- nvinfo : EIATTR_ANNOTATIONS
	.align		4
.L_28:
        /*002c*/ 	.byte	0x04, 0x55
        /*002e*/ 	.short	(.L_30 - .L_29)


	//   ....[0]....
.L_29:
        /*0030*/ 	.word	0x00000001
        /*0034*/ 	.byte	0xc0, 0x45, 0x00, 0x00, 0x01, 0x00, 0x00, 0x00, 0x00, 0x46, 0x00, 0x00, 0x01, 0x00, 0x00, 0x00
        /* <DEDUP_REMOVED lines=1592> */
        /*63c4*/ 	.byte	0x00, 0x21, 0x02, 0x00


	//----- nvinfo : EIATTR_MERCURY_ISA_VERSION
	.align		4
.L_30:
        /*63c8*/ 	.byte	0x03, 0x5f
        /*63ca*/ 	.short	0x0101


	//----- nvinfo : EIATTR_COOP_GROUP_MASK_REGIDS
	.align		4
        /*63cc*/ 	.byte	0x04, 0x29
        /*63ce*/ 	.short	(.L_32 - .L_31)


	//   ....[0]....
.L_31:
        /*63d0*/ 	.word	0xffffffff


	//   ....[1]....
        /*63d4*/ 	.word	0xffffffff


	//   ....[2]....
        /*63d8*/ 	.word	0xffffffff


	//   ....[3]....
        /*63dc*/ 	.word	0xffffffff


	//   ....[4]....
        /*63e0*/ 	.word	0xffffffff


	//   ....[5]....
        /*63e4*/ 	.word	0xffffffff


	//   ....[6]....
        /*63e8*/ 	.word	0xffffffff


	//   ....[7]....
        /*63ec*/ 	.word	0xffffffff


	//   ....[8]....
        /*63f0*/ 	.word	0xffffffff


	//   ....[9]....
        /*63f4*/ 	.word	0xffffffff


	//   ....[10]....
        /*63f8*/ 	.word	0xffffffff


	//   ....[11]....
        /*63fc*/ 	.word	0xffffffff


	//   ....[12]....
        /*6400*/ 	.word	0xffffffff


	//   ....[13]....
        /*6404*/ 	.word	0xffffffff


	//   ....[14]....
        /*6408*/ 	.word	0xffffffff


	//   ....[15]....
        /*640c*/ 	.word	0xffffffff


	//   ....[16]....
        /*6410*/ 	.word	0xffffffff


	//   ....[17]....
        /*6414*/ 	.word	0xffffffff


	//   ....[18]....
        /*6418*/ 	.word	0xffffffff


	//   ....[19]....
        /*641c*/ 	.word	0xffffffff


	//   ....[20]....
        /*6420*/ 	.word	0xffffffff


	//----- nvinfo : EIATTR_COOP_GROUP_INSTR_OFFSETS
	.align		4
.L_32:
        /*6424*/ 	.byte	0x04, 0x28
        /*6426*/ 	.short	(.L_34 - .L_33)


	//   ....[0]....
.L_33:
        /*6428*/ 	.word	0x00000060


	//   ....[1]....
        /*642c*/ 	.word	0x000001b0


	//   ....[2]....
        /*6430*/ 	.word	0x000002f0


	//   ....[3]....
        /*6434*/ 	.word	0x000004a0


	//   ....[4]....
        /*6438*/ 	.word	0x00000650


	//   ....[5]....
        /*643c*/ 	.word	0x00004180


	//   ....[6]....
        /*6440*/ 	.word	0x00004260


	//   ....[7]....
        /*6444*/ 	.word	0x00004270


	//   ....[8]....
        /*6448*/ 	.word	0x000042a0


	//   ....[9]....
        /*644c*/ 	.word	0x0000bd50


	//   ....[10]....
        /*6450*/ 	.word	0x0000bd80


	//   ....[11]....
        /*6454*/ 	.word	0x0000bdc0


	//   ....[12]....
        /*6458*/ 	.word	0x0000bdf0


	//   ....[13]....
        /*645c*/ 	.word	0x00016180


	//   ....[14]....
        /*6460*/ 	.word	0x00016200


	//   ....[15]....
        /*6464*/ 	.word	0x00016220


	//   ....[16]....
        /*6468*/ 	.word	0x00016250


	//   ....[17]....
        /*646c*/ 	.word	0x0001e860


	//   ....[18]....
        /*6470*/ 	.word	0x0001e8a0


	//   ....[19]....
        /*6474*/ 	.word	0x0001e8e0


	//   ....[20]....
        /*6478*/ 	.word	0x0001e8f0


	//----- nvinfo : EIATTR_SYSCALL_OFFSETS
	.align		4
.L_34:
        /*647c*/ 	.byte	0x04, 0x46
        /*647e*/ 	.short	(.L_36 - .L_35)


	//   ....[0]....
.L_35:
        /*6480*/ 	.word	0x00020cc0


	//   ....[1]....
        /*6484*/ 	.word	0x00020de0


	//----- nvinfo : EIATTR_MBARRIER_INSTR_OFFSETS
	.align		4
.L_36:
        /*6488*/ 	.byte	0x04, 0x39
        /*648a*/ 	.short	(.L_38 - .L_37)


	//   ....[0]....
.L_37:
        /*648c*/ 	.word	0x000002c0
        /*6490*/ 	.word	0x000000ff
        /*6494*/ 	.word	0x00050040
        /*6498*/ 	.short	0x0100
        /*649a*/ 	.byte	0x08
	.zero		1


	//   ....[1]....
        /*649c*/ 	.word	0x000002d0
        /*64a0*/ 	.word	0x000000ff
        /*64a4*/ 	.word	0x00050048
        /*64a8*/ 	.short	0x0100
        /*64aa*/ 	.byte	0x08
	.zero		1


	//   ....[2]....
        /*64ac*/ 	.word	0x00000410
        /*64b0*/ 	.word	0x000000ff
        /*64b4*/ 	.word	0x00050000
        /*64b8*/ 	.short	0x0100
        /*64ba*/ 	.byte	0x08
	.zero		1


	//   ....[3]....
        /*64bc*/ 	.word	0x00000420
        /*64c0*/ 	.word	0x000000ff
        /*64c4*/ 	.word	0x00050020
        /*64c8*/ 	.short	0x0100
        /*64ca*/ 	.byte	0x08
	.zero		1


	//   ....[4]....
        /*64cc*/ 	.word	0x00000430
        /*64d0*/ 	.word	0x000000ff
        /*64d4*/ 	.word	0x00050008
        /*64d8*/ 	.short	0x0100
        /*64da*/ 	.byte	0x08
	.zero		1


	//   ....[5]....
        /*64dc*/ 	.word	0x00000440
        /*64e0*/ 	.word	0x000000ff
        /*64e4*/ 	.word	0x00050028
        /*64e8*/ 	.short	0x0100
        /*64ea*/ 	.byte	0x08
	.zero		1


	//   ....[6]....
        /*64ec*/ 	.word	0x00000450
        /*64f0*/ 	.word	0x000000ff
        /*64f4*/ 	.word	0x00050010
        /*64f8*/ 	.short	0x0100
        /*64fa*/ 	.byte	0x08
	.zero		1


	//   ....[7]....
        /*64fc*/ 	.word	0x00000460
        /*6500*/ 	.word	0x000000ff
        /*6504*/ 	.word	0x00050030
        /*6508*/ 	.short	0x0100
        /*650a*/ 	.byte	0x08
	.zero		1


	//   ....[8]....
        /*650c*/ 	.word	0x00000470
        /*6510*/ 	.word	0x000000ff
        /*6514*/ 	.word	0x00050018
        /*6518*/ 	.short	0x0100
        /*651a*/ 	.byte	0x08
	.zero		1


	//   ....[9]....
        /*651c*/ 	.word	0x00000480
        /*6520*/ 	.word	0x000000ff
        /*6524*/ 	.word	0x00050038
        /*6528*/ 	.short	0x0100
        /*652a*/ 	.byte	0x08
	.zero		1


	//   ....[10]....
        /*652c*/ 	.word	0x000005c0
        /*6530*/ 	.word	0x000000ff
        /*6534*/ 	.word	0x00050050
        /*6538*/ 	.short	0x0100
        /*653a*/ 	.byte	0x08
	.zero		1


	//   ....[11]....
        /*653c*/ 	.word	0x000005d0
        /*6540*/ 	.word	0x000000ff
        /*6544*/ 	.word	0x00050070
        /*6548*/ 	.short	0x0100
        /*654a*/ 	.byte	0x08
	.zero		1


	//   ....[12]....
        /*654c*/ 	.word	0x000005e0
        /*6550*/ 	.word	0x000000ff
        /*6554*/ 	.word	0x00050058
        /*6558*/ 	.short	0x0100
        /*655a*/ 	.byte	0x08
	.zero		1


	//   ....[13]....
        /*655c*/ 	.word	0x000005f0
        /*6560*/ 	.word	0x000000ff
        /*6564*/ 	.word	0x00050078
        /*6568*/ 	.short	0x0100
        /*656a*/ 	.byte	0x08
	.zero		1


	//   ....[14]....
        /*656c*/ 	.word	0x00000600
        /*6570*/ 	.word	0x000000ff
        /*6574*/ 	.word	0x00050060
        /*6578*/ 	.short	0x0100
        /*657a*/ 	.byte	0x08
	.zero		1


	//   ....[15]....
        /*657c*/ 	.word	0x00000610
        /*6580*/ 	.word	0x000000ff
        /*6584*/ 	.word	0x00050080
        /*6588*/ 	.short	0x0100
        /*658a*/ 	.byte	0x08
	.zero		1


	//   ....[16]....
        /*658c*/ 	.word	0x00000620
        /*6590*/ 	.word	0x000000ff
        /*6594*/ 	.word	0x00050068
        /*6598*/ 	.short	0x0100
        /*659a*/ 	.byte	0x08
	.zero		1


	//   ....[17]....
        /*659c*/ 	.word	0x00000630
        /*65a0*/ 	.word	0x000000ff
        /*65a4*/ 	.word	0x00050088
        /*65a8*/ 	.short	0x0100
        /*65aa*/ 	.byte	0x08
	.zero		1


	//   ....[18]....
        /*65ac*/ 	.word	0x00000790
        /*65b0*/ 	.word	0x00000005
        /*65b4*/ 	.word	0x00050048
        /*65b8*/ 	.short	0x010a
        /*65ba*/ 	.byte	0x3f
	.zero		1


	//   ....[19]....
        /*65bc*/ 	.word	0x00000d20
        /*65c0*/ 	.word	0x00000000
        /*65c4*/ 	.word	0x00050020
        /*65c8*/ 	.short	0x010a
        /*65ca*/ 	.byte	0x3f
	.zero		1


	//   ....[20]....
        /*65cc*/ 	.word	0x000010f0
        /*65d0*/ 	.word	0x00000004
        /*65d4*/ 	.word	0x00050020
        /*65d8*/ 	.short	0x010a
        /*65da*/ 	.byte	0x3f
	.zero		1


	//   ....[21]....
        /*65dc*/ 	.word	0x000015b0
        /*65e0*/ 	.word	0x00000000
        /*65e4*/ 	.word	0x00050020
        /*65e8*/ 	.short	0x010a
        /*65ea*/ 	.byte	0x3f
	.zero		1


	//   ....[22]....
        /*65ec*/ 	.word	0x00001a20
        /*65f0*/ 	.word	0x00000005
        /*65f4*/ 	.word	0x00050020
        /*65f8*/ 	.short	0x010a
        /*65fa*/ 	.byte	0x3f
	.zero		1


	//   ....[23]....
        /*65fc*/ 	.word	0x00001ef0
        /*6600*/ 	.word	0x00000002
        /*6604*/ 	.word	0x00050040
        /*6608*/ 	.short	0x010a
        /*660a*/ 	.byte	0x3f
	.zero		1


	//   ....[24]....
        /*660c*/ 	.word	0x00001fa0
        /*6610*/ 	.word	0x00000000
        /*6614*/ 	.word	0x00050000
        /*6618*/ 	.short	0x010a
        /*661a*/ 	.byte	0x3f
	.zero		1


	//   ....[25]....
        /*661c*/ 	.word	0x00004430
        /*6620*/ 	.word	0x00000038
        /*6624*/ 	.word	0x00050008
        /*6628*/ 	.short	0x010a
        /*662a*/ 	.byte	0x3f
	.zero		1


	//   ....[26]....
        /*662c*/ 	.word	0x0000a370
        /*6630*/ 	.word	0x00000000
        /*6634*/ 	.word	0x00000000
        /*6638*/ 	.short	0x0101
        /*663a*/ 	.byte	0x3f
	.zero		1


	//   ....[27]....
        /*663c*/ 	.word	0x0000a480
        /*6640*/ 	.word	0x00000000
        /*6644*/ 	.word	0x00050000
        /*6648*/ 	.short	0x010a
        /*664a*/ 	.byte	0x3f
	.zero		1


	//   ....[28]....
        /*664c*/ 	.word	0x0000b690
        /*6650*/ 	.word	0x00000000
        /*6654*/ 	.word	0x00050020
        /*6658*/ 	.short	0x010a
        /*665a*/ 	.byte	0x3f
	.zero		1


	//   ....[29]....
        /*665c*/ 	.word	0x0000be20
        /*6660*/ 	.word	0x00000000
        /*6664*/ 	.word	0x00000000
        /*6668*/ 	.short	0x0101
        /*666a*/ 	.byte	0x3f
	.zero		1


	//   ....[30]....
        /*666c*/ 	.word	0x0000be60
        /*6670*/ 	.word	0x00000005
        /*6674*/ 	.word	0x00050000
        /*6678*/ 	.short	0x010a
        /*667a*/ 	.byte	0x3f
	.zero		1


	//   ....[31]....
        /*667c*/ 	.word	0x00013e50
        /*6680*/ 	.word	0x00000002
        /*6684*/ 	.word	0x00000000
        /*6688*/ 	.short	0x0101
        /*668a*/ 	.byte	0x3f
	.zero		1


	//   ....[32]....
        /*668c*/ 	.word	0x00013f00
        /*6690*/ 	.word	0x00000000
        /*6694*/ 	.word	0x00050020
        /*6698*/ 	.short	0x010a
        /*669a*/ 	.byte	0x3f
	.zero		1


	//   ....[33]....
        /*669c*/ 	.word	0x00014420
        /*66a0*/ 	.word	0x00000000
        /*66a4*/ 	.word	0x00050000
        /*66a8*/ 	.short	0x010a
        /*66aa*/ 	.byte	0x3f
	.zero		1


	//   ....[34]....
        /*66ac*/ 	.word	0x000156d0
        /*66b0*/ 	.word	0x00000000
        /*66b4*/ 	.word	0x00050020
        /*66b8*/ 	.short	0x010a
        /*66ba*/ 	.byte	0x3f
	.zero		1


	//   ....[35]....
        /*66bc*/ 	.word	0x00016280
        /*66c0*/ 	.word	0x00000002
        /*66c4*/ 	.word	0x00000000
        /*66c8*/ 	.short	0x0101
        /*66ca*/ 	.byte	0x3f
	.zero		1


	//   ....[36]....
        /*66cc*/ 	.word	0x000162c0
        /*66d0*/ 	.word	0x00000002
        /*66d4*/ 	.word	0x00050000
        /*66d8*/ 	.short	0x010a
        /*66da*/ 	.byte	0x3f
	.zero		1


	//   ....[37]....
        /*66dc*/ 	.word	0x0001e260
        /*66e0*/ 	.word	0x00000000
        /*66e4*/ 	.word	0x00000000
        /*66e8*/ 	.short	0x0101
        /*66ea*/ 	.byte	0x3f
	.zero		1


	//   ....[38]....
        /*66ec*/ 	.word	0x0001e310
        /*66f0*/ 	.word	0x00000000
        /*66f4*/ 	.word	0x00050020
        /*66f8*/ 	.short	0x010a
        /*66fa*/ 	.byte	0x3f
	.zero		1


	//   ....[39]....
        /*66fc*/ 	.word	0x00024830
        /*6700*/ 	.word	0x00000005
        /*6704*/ 	.word	0x00050048
        /*6708*/ 	.short	0x010a
        /*670a*/ 	.byte	0x3f
	.zero		1


	//   ....[40]....
        /*670c*/ 	.word	0x00024880
        /*6710*/ 	.word	0x00000000
        /*6714*/ 	.word	0x00050020
        /*6718*/ 	.short	0x010a
        /*671a*/ 	.byte	0x3f
	.zero		1


	//   ....[41]....
        /*671c*/ 	.word	0x000248d0
        /*6720*/ 	.word	0x00000004
        /*6724*/ 	.word	0x00050020
        /*6728*/ 	.short	0x010a
        /*672a*/ 	.byte	0x3f
	.zero		1


	//   ....[42]....
        /*672c*/ 	.word	0x00024920
        /*6730*/ 	.word	0x00000000
        /*6734*/ 	.word	0x00050020
        /*6738*/ 	.short	0x010a
        /*673a*/ 	.byte	0x3f
	.zero		1


	//   ....[43]....
        /*673c*/ 	.word	0x00024970
        /*6740*/ 	.word	0x00000005
        /*6744*/ 	.word	0x00050020
        /*6748*/ 	.short	0x010a
        /*674a*/ 	.byte	0x3f
	.zero		1


	//   ....[44]....
        /*674c*/ 	.word	0x000249f0
        /*6750*/ 	.word	0x00000000
        /*6754*/ 	.word	0x00050040
        /*6758*/ 	.short	0x010a
        /*675a*/ 	.byte	0x3f
	.zero		1


	//   ....[45]....
        /*675c*/ 	.word	0x00024a70
        /*6760*/ 	.word	0x00000000
        /*6764*/ 	.word	0x00050000
        /*6768*/ 	.short	0x010a
        /*676a*/ 	.byte	0x3f
	.zero		1


	//   ....[46]....
        /*676c*/ 	.word	0x00024af0
        /*6770*/ 	.word	0x00000018
        /*6774*/ 	.word	0x00050008
        /*6778*/ 	.short	0x010a
        /*677a*/ 	.byte	0x3f
	.zero		1


	//   ....[47]....
        /*677c*/ 	.word	0x00024b40
        /*6780*/ 	.word	0x00000000
        /*6784*/ 	.word	0x00050000
        /*6788*/ 	.short	0x010a
        /*678a*/ 	.byte	0x3f
	.zero		1


	//   ....[48]....
        /*678c*/ 	.word	0x00024b90
        /*6790*/ 	.word	0x00000000
        /*6794*/ 	.word	0x00050020
        /*6798*/ 	.short	0x010a
        /*679a*/ 	.byte	0x3f
	.zero		1


	//   ....[49]....
        /*679c*/ 	.word	0x00024be0
        /*67a0*/ 	.word	0x00000005
        /*67a4*/ 	.word	0x00050000
        /*67a8*/ 	.short	0x010a
        /*67aa*/ 	.byte	0x3f
	.zero		1


	//   ....[50]....
        /*67ac*/ 	.word	0x00024c30
        /*67b0*/ 	.word	0x00000000
        /*67b4*/ 	.word	0x00050020
        /*67b8*/ 	.short	0x010a
        /*67ba*/ 	.byte	0x3f
	.zero		1


	//   ....[51]....
        /*67bc*/ 	.word	0x00024c80
        /*67c0*/ 	.word	0x00000000
        /*67c4*/ 	.word	0x00050000
        /*67c8*/ 	.short	0x010a
        /*67ca*/ 	.byte	0x3f
	.zero		1


	//   ....[52]....
        /*67cc*/ 	.word	0x00024cd0
        /*67d0*/ 	.word	0x00000000
        /*67d4*/ 	.word	0x00050020
        /*67d8*/ 	.short	0x010a
        /*67da*/ 	.byte	0x3f
	.zero		1


	//   ....[53]....
        /*67dc*/ 	.word	0x00024d20
        /*67e0*/ 	.word	0x00000002
        /*67e4*/ 	.word	0x00050000
        /*67e8*/ 	.short	0x010a
        /*67ea*/ 	.byte	0x3f
	.zero		1


	//   ....[54]....
        /*67ec*/ 	.word	0x00024d70
        /*67f0*/ 	.word	0x00000000
        /*67f4*/ 	.word	0x00050020
        /*67f8*/ 	.short	0x010a
        /*67fa*/ 	.byte	0x3f
	.zero		1


	//----- nvinfo : EIATTR_NUM_MBARRIERS
	.align		4
.L_38:
        /*67fc*/ 	.byte	0x03, 0x38
        /*67fe*/ 	.short	0x0012


	//----- nvinfo : EIATTR_EXIT_INSTR_OFFSETS
	.align		4
        /*6800*/ 	.byte	0x04, 0x1c
        /*6802*/ 	.short	(.L_40 - .L_39)


	//   ....[0]....
.L_39:
        /*6804*/ 	.word	0x00024820


	//----- nvinfo : EIATTR_MAX_THREADS
	.align		4
.L_40:
        /*6808*/ 	.byte	0x04, 0x05
        /*680a*/ 	.short	(.L_42 - .L_41)
.L_41:
        /*680c*/ 	.word	0x00000080
        /*6810*/ 	.word	0x00000001
        /*6814*/ 	.word	0x00000001


	//----- nvinfo : EIATTR_CRS_STACK_SIZE
	.align		4
.L_42:
        /*6818*/ 	.byte	0x04, 0x1e
        /*681a*/ 	.short	(.L_44 - .L_43)
.L_43:
        /*681c*/ 	.word	0x00000000


	//----- nvinfo : EIATTR_CBANK_PARAM_SIZE
	.align		4
.L_44:
        /*6820*/ 	.byte	0x03, 0x19
        /*6822*/ 	.short	0x0870


	//----- nvinfo : EIATTR_PARAM_CBANK
	.align		4
        /*6824*/ 	.byte	0x04, 0x0a
        /*6826*/ 	.short	(.L_46 - .L_45)
	.align		4
.L_45:
        /*6828*/ 	.word	index@(.nv.constant0._ZN7cutlass13device_kernelINS_4fmha6kernel13FmhaKernelTmaINS1_10collective15FmhaMainloopTmaINS_10bfloat16_tEfN4cute5tupleIJNS7_1CILi64EEESA_NS9_ILi512EEEEEENS4_14ResidualFusionEJEEENS4_15FmhaFwdEpilogueIS6_fNS8_IJSA_SB_SA_EEEEEJEEEEEvNT_6ParamsE)
        /*682c*/ 	.short	0x0210
        /*682e*/ 	.short	0x0870


	//----- nvinfo : EIATTR_SW_WAR
	.align		4
.L_46:
        /*6830*/ 	.byte	0x04, 0x36
        /*6832*/ 	.short	(.L_48 - .L_47)
.L_47:
        /*6834*/ 	.word	0x00000008
.L_48:


//--------------------- .nv.callgraph             --------------------------
	.section	.nv.callgraph,"",@"SHT_CUDA_CALLGRAPH"
	.align	4
	.sectionentsize	8
	.align		4
        /*0000*/ 	.word	0x00000000
	.align		4
        /*0004*/ 	.word	0xffffffff
	.align		4
        /*0008*/ 	.word	index@(_ZN7cutlass13device_kernelINS_4fmha6kernel13FmhaKernelTmaINS1_10collective15FmhaMainloopTmaINS_10bfloat16_tEfN4cute5tupleIJNS7_1CILi64EEESA_NS9_ILi512EEEEEENS4_14ResidualFusionEJEEENS4_15FmhaFwdEpilogueIS6_fNS8_IJSA_SB_SA_EEEEEJEEEEEvNT_6ParamsE)
	.align		4
        /*000c*/ 	.word	index@(__assertfail)
	.align		4
        /*0010*/ 	.word	0x00000000
	.align		4
        /*0014*/ 	.word	0xfffffffe
	.align		4
        /*0018*/ 	.word	0x00000000
	.align		4
        /*001c*/ 	.word	0xfffffffd
	.align		4
        /*0020*/ 	.word	0x00000000
	.align		4
        /*0024*/ 	.word	0xfffffffc


//--------------------- .nv.constant4             --------------------------
	.section	.nv.constant4,"a",@progbits
	.align	8
	.align		8
.nv.constant4:
        /*0000*/ 	.dword	__assertfail
	.align		8
        /*0008*/ 	.dword	__unnamed_1
	.align		8
        /*0010*/ 	.dword	__unnamed_2
	.align		8
        /*0018*/ 	.dword	_ZN39_INTERNAL_762eedba_4_k_cu_c6cd713c_30434cuda3std3__45__cpo5beginE
	.align		8
        /*0020*/ 	.dword	_ZN39_INTERNAL_762eedba_4_k_cu_c6cd713c_30434cuda3std3__45__cpo3endE
	.align		8
        /*0028*/ 	.dword	_ZN39_INTERNAL_762eedba_4_k_cu_c6cd713c_30434cuda3std3__45__cpo6cbeginE
	.align		8
        /*0030*/ 	.dword	_ZN39_INTERNAL_762eedba_4_k_cu_c6cd713c_30434cuda3std3__45__cpo4cendE
	.align		8
        /*0038*/ 	.dword	_ZN39_INTERNAL_762eedba_4_k_cu_c6cd713c_30434cuda3std3__441_GLOBAL__N__762eedba_4_k_cu_c6cd713c_30436ignoreE
	.align		8
        /*0040*/ 	.dword	_ZN39_INTERNAL_762eedba_4_k_cu_c6cd713c_30434cuda3std3__419piecewise_constructE
	.align		8
        /*0048*/ 	.dword	_ZN39_INTERNAL_762eedba_4_k_cu_c6cd713c_30434cuda3std3__48in_placeE
	.align		8
        /*0050*/ 	.dword	_ZN39_INTERNAL_762eedba_4_k_cu_c6cd713c_30434cuda3std6ranges3__45__cpo4swapE
	.align		8
        /*0058*/ 	.dword	_ZN39_INTERNAL_762eedba_4_k_cu_c6cd713c_30434cuda3std6ranges3__45__cpo9iter_moveE
	.align		8
        /*0060*/ 	.dword	_ZN39_INTERNAL_762eedba_4_k_cu_c6cd713c_30434cute7productE
	.align		8
        /*0068*/ 	.dword	_ZN39_INTERNAL_762eedba_4_k_cu_c6cd713c_30434cute1_E
	.align		8
        /*0070*/ 	.dword	$str$23
	.align		8
        /*0078*/ 	.dword	$str$24


//--------------------- .text._ZN7cutlass13device_kernelINS_4fmha6kernel13FmhaKernelTmaINS1_10collective15FmhaMainloopTmaINS_10bfloat16_tEfN4cute5tupleIJNS7_1CILi64EEESA_NS9_ILi512EEEEEENS4_14ResidualFusionEJEEENS4_15FmhaFwdEpilogueIS6_fNS8_IJSA_SB_SA_EEEEEJEEEEEvNT_6ParamsE --------------------------
	.section	.text._ZN7cutlass13device_kernelINS_4fmha6kernel13FmhaKernelTmaINS1_10collective15FmhaMainloopTmaINS_10bfloat16_tEfN4cute5tupleIJNS7_1CILi64EEESA_NS9_ILi512EEEEEENS4_14ResidualFusionEJEEENS4_15FmhaFwdEpilogueIS6_fNS8_IJSA_SB_SA_EEEEEJEEEEEvNT_6ParamsE,"ax",@progbits
	.align	128
.text._ZN7cutlass13device_kernelINS_4fmha6kernel13FmhaKernelTmaINS1_10collective15FmhaMainloopTmaINS_10bfloat16_tEfN4cute5tupleIJNS7_1CILi64EEESA_NS9_ILi512EEEEEENS4_14ResidualFusionEJEEENS4_15FmhaFwdEpilogueIS6_fNS8_IJSA_SB_SA_EEEEEJEEEEEvNT_6ParamsE:
        .type           _ZN7cutlass13device_kernelINS_4fmha6kernel13FmhaKernelTmaINS1_10collective15FmhaMainloopTmaINS_10bfloat16_tEfN4cute5tupleIJNS7_1CILi64EEESA_NS9_ILi512EEEEEENS4_14ResidualFusionEJEEENS4_15FmhaFwdEpilogueIS6_fNS8_IJSA_SB_SA_EEEEEJEEEEEvNT_6ParamsE,@function
        .size           _ZN7cutlass13device_kernelINS_4fmha6kernel13FmhaKernelTmaINS1_10collective15FmhaMainloopTmaINS_10bfloat16_tEfN4cute5tupleIJNS7_1CILi64EEESA_NS9_ILi512EEEEEENS4_14ResidualFusionEJEEENS4_15FmhaFwdEpilogueIS6_fNS8_IJSA_SB_SA_EEEEEJEEEEEvNT_6ParamsE,(.L_x_121 - _ZN7cutlass13device_kernelINS_4fmha6kernel13FmhaKernelTmaINS1_10collective15FmhaMainloopTmaINS_10bfloat16_tEfN4cute5tupleIJNS7_1CILi64EEESA_NS9_ILi512EEEEEENS4_14ResidualFusionEJEEENS4_15FmhaFwdEpilogueIS6_fNS8_IJSA_SB_SA_EEEEEJEEEEEvNT_6ParamsE)
        .other          _ZN7cutlass13device_kernelINS_4fmha6kernel13FmhaKernelTmaINS1_10collective15FmhaMainloopTmaINS_10bfloat16_tEfN4cute5tupleIJNS7_1CILi64EEESA_NS9_ILi512EEEEEENS4_14ResidualFusionEJEEENS4_15FmhaFwdEpilogueIS6_fNS8_IJSA_SB_SA_EEEEEJEEEEEvNT_6ParamsE,@"STO_CUDA_ENTRY STV_DEFAULT"
_ZN7cutlass13device_kernelINS_4fmha6kernel13FmhaKernelTmaINS1_10collective15FmhaMainloopTmaINS_10bfloat16_tEfN4cute5tupleIJNS7_1CILi64EEESA_NS9_ILi512EEEEEENS4_14ResidualFusionEJEEENS4_15FmhaFwdEpilogueIS6_fNS8_IJSA_SB_SA_EEEEEJEEEEEvNT_6ParamsE:
[----:B------:R-:W1:Y:S01]  /*0000*/  LDC R1, c[0x0][0x28] ;  /* 0x00000a00ff017b82 */ /* 0x000e620000000800 */
[----:B------:R-:W2:Y:S01]  /*0010*/  S2R R6, SR_TID.X ;  /* 0x0000000000067919 */ /* 0x000ea20000002100 */
[----:B------:R-:W-:Y:S01]  /*0020*/  ELECT P0, URZ, PT ;  /* 0x00000000003f782f */ /* 0x000fe20003800000 */
[----:B------:R-:W-:Y:S01]  /*0030*/  BSSY B0, `(.L_x_0) ;  /* 0x0000017000007945 */ /* 0x000fe20003800000 */
[----:B-1----:R-:W-:Y:S02]  /*0040*/  IADD3 R1, R1, -0xbf8, RZ ;  /* 0xfffff40801017810 */ /* 0x002fe40007ffe0ff */
[----:B--2---:R-:W-:-:S05]  /*0050*/  SHF.R.U32.HI R251, RZ, 0x5, R6 ;  /* 0x00000005fffb7819 */ /* 0x004fca0000011606 */
[----:B------:R-:W1:Y:S02]  /*0060*/  SHFL.IDX PT, R0, R251, RZ, 0x1f ;  /* 0x00001ffffb007589 */ /* 0x000e6400000e0000 */
[----:B-1----:R-:W-:-:S13]  /*0070*/  ISETP.NE.OR P0, PT, R0, RZ, !P0 ;  /* 0x000000ff0000720c */ /* 0x002fda0004705670 */
[----:B------:R-:W-:Y:S05]  /*0080*/  @P0 BRA `(.L_x_1) ;  /* 0x0000000000440947 */ /* 0x000fea0003800000 */
[----:B------:R-:W1:Y:S02]  /*0090*/  LDC.64 R2, c[0x0][0x198] ;  /* 0x00006600ff027b82 */ /* 0x000e640000000a00 */
[C---:B-1----:R-:W-:Y:S02]  /*00a0*/  IADD3 R0, P0, R2.reuse, 0xf0, RZ ;  /* 0x000000f002007810 */ /* 0x042fe40007f1e0ff */
[C---:B------:R-:W-:Y:S02]  /*00b0*/  IADD3 R4, P1, R2.reuse, 0x1f0, RZ ;  /* 0x000001f002047810 */ /* 0x040fe40007f3e0ff */
[----:B------:R-:W-:Y:S02]  /*00c0*/  IADD3 R5, P2, R2, 0x2f0, RZ ;  /* 0x000002f002057810 */ /* 0x000fe40007f5e0ff */
[----:B------:R-:W-:Y:S01]  /*00d0*/  R2UR UR4, R0 ;  /* 0x00000000000472ca */ /* 0x000fe200000e0000 */
[--C-:B------:R-:W-:Y:S01]  /*00e0*/  IMAD.X R0, RZ, RZ, R3.reuse, P0 ;  /* 0x000000ffff007224 */ /* 0x100fe200000e0603 */
[----:B------:R-:W-:Y:S01]  /*00f0*/  R2UR UR6, R4 ;  /* 0x00000000040672ca */ /* 0x000fe200000e0000 */
[----:B------:R-:W-:Y:S01]  /*0100*/  IMAD.X R2, RZ, RZ, R3, P2 ;  /* 0x000000ffff027224 */ /* 0x000fe200010e0603 */
[----:B------:R-:W-:-:S02]  /*0110*/  IADD3.X R4, RZ, R3, RZ, P1, !PT ;  /* 0x00000003ff047210 */ /* 0x000fc40000ffe4ff */
[----:B------:R-:W-:Y:S02]  /*0120*/  R2UR UR5, R0 ;  /* 0x00000000000572ca */ /* 0x000fe400000e0000 */
[----:B------:R-:W-:Y:S02]  /*0130*/  R2UR UR7, R4 ;  /* 0x00000000040772ca */ /* 0x000fe400000e0000 */
[----:B------:R-:W-:Y:S02]  /*0140*/  R2UR UR8, R5 ;  /* 0x00000000050872ca */ /* 0x000fe400000e0000 */
[----:B------:R-:W-:-:S07]  /*0150*/  R2UR UR9, R2 ;  /* 0x00000000020972ca */ /* 0x000fce00000e0000 */
[----:B------:R1:W-:Y:S02]  /*0160*/  UTMACCTL.PF [UR4] ;  /* 0x00000000040079b9 */ /* 0x0003e40008040000 */
[----:B------:R1:W-:Y:S04]  /*0170*/  UTMACCTL.PF [UR6] ;  /* 0x00000000060079b9 */ /* 0x0003e80008040000 */
[----:B------:R1:W-:Y:S02]  /*0180*/  UTMACCTL.PF [UR8] ;  /* 0x00000000080079b9 */ /* 0x0003e40008040000 */
[----:B-1----:R-:W-:Y:S01]  /*0190*/  NOP ;  /* 0x0000000000007918 */ /* 0x002fe20000000000 */
.L_x_1:
[----:B------:R-:W-:Y:S05]  /*01a0*/  BSYNC B0 ;  /* 0x0000000000007941 */ /* 0x000fea0003800000 */
.L_x_0:
[----:B------:R-:W1:Y:S02]  /*01b0*/  SHFL.IDX PT, R0, R251, RZ, 0x1f ;  /* 0x00001ffffb007589 */ /* 0x000e6400000e0000 */
[----:B-1----:R-:W-:-:S13]  /*01c0*/  ISETP.NE.AND P0, PT, R0, RZ, PT ;  /* 0x000000ff0000720c */ /* 0x002fda0003f05270 */
[----:B------:R-:W-:Y:S05]  /*01d0*/  @P0 BRA `(.L_x_2) ;  /* 0x0000000000440947 */ /* 0x000fea0003800000 */
[----:B------:R-:W-:Y:S01]  /*01e0*/  ELECT P0, URZ, PT ;  /* 0x00000000003f782f */ /* 0x000fe20003800000 */
[----:B------:R-:W-:Y:S01]  /*01f0*/  UMOV UR4, 0x1 ;  /* 0x0000000100047882 */ /* 0x000fe20000000000 */
[----:B------:R-:W-:Y:S01]  /*0200*/  UMOV UR6, 0x80 ;  /* 0x0000008000067882 */ /* 0x000fe20000000000 */
[----:B------:R-:W-:-:S04]  /*0210*/  UIADD3 UR4, -UR4, 0x100000, URZ ;  /* 0x0010000004047890 */ /* 0x000fc8000fffe13f */
[----:B------:R-:W-:Y:S02]  /*0220*/  USHF.L.U32 UR5, UR4, 0xb, URZ ;  /* 0x0000000b04057899 */ /* 0x000fe4000800063f */
[----:B------:R-:W-:Y:S02]  /*0230*/  USHF.L.U32 UR4, UR4, 0x1, URZ ;  /* 0x0000000104047899 */ /* 0x000fe4000800063f */
[----:B------:R-:W-:-:S04]  /*0240*/  UIADD3 UR6, -UR6, 0x100000, URZ ;  /* 0x0010000006067890 */ /* 0x000fc8000fffe13f */
[----:B------:R-:W-:Y:S02]  /*0250*/  USHF.L.U32 UR7, UR6, 0xb, URZ ;  /* 0x0000000b06077899 */ /* 0x000fe4000800063f */
[----:B------:R-:W-:Y:S01]  /*0260*/  USHF.L.U32 UR6, UR6, 0x1, URZ ;  /* 0x0000000106067899 */ /* 0x000fe2000800063f */
[----:B------:R-:W1:Y:S01]  /*0270*/  @P0 S2R R3, SR_CgaCtaId ;  /* 0x0000000000030919 */ /* 0x000e620000008800 */
[----:B------:R-:W-:-:S04]  /*0280*/  @P0 MOV R0, 0x400 ;  /* 0x0000040000000802 */ /* 0x000fc80000000f00 */
[----:B-1----:R-:W-:-:S04]  /*0290*/  @P0 LEA R0, R3, R0, 0x18 ;  /* 0x0000000003000211 */ /* 0x002fc800078ec0ff */
[----:B------:R-:W-:Y:S01]  /*02a0*/  @P0 R2UR UR8, R0 ;  /* 0x00000000000802ca */ /* 0x000fe200000e0000 */
[----:B------:R-:W1:-:S12]  /*02b0*/  FENCE.VIEW.ASYNC.S ;  /* 0x00000000000073c6 */ /* 0x000e580000000000 */
[----:B-1----:R1:W2:Y:S01]  /*02c0*/  SYNCS.EXCH.64 URZ, [UR8+0x50040], UR4 ;  /* 0x05004004083f75b2 */ /* 0x0022a20008000100 */
[----:B------:R1:W3:Y:S01]  /*02d0*/  SYNCS.EXCH.64 URZ, [UR8+0x50048], UR6 ;  /* 0x05004806083f75b2 */ /* 0x0002e20008000100 */
[----:B------:R-:W-:Y:S01]  /*02e0*/  NOP ;  /* 0x0000000000007918 */ /* 0x000fe20000000000 */
.L_x_2:
[----:B------:R-:W4:Y:S01]  /*02f0*/  SHFL.IDX PT, R0, R251, RZ, 0x1f ;  /* 0x00001ffffb007589 */ /* 0x000f2200000e0000 */
[----:B------:R-:W-:Y:S01]  /*0300*/  NOP ;  /* 0x0000000000007918 */ /* 0x000fe20000000000 */
[----:B----4-:R-:W-:-:S13]  /*0310*/  ISETP.NE.AND P0, PT, R0, RZ, PT ;  /* 0x000000ff0000720c */ /* 0x010fda0003f05270 */
[----:B------:R-:W-:Y:S05]  /*0320*/  @P0 BRA `(.L_x_3) ;  /* 0x00000000005c0947 */ /* 0x000fea0003800000 */
[----:B------:R-:W-:Y:S01]  /*0330*/  ELECT P0, URZ, PT ;  /* 0x00000000003f782f */ /* 0x000fe20003800000 */
[----:B-1----:R-:W-:Y:S01]  /*0340*/  UMOV UR4, 0x1 ;  /* 0x0000000100047882 */ /* 0x002fe20000000000 */
        /* <DEDUP_REMOVED lines=12> */
[----:B-1----:R4:W1:Y:S01]  /*0410*/  SYNCS.EXCH.64 URZ, [UR8+0x50000], UR4 ;  /* 0x05000004083f75b2 */ /* 0x0028620008000100 */
[----:B------:R4:W1:Y:S01]  /*0420*/  SYNCS.EXCH.64 URZ, [UR8+0x50020], UR6 ;  /* 0x05002006083f75b2 */ /* 0x0008620008000100 */
[----:B------:R4:W1:Y:S01]  /*0430*/  SYNCS.EXCH.64 URZ, [UR8+0x50008], UR4 ;  /* 0x05000804083f75b2 */ /* 0x0008620008000100 */
[----:B------:R4:W1:Y:S01]  /*0440*/  SYNCS.EXCH.64 URZ, [UR8+0x50028], UR6 ;  /* 0x05002806083f75b2 */ /* 0x0008620008000100 */
[----:B------:R4:W1:Y:S01]  /*0450*/  SYNCS.EXCH.64 URZ, [UR8+0x50010], UR4 ;  /* 0x05001004083f75b2 */ /* 0x0008620008000100 */
[----:B------:R4:W1:Y:S01]  /*0460*/  SYNCS.EXCH.64 URZ, [UR8+0x50030], UR6 ;  /* 0x05003006083f75b2 */ /* 0x0008620008000100 */
[----:B------:R4:W1:Y:S01]  /*0470*/  SYNCS.EXCH.64 URZ, [UR8+0x50018], UR4 ;  /* 0x05001804083f75b2 */ /* 0x0008620008000100 */
[----:B------:R4:W1:Y:S02]  /*0480*/  SYNCS.EXCH.64 URZ, [UR8+0x50038], UR6 ;  /* 0x05003806083f75b2 */ /* 0x0008640008000100 */
[----:B----4-:R-:W-:Y:S01]  /*0490*/  NOP ;  /* 0x0000000000007918 */ /* 0x010fe20000000000 */
.L_x_3:
        /* <DEDUP_REMOVED lines=27> */
.L_x_4:
[----:B------:R-:W4:Y:S01]  /*0650*/  SHFL.IDX PT, R251, R251, RZ, 0x1f ;  /* 0x00001ffffbfb7589 */ /* 0x000f2200000e0000 */
[----:B------:R-:W-:Y:S02]  /*0660*/  ELECT P0, URZ, PT ;  /* 0x00000000003f782f */ /* 0x000fe40003800000 */
[----:B------:R-:W-:Y:S01]  /*0670*/  SHF.R.S32.HI R0, RZ, 0x1f, R6 ;  /* 0x0000001fff007819 */ /* 0x000fe20000011406 */
[----:B------:R-:W-:Y:S01]  /*0680*/  NOP ;  /* 0x0000000000007918 */ /* 0x000fe20000000000 */
[----:B------:R-:W4:Y:S01]  /*0690*/  S2UR UR36, SR_CTAID.Y ;  /* 0x00000000002479c3 */ /* 0x000f220000002600 */
[----:B------:R-:W-:Y:S01]  /*06a0*/  BSSY B0, `(.L_x_5) ;  /* 0x000004f000007945 */ /* 0x000fe20003800000 */
[----:B------:R-:W-:Y:S02]  /*06b0*/  LEA.HI R0, R0, R6, RZ, 0x7 ;  /* 0x0000000600007211 */ /* 0x000fe400078f38ff */
[----:B------:R-:W-:Y:S02]  /*06c0*/  MOV R184, RZ ;  /* 0x000000ff00b87202 */ /* 0x000fe40000000f00 */
[----:B------:R-:W-:-:S02]  /*06d0*/  LOP3.LUT R0, R0, 0xffffff80, RZ, 0xc0, !PT ;  /* 0xffffff8000007812 */ /* 0x000fc400078ec0ff */
[----:B------:R-:W4:Y:S03]  /*06e0*/  S2UR UR37, SR_CTAID.Z ;  /* 0x00000000002579c3 */ /* 0x000f260000002700 */
[----:B------:R-:W-:-:S05]  /*06f0*/  IMAD.IADD R192, R6, 0x1, -R0 ;  /* 0x0000000106c07824 */ /* 0x000fca00078e0a00 */
[----:B-123--:R-:W-:Y:S01]  /*0700*/  BAR.SYNC.DEFER_BLOCKING 0x0 ;  /* 0x0000000000007b1d */ /* 0x00efe20000010000 */
[----:B----4-:R-:W-:-:S13]  /*0710*/  ISETP.EQ.AND P1, PT, R251, RZ, P0 ;  /* 0x000000fffb00720c */ /* 0x010fda0000722270 */
[----:B------:R-:W-:Y:S05]  /*0720*/  @!P1 BRA `(.L_x_6) ;  /* 0x0000000400189947 */ /* 0x000fea0003800000 */
[----:B------:R-:W1:Y:S01]  /*0730*/  S2R R3, SR_CgaCtaId ;  /* 0x0000000000037919 */ /* 0x000e620000008800 */
[----:B------:R-:W-:Y:S02]  /*0740*/  MOV R0, 0x400 ;  /* 0x0000040000007802 */ /* 0x000fe40000000f00 */
[----:B------:R-:W-:Y:S02]  /*0750*/  MOV R2, 0x1 ;  /* 0x0000000100027802 */ /* 0x000fe40000000f00 */
[----:B------:R-:W-:Y:S02]  /*0760*/  ISETP.NE.AND P3, PT, R192, RZ, PT ;  /* 0x000000ffc000720c */ /* 0x000fe40003f65270 */
[----:B-1----:R-:W-:Y:S02]  /*0770*/  LEA R5, R3, R0, 0x18 ;  /* 0x0000000003057211 */ /* 0x002fe400078ec0ff */
[----:B------:R-:W-:-:S04]  /*0780*/  SHF.L.U32 R0, R2, 0x1f, RZ ;  /* 0x0000001f02007819 */ /* 0x000fc800000006ff */
[----:B------:R-:W1:Y:S02]  /*0790*/  SYNCS.PHASECHK.TRANS64.TRYWAIT P2, [R5+URZ+0x50048], R0 ;  /* 0x05004800050075a7 */ /* 0x000e64000804017f */
[----:B-1----:R-:W-:Y:S05]  /*07a0*/  @!P2 BRA `(.L_x_7) ;  /* 0x000002400020a947 */ /* 0x002fea0003800000 */
.L_x_100:
[----:B------:R-:W-:Y:S05]  /*07b0*/  @P3 BRA `(.L_x_8) ;  /* 0x0000000000183947 */ /* 0x000fea0003800000 */
[----:B------:R-:W2:Y:S01]  /*07c0*/  S2R R2, SR_TID.X ;  /* 0x0000000000027919 */ /* 0x000ea20000002100 */
[----:B-1----:R-:W-:-:S04]  /*07d0*/  IMAD.MOV.U32 R0, RZ, RZ, 0x10000 ;  /* 0x00010000ff007424 */ /* 0x002fc800078e00ff */
[----:B------:R3:W-:Y:S01]  /*07e0*/  SYNCS.ARRIVE.TRANS64 RZ, [R5+URZ+0x50040], R0 ;  /* 0x0500400005ff79a7 */ /* 0x0007e2000800003f */
[----:B--2---:R-:W-:-:S13]  /*07f0*/  LOP3.LUT P2, RZ, R2, 0x1f, RZ, 0xc0, !PT ;  /* 0x0000001f02ff7812 */ /* 0x004fda000784c0ff */
[----:B---3--:R-:W-:Y:S05]  /*0800*/  @!P2 BRA `(.L_x_8) ;  /* 0x000000000004a947 */ /* 0x008fea0003800000 */
[----:B------:R-:W-:Y:S01]  /*0810*/  BPT.TRAP 0x1 ;  /* 0x000000040000795c */ /* 0x000fe20000300000 */
.L_x_8:
[----:B------:R-:W1:Y:S01]  /*0820*/  LDC.64 R2, c[0x0][0x198] ;  /* 0x00006600ff027b82 */ /* 0x000e620000000a00 */
[----:B------:R-:W-:Y:S01]  /*0830*/  R2UR UR8, R5 ;  /* 0x00000000050872ca */ /* 0x000fe200000e0000 */
[----:B------:R-:W-:Y:S01]  /*0840*/  UMOV UR6, 0x0 ;  /* 0x0000000000067882 */ /* 0x000fe20000000000 */
[----:B------:R-:W-:Y:S01]  /*0850*/  UMOV UR7, 0x10000000 ;  /* 0x1000000000077882 */ /* 0x000fe20000000000 */
[----:B------:R-:W-:Y:S01]  /*0860*/  UMOV UR10, URZ ;  /* 0x0000003f000a7c82 */ /* 0x000fe20008000000 */
[----:B------:R-:W-:Y:S01]  /*0870*/  UMOV UR12, UR36 ;  /* 0x00000024000c7c82 */ /* 0x000fe20008000000 */
[----:B------:R-:W-:Y:S01]  /*0880*/  UMOV UR13, UR37 ;  /* 0x00000025000d7c82 */ /* 0x000fe20008000000 */
[----:B------:R-:W-:Y:S01]  /*0890*/  UMOV UR18, 0x40 ;  /* 0x0000004000127882 */ /* 0x000fe20000000000 */
[----:B------:R-:W2:Y:S01]  /*08a0*/  S2UR UR11, SR_CTAID.X ;  /* 0x00000000000b79c3 */ /* 0x000ea20000002500 */
[----:B------:R-:W-:Y:S01]  /*08b0*/  UMOV UR20, UR36 ;  /* 0x0000002400147c82 */ /* 0x000fe20008000000 */
[----:B------:R-:W-:Y:S01]  /*08c0*/  UMOV UR21, UR37 ;  /* 0x0000002500157c82 */ /* 0x000fe20008000000 */
[----:B------:R-:W-:Y:S01]  /*08d0*/  UMOV UR50, 0x80 ;  /* 0x0000008000327882 */ /* 0x000fe20000000000 */
[----:B------:R-:W-:Y:S01]  /*08e0*/  UMOV UR52, UR36 ;  /* 0x0000002400347c82 */ /* 0x000fe20008000000 */
[----:B------:R-:W-:Y:S01]  /*08f0*/  UMOV UR53, UR37 ;  /* 0x0000002500357c82 */ /* 0x000fe20008000000 */
[----:B------:R-:W-:-:S02]  /*0900*/  UIADD3 UR9, UR8, 0x50040, URZ ;  /* 0x0005004008097890 */ /* 0x000fc4000fffe03f */
[----:B------:R-:W-:Y:S02]  /*0910*/  UIADD3 UR16, UR8, 0x2000, URZ ;  /* 0x0000200008107890 */ /* 0x000fe4000fffe03f */
[----:B------:R-:W-:Y:S02]  /*0920*/  UIADD3 UR48, UR8, 0x4000, URZ ;  /* 0x0000400008307890 */ /* 0x000fe4000fffe03f */
[----:B------:R-:W-:Y:S01]  /*0930*/  UIADD3 UR40, UR8, 0x6000, URZ ;  /* 0x0000600008287890 */ /* 0x000fe2000fffe03f */
[----:B------:R-:W-:Y:S01]  /*0940*/  UMOV UR17, UR9 ;  /* 0x0000000900117c82 */ /* 0x000fe20008000000 */
[----:B------:R-:W-:Y:S01]  /*0950*/  UIADD3 UR32, UR8, 0x8000, URZ ;  /* 0x0000800008207890 */ /* 0x000fe2000fffe03f */
[----:B-1----:R-:W-:Y:S01]  /*0960*/  IADD3 R0, P2, R2, 0xf0, RZ ;  /* 0x000000f002007810 */ /* 0x002fe20007f5e0ff */
[----:B------:R-:W-:Y:S01]  /*0970*/  UIADD3 UR24, UR8, 0xa000, URZ ;  /* 0x0000a00008187890 */ /* 0x000fe2000fffe03f */
[----:B------:R-:W-:Y:S02]  /*0980*/  UMOV UR49, UR9 ;  /* 0x0000000900317c82 */ /* 0x000fe40008000000 */
[----:B------:R-:W-:Y:S01]  /*0990*/  IADD3.X R2, RZ, R3, RZ, P2, !PT ;  /* 0x00000003ff027210 */ /* 0x000fe200017fe4ff */
[----:B------:R-:W-:Y:S01]  /*09a0*/  UMOV UR42, 0xc0 ;  /* 0x000000c0002a7882 */ /* 0x000fe20000000000 */
[----:B------:R-:W-:Y:S01]  /*09b0*/  R2UR UR4, R0 ;  /* 0x00000000000472ca */ /* 0x000fe200000e0000 */
[----:B------:R-:W-:Y:S01]  /*09c0*/  UMOV UR44, UR36 ;  /* 0x00000024002c7c82 */ /* 0x000fe20008000000 */
[----:B------:R-:W-:Y:S01]  /*09d0*/  R2UR UR5, R2 ;  /* 0x00000000020572ca */ /* 0x000fe200000e0000 */
[----:B--2---:R-:W-:Y:S01]  /*09e0*/  USHF.L.U32 UR11, UR11, 0x6, URZ ;  /* 0x000000060b0b7899 */ /* 0x004fe2000800063f */
[----:B------:R-:W-:Y:S01]  /*09f0*/  UMOV UR45, UR37 ;  /* 0x00000025002d7c82 */ /* 0x000fe20008000000 */
[----:B------:R-:W-:Y:S01]  /*0a00*/  UMOV UR41, UR9 ;  /* 0x0000000900297c82 */ /* 0x000fe20008000000 */
[----:B------:R-:W-:Y:S01]  /*0a10*/  UMOV UR34, 0x100 ;  /* 0x0000010000227882 */ /* 0x000fe20000000000 */
[----:B------:R-:W-:Y:S01]  /*0a20*/  UMOV UR33, UR9 ;  /* 0x0000000900217c82 */ /* 0x000fe20008000000 */
[----:B------:R-:W-:-:S02]  /*0a30*/  UMOV UR26, 0x140 ;  /* 0x00000140001a7882 */ /* 0x000fc40000000000 */
[----:B------:R-:W-:Y:S01]  /*0a40*/  UMOV UR19, UR11 ;  /* 0x0000000b00137c82 */ /* 0x000fe20008000000 */
[----:B------:R-:W-:Y:S01]  /*0a50*/  UMOV UR51, UR11 ;  /* 0x0000000b00337c82 */ /* 0x000fe20008000000 */
[----:B------:R-:W-:Y:S01]  /*0a60*/  UMOV UR43, UR11 ;  /* 0x0000000b002b7c82 */ /* 0x000fe20008000000 */
[----:B------:R-:W-:Y:S01]  /*0a70*/  UMOV UR35, UR11 ;  /* 0x0000000b00237c82 */ /* 0x000fe20008000000 */
[----:B------:R-:W-:Y:S01]  /*0a80*/  UMOV UR28, UR36 ;  /* 0x00000024001c7c82 */ /* 0x000fe20008000000 */
[----:B------:R1:W-:Y:S01]  /*0a90*/  UTMALDG.4D [UR8], [UR4], desc[UR6] ;  /* 0x00000608040075b4 */ /* 0x0003e20008019000 */
[----:B------:R-:W-:Y:S01]  /*0aa0*/  UMOV UR29, UR37 ;  /* 0x00000025001d7c82 */ /* 0x000fe20008000000 */
[----:B------:R-:W-:Y:S01]  /*0ab0*/  UMOV UR25, UR9 ;  /* 0x0000000900197c82 */ /* 0x000fe20008000000 */
[----:B------:R-:W-:Y:S01]  /*0ac0*/  UMOV UR27, UR11 ;  /* 0x0000000b001b7c82 */ /* 0x000fe20008000000 */
[----:B------:R2:W-:Y:S01]  /*0ad0*/  UTMALDG.4D [UR16], [UR4], desc[UR6] ;  /* 0x00000610040075b4 */ /* 0x0005e20008019000 */
[----:B------:R3:W-:Y:S01]  /*0ae0*/  UTMALDG.4D [UR48], [UR4], desc[UR6] ;  /* 0x00000630040075b4 */ /* 0x0007e20008019000 */
[----:B------:R3:W-:Y:S01]  /*0af0*/  UTMALDG.4D [UR40], [UR4], desc[UR6] ;  /* 0x00000628040075b4 */ /* 0x0007e20008019000 */
[----:B-1----:R-:W-:Y:S01]  /*0b00*/  UMOV UR10, 0x1c0 ;  /* 0x000001c0000a7882 */ /* 0x002fe20000000000 */
[----:B------:R3:W-:Y:S01]  /*0b10*/  UTMALDG.4D [UR32], [UR4], desc[UR6] ;  /* 0x00000620040075b4 */ /* 0x0007e20008019000 */
[----:B--2---:R-:W-:-:S02]  /*0b20*/  UIADD3 UR16, UR8, 0xc000, URZ ;  /* 0x0000c00008107890 */ /* 0x004fc4000fffe03f */
[----:B------:R-:W-:Y:S01]  /*0b30*/  UIADD3 UR8, UR8, 0xe000, URZ ;  /* 0x0000e00008087890 */ /* 0x000fe2000fffe03f */
[----:B------:R-:W-:Y:S01]  /*0b40*/  UMOV UR18, 0x180 ;  /* 0x0000018000127882 */ /* 0x000fe20000000000 */
[----:B------:R3:W-:Y:S05]  /*0b50*/  UTMALDG.4D [UR24], [UR4], desc[UR6] ;  /* 0x00000618040075b4 */ /* 0x0007ea0008019000 */
[----:B------:R3:W-:Y:S02]  /*0b60*/  UTMALDG.4D [UR16], [UR4], desc[UR6] ;  /* 0x00000610040075b4 */ /* 0x0007e40008019000 */
[----:B------:R3:W-:Y:S02]  /*0b70*/  UTMALDG.4D [UR8], [UR4], desc[UR6] ;  /* 0x00000608040075b4 */ /* 0x0007e40008019000 */
[----:B---3--:R-:W-:Y:S01]  /*0b80*/  NOP ;  /* 0x0000000000007918 */ /* 0x008fe20000000000 */
.L_x_6:
[----:B------:R-:W-:Y:S05]  /*0b90*/  BSYNC B0 ;  /* 0x0000000000007941 */ /* 0x000fea0003800000 */
.L_x_5:
[----:B------:R-:W1:Y:S01]  /*0ba0*/  LDC R10, c[0x0][0x28c] ;  /* 0x0000a300ff0a7b82 */ /* 0x000e620000000800 */
[----:B------:R-:W-:Y:S01]  /*0bb0*/  BSSY B0, `(.L_x_9) ;  /* 0x000012f000007945 */ /* 0x000fe20003800000 */
[----:B------:R-:W-:Y:S01]  /*0bc0*/  MOV R185, 0x1 ;  /* 0x0000000100b97802 */ /* 0x000fe20000000f00 */
[----:B------:R-:W-:Y:S01]  /*0bd0*/  IMAD.MOV.U32 R12, RZ, RZ, 0x1 ;  /* 0x00000001ff0c7424 */ /* 0x000fe200078e00ff */
[----:B------:R-:W-:Y:S01]  /*0be0*/  MOV R8, RZ ;  /* 0x000000ff00087202 */ /* 0x000fe20000000f00 */
[----:B-1----:R-:W-:-:S05]  /*0bf0*/  VIADD R194, R10, 0x3f ;  /* 0x0000003f0ac27836 */ /* 0x002fca0000000000 */
[----:B------:R-:W-:-:S04]  /*0c00*/  SHF.R.S32.HI R3, RZ, 0x1f, R194 ;  /* 0x0000001fff037819 */ /* 0x000fc800000114c2 */
[----:B------:R-:W-:-:S04]  /*0c10*/  LEA.HI R194, R3, R194, RZ, 0x6 ;  /* 0x000000c203c27211 */ /* 0x000fc800078f30ff */
[----:B------:R-:W-:-:S05]  /*0c20*/  SHF.R.S32.HI R9, RZ, 0x6, R194 ;  /* 0x00000006ff097819 */ /* 0x000fca00000114c2 */
[----:B------:R-:W-:Y:S01]  /*0c30*/  IMAD.SHL.U32 R9, R9, 0x2, RZ ;  /* 0x0000000209097824 */ /* 0x000fe200078e00ff */
[----:B------:R-:W-:Y:S06]  /*0c40*/  @!P1 BRA `(.L_x_10) ;  /* 0x0000001000949947 */ /* 0x000fec0003800000 */
[----:B------:R-:W1:Y:S01]  /*0c50*/  S2R R0, SR_TID.X ;  /* 0x0000000000007919 */ /* 0x000e620000002100 */
[----:B------:R-:W2:Y:S01]  /*0c60*/  LDC.64 R2, c[0x0][0x198] ;  /* 0x00006600ff027b82 */ /* 0x000ea20000000a00 */
[----:B------:R-:W-:Y:S01]  /*0c70*/  ISETP.GE.AND P1, PT, R10, 0x1, PT ;  /* 0x000000010a00780c */ /* 0x000fe20003f26270 */
[----:B------:R-:W-:Y:S01]  /*0c80*/  IMAD.MOV.U32 R8, RZ, RZ, RZ ;  /* 0x000000ffff087224 */ /* 0x000fe200078e00ff */
[----:B------:R-:W-:Y:S02]  /*0c90*/  MOV R184, RZ ;  /* 0x000000ff00b87202 */ /* 0x000fe40000000f00 */
[----:B-1----:R-:W-:-:S09]  /*0ca0*/  LOP3.LUT R6, R0, 0x1f, RZ, 0xc0, !PT ;  /* 0x0000001f00067812 */ /* 0x002fd200078ec0ff */
        /* <DEDUP_REMOVED lines=9> */
.L_x_101:
[----:B------:R-:W-:Y:S01]  /*0d40*/  IMAD.MOV.U32 R8, RZ, RZ, 0x1 ;  /* 0x00000001ff087424 */ /* 0x000fe200078e00ff */
[----:B------:R-:W-:Y:S06]  /*0d50*/  @P2 BRA `(.L_x_13) ;  /* 0x0000000000142947 */ /* 0x000fec0003800000 */
[----:B------:R-:W-:Y:S02]  /*0d60*/  ISETP.NE.AND P1, PT, R6, RZ, PT ;  /* 0x000000ff0600720c */ /* 0x000fe40003f25270 */
[----:B-1----:R-:W-:-:S04]  /*0d70*/  MOV R5, 0x10000 ;  /* 0x0001000000057802 */ /* 0x002fc80000000f00 */
[----:B------:R3:W-:Y:S07]  /*0d80*/  SYNCS.ARRIVE.TRANS64 RZ, [R0+URZ+0x50000], R5 ;  /* 0x0500000500ff79a7 */ /* 0x0007ee000800003f */
[----:B------:R-:W-:Y:S05]  /*0d90*/  @!P1 BRA `(.L_x_13) ;  /* 0x0000000000049947 */ /* 0x000fea0003800000 */
[----:B------:R-:W-:Y:S01]  /*0da0*/  BPT.TRAP 0x1 ;  /* 0x000000040000795c */ /* 0x000fe20000300000 */
.L_x_13:
[----:B--2---:R-:W-:Y:S01]  /*0db0*/  IADD3 R4, P1, R2, 0x1f0, RZ ;  /* 0x000001f002047810 */ /* 0x004fe20007f3e0ff */
[----:B-1-3--:R-:W1:Y:S01]  /*0dc0*/  S2R R5, SR_CgaCtaId ;  /* 0x0000000000057919 */ /* 0x00ae620000008800 */
[----:B------:R-:W-:Y:S01]  /*0dd0*/  R2UR UR14, R0 ;  /* 0x00000000000e72ca */ /* 0x000fe200000e0000 */
[----:B------:R-:W-:Y:S01]  /*0de0*/  UMOV UR35, URZ ;  /* 0x0000003f00237c82 */ /* 0x000fe20008000000 */
[----:B------:R-:W-:Y:S01]  /*0df0*/  R2UR UR4, R4 ;  /* 0x00000000040472ca */ /* 0x000fe200000e0000 */
[----:B------:R-:W-:Y:S01]  /*0e00*/  IMAD.X R7, RZ, RZ, R3, P1 ;  /* 0x000000ffff077224 */ /* 0x000fe200008e0603 */
[----:B------:R-:W-:Y:S01]  /*0e10*/  UMOV UR6, 0x0 ;  /* 0x0000000000067882 */ /* 0x000fe20000000000 */
[----:B------:R-:W-:Y:S01]  /*0e20*/  UMOV UR7, 0x10000000 ;  /* 0x1000000000077882 */ /* 0x000fe20000000000 */
[----:B------:R-:W-:Y:S01]  /*0e30*/  UMOV UR34, URZ ;  /* 0x0000003f00227c82 */ /* 0x000fe20008000000 */
[----:B------:R-:W-:Y:S01]  /*0e40*/  UMOV UR26, 0x40 ;  /* 0x00000040001a7882 */ /* 0x000fe20000000000 */
[----:B------:R-:W-:Y:S01]  /*0e50*/  R2UR UR5, R7 ;  /* 0x00000000070572ca */ /* 0x000fe200000e0000 */
[----:B------:R-:W-:Y:S01]  /*0e60*/  UMOV UR28, UR36 ;  /* 0x00000024001c7c82 */ /* 0x000fe20008000000 */
[----:B------:R-:W-:Y:S01]  /*0e70*/  UMOV UR29, UR37 ;  /* 0x00000025001d7c82 */ /* 0x000fe20008000000 */
[----:B------:R-:W-:Y:S01]  /*0e80*/  UMOV UR27, UR35 ;  /* 0x00000023001b7c82 */ /* 0x000fe20008000000 */
[----:B------:R-:W-:Y:S01]  /*0e90*/  UMOV UR10, 0x80 ;  /* 0x00000080000a7882 */ /* 0x000fe20000000000 */
[----:B------:R-:W-:Y:S01]  /*0ea0*/  UIADD3 UR32, UR14, 0x10000, URZ ;  /* 0x000100000e207890 */ /* 0x000fe2000fffe03f */
[----:B------:R-:W-:Y:S01]  /*0eb0*/  MOV R0, 0x400 ;  /* 0x0000040000007802 */ /* 0x000fe20000000f00 */
[----:B------:R-:W-:Y:S01]  /*0ec0*/  UIADD3 UR33, UR14, 0x50000, URZ ;  /* 0x000500000e217890 */ /* 0x000fe2000fffe03f */
[----:B------:R-:W-:Y:S01]  /*0ed0*/  MOV R7, 0x1 ;  /* 0x0000000100077802 */ /* 0x000fe20000000f00 */
[----:B------:R-:W-:Y:S01]  /*0ee0*/  UIADD3 UR24, UR14, 0x12000, URZ ;  /* 0x000120000e187890 */ /* 0x000fe2000fffe03f */
[----:B------:R-:W-:Y:S01]  /*0ef0*/  ISETP.NE.AND P2, PT, R192, RZ, PT ;  /* 0x000000ffc000720c */ /* 0x000fe20003f45270 */
[----:B------:R-:W-:Y:S01]  /*0f00*/  UIADD3 UR8, UR14, 0x14000, URZ ;  /* 0x000140000e087890 */ /* 0x000fe2000fffe03f */
[----:B------:R-:W-:Y:S01]  /*0f10*/  SHF.L.U32 R7, R7, 0x1f, RZ ;  /* 0x0000001f07077819 */ /* 0x000fe200000006ff */
[----:B------:R-:W-:Y:S01]  /*0f20*/  UMOV UR12, UR36 ;  /* 0x00000024000c7c82 */ /* 0x000fe20008000000 */
[----:B------:R-:W-:Y:S01]  /*0f30*/  UMOV UR25, UR33 ;  /* 0x0000002100197c82 */ /* 0x000fe20008000000 */
[----:B------:R-:W-:Y:S01]  /*0f40*/  UMOV UR13, UR37 ;  /* 0x00000025000d7c82 */ /* 0x000fe20008000000 */
[----:B------:R-:W-:Y:S01]  /*0f50*/  UMOV UR11, UR35 ;  /* 0x00000023000b7c82 */ /* 0x000fe20008000000 */
[----:B------:R-:W-:Y:S01]  /*0f60*/  UMOV UR9, UR33 ;  /* 0x0000002100097c82 */ /* 0x000fe20008000000 */
[----:B------:R-:W-:Y:S01]  /*0f70*/  UTMALDG.4D [UR32], [UR4], desc[UR6] ;  /* 0x00000620040075b4 */ /* 0x000fe20008019000 */
[----:B------:R-:W-:Y:S01]  /*0f80*/  UIADD3 UR16, UR14, 0x16000, URZ ;  /* 0x000160000e107890 */ /* 0x000fe2000fffe03f */
[----:B------:R-:W-:Y:S01]  /*0f90*/  UMOV UR18, 0xc0 ;  /* 0x000000c000127882 */ /* 0x000fe20000000000 */
[----:B------:R-:W-:Y:S01]  /*0fa0*/  UMOV UR20, UR36 ;  /* 0x0000002400147c82 */ /* 0x000fe20008000000 */
[----:B------:R-:W-:Y:S01]  /*0fb0*/  UMOV UR21, UR37 ;  /* 0x0000002500157c82 */ /* 0x000fe20008000000 */
[----:B------:R-:W-:Y:S01]  /*0fc0*/  UMOV UR19, UR35 ;  /* 0x0000002300137c82 */ /* 0x000fe20008000000 */
[----:B------:R-:W-:Y:S01]  /*0fd0*/  UMOV UR17, UR33 ;  /* 0x0000002100117c82 */ /* 0x000fe20008000000 */
[----:B------:R2:W-:Y:S01]  /*0fe0*/  UTMALDG.4D [UR24], [UR4], desc[UR6] ;  /* 0x00000618040075b4 */ /* 0x0005e20008019000 */
[----:B-1----:R-:W-:-:S05]  /*0ff0*/  LEA R5, R5, R0, 0x18 ;  /* 0x0000000005057211 */ /* 0x002fca00078ec0ff */
[----:B------:R-:W-:Y:S01]  /*1000*/  IMAD R4, R8, 0x8, R5 ;  /* 0x0000000808047824 */ /* 0x000fe200078e0205 */
[----:B------:R1:W-:Y:S01]  /*1010*/  UTMALDG.4D [UR8], [UR4], desc[UR6] ;  /* 0x00000608040075b4 */ /* 0x0003e20008019000 */
[----:B------:R3:W-:Y:S01]  /*1020*/  UTMALDG.4D [UR16], [UR4], desc[UR6] ;  /* 0x00000610040075b4 */ /* 0x0007e20008019000 */
[----:B--2---:R-:W-:Y:S01]  /*1030*/  UIADD3 UR24, UR14, 0x1a000, URZ ;  /* 0x0001a0000e187890 */ /* 0x004fe2000fffe03f */
[----:B------:R-:W-:Y:S01]  /*1040*/  UMOV UR26, 0x140 ;  /* 0x00000140001a7882 */ /* 0x000fe20000000000 */
[----:B-1----:R-:W-:Y:S01]  /*1050*/  UIADD3 UR8, UR14, 0x18000, URZ ;  /* 0x000180000e087890 */ /* 0x002fe2000fffe03f */
[----:B------:R-:W-:Y:S01]  /*1060*/  UMOV UR10, 0x100 ;  /* 0x00000100000a7882 */ /* 0x000fe20000000000 */
[----:B---3--:R-:W-:-:S07]  /*1070*/  UIADD3 UR16, UR14, 0x1c000, URZ ;  /* 0x0001c0000e107890 */ /* 0x008fce000fffe03f */
[----:B------:R1:W-:Y:S01]  /*1080*/  UTMALDG.4D [UR8], [UR4], desc[UR6] ;  /* 0x00000608040075b4 */ /* 0x0003e20008019000 */
[----:B------:R-:W-:Y:S01]  /*1090*/  UMOV UR18, 0x180 ;  /* 0x0000018000127882 */ /* 0x000fe20000000000 */
[----:B------:R2:W-:Y:S01]  /*10a0*/  UTMALDG.4D [UR24], [UR4], desc[UR6] ;  /* 0x00000618040075b4 */ /* 0x0005e20008019000 */
[----:B------:R2:W-:Y:S01]  /*10b0*/  UTMALDG.4D [UR16], [UR4], desc[UR6] ;  /* 0x00000610040075b4 */ /* 0x0005e20008019000 */
[----:B-1----:R-:W-:Y:S01]  /*10c0*/  UIADD3 UR8, UR14, 0x1e000, URZ ;  /* 0x0001e0000e087890 */ /* 0x002fe2000fffe03f */
[----:B------:R-:W-:-:S08]  /*10d0*/  UMOV UR10, 0x1c0 ;  /* 0x000001c0000a7882 */ /* 0x000fd00000000000 */
[----:B------:R2:W-:Y:S01]  /*10e0*/  UTMALDG.4D [UR8], [UR4], desc[UR6] ;  /* 0x00000608040075b4 */ /* 0x0005e20008019000 */
[----:B------:R-:W1:Y:S02]  /*10f0*/  SYNCS.PHASECHK.TRANS64.TRYWAIT P1, [R4+URZ+0x50020], R7 ;  /* 0x05002007040075a7 */ /* 0x000e64000802017f */
[----:B-12---:R-:W-:Y:S05]  /*1100*/  @!P1 BRA `(.L_x_14) ;  /* 0x0000023400f09947 */ /* 0x006fea0003800000 */
.L_x_102:
[----:B------:R-:W-:Y:S01]  /*1110*/  MOV R184, 0x1 ;  /* 0x0000000100b87802 */ /* 0x000fe20000000f00 */
[----:B------:R-:W-:Y:S06]  /*1120*/  @P2 BRA `(.L_x_15) ;  /* 0x0000000000142947 */ /* 0x000fec0003800000 */
[----:B------:R-:W-:Y:S01]  /*1130*/  ISETP.NE.AND P1, PT, R6, RZ, PT ;  /* 0x000000ff0600720c */ /* 0x000fe20003f25270 */
[----:B-1----:R-:W-:-:S04]  /*1140*/  IMAD.MOV.U32 R7, RZ, RZ, 0x10000 ;  /* 0x00010000ff077424 */ /* 0x002fc800078e00ff */
[----:B------:R2:W-:Y:S08]  /*1150*/  SYNCS.ARRIVE.TRANS64 RZ, [R4+URZ+0x50000], R7 ;  /* 0x0500000704ff79a7 */ /* 0x0005f0000800003f */
[----:B------:R-:W-:Y:S05]  /*1160*/  @!P1 BRA `(.L_x_15) ;  /* 0x0000000000049947 */ /* 0x000fea0003800000 */
[----:B------:R-:W-:Y:S01]  /*1170*/  BPT.TRAP 0x1 ;  /* 0x000000040000795c */ /* 0x000fe20000300000 */
.L_x_15:
[----:B------:R-:W-:Y:S01]  /*1180*/  LEA R0, R8, R5, 0x10 ;  /* 0x0000000508007211 */ /* 0x000fe200078e80ff */
[----:B------:R-:W-:Y:S01]  /*1190*/  UMOV UR51, URZ ;  /* 0x0000003f00337c82 */ /* 0x000fe20008000000 */
[----:B-12---:R-:W-:Y:S01]  /*11a0*/  IADD3 R7, P1, R2, 0x2f0, RZ ;  /* 0x000002f002077810 */ /* 0x006fe20007f3e0ff */
[----:B------:R-:W-:Y:S01]  /*11b0*/  UMOV UR6, 0x0 ;  /* 0x0000000000067882 */ /* 0x000fe20000000000 */
[----:B------:R-:W-:Y:S01]  /*11c0*/  R2UR UR49, R4 ;  /* 0x00000000043172ca */ /* 0x000fe200000e0000 */
[----:B------:R-:W-:Y:S01]  /*11d0*/  UMOV UR7, 0x10000000 ;  /* 0x1000000000077882 */ /* 0x000fe20000000000 */
[----:B------:R-:W-:Y:S01]  /*11e0*/  R2UR UR14, R0 ;  /* 0x00000000000e72ca */ /* 0x000fe200000e0000 */
[----:B------:R-:W-:Y:S01]  /*11f0*/  IMAD.X R5, RZ, RZ, R3, P1 ;  /* 0x000000ffff057224 */ /* 0x000fe200008e0603 */
[----:B------:R-:W-:Y:S01]  /*1200*/  R2UR UR4, R7 ;  /* 0x00000000070472ca */ /* 0x000fe200000e0000 */
[----:B------:R-:W-:Y:S01]  /*1210*/  UMOV UR50, URZ ;  /* 0x0000003f00327c82 */ /* 0x000fe20008000000 */
[----:B------:R-:W-:Y:S01]  /*1220*/  UMOV UR52, UR36 ;  /* 0x0000002400347c82 */ /* 0x000fe20008000000 */
[----:B------:R-:W-:Y:S01]  /*1230*/  UMOV UR53, UR37 ;  /* 0x0000002500357c82 */ /* 0x000fe20008000000 */
[----:B------:R-:W-:Y:S01]  /*1240*/  R2UR UR5, R5 ;  /* 0x00000000050572ca */ /* 0x000fe200000e0000 */
[----:B------:R-:W-:Y:S01]  /*1250*/  UMOV UR18, 0x40 ;  /* 0x0000004000127882 */ /* 0x000fe20000000000 */
[----:B------:R-:W-:Y:S01]  /*1260*/  UMOV UR20, UR36 ;  /* 0x0000002400147c82 */ /* 0x000fe20008000000 */
[----:B------:R-:W-:Y:S01]  /*1270*/  UMOV UR21, UR37 ;  /* 0x0000002500157c82 */ /* 0x000fe20008000000 */
[----:B------:R-:W-:Y:S01]  /*1280*/  UMOV UR19, UR51 ;  /* 0x0000003300137c82 */ /* 0x000fe20008000000 */
[----:B------:R-:W-:Y:S01]  /*1290*/  UIADD3 UR49, UR49, 0x50000, URZ ;  /* 0x0005000031317890 */ /* 0x000fe2000fffe03f */
[----:B------:R-:W-:Y:S01]  /*12a0*/  IADD3 R8, R8, 0x1, RZ ;  /* 0x0000000108087810 */ /* 0x000fe20007ffe0ff */
[----:B------:R-:W-:-:S02]  /*12b0*/  UIADD3 UR48, UR14, 0x10000, URZ ;  /* 0x000100000e307890 */ /* 0x000fc4000fffe03f */
[----:B------:R-:W-:Y:S02]  /*12c0*/  UIADD3 UR16, UR14, 0x12000, URZ ;  /* 0x000120000e107890 */ /* 0x000fe4000fffe03f */
[----:B------:R-:W-:Y:S02]  /*12d0*/  UIADD3 UR40, UR14, 0x14000, URZ ;  /* 0x000140000e287890 */ /* 0x000fe4000fffe03f */
[----:B------:R-:W-:Y:S01]  /*12e0*/  UIADD3 UR8, UR14, 0x16000, URZ ;  /* 0x000160000e087890 */ /* 0x000fe2000fffe03f */
[----:B------:R-:W-:Y:S01]  /*12f0*/  UMOV UR17, UR49 ;  /* 0x0000003100117c82 */ /* 0x000fe20008000000 */
[----:B------:R-:W-:Y:S01]  /*1300*/  UMOV UR42, 0x80 ;  /* 0x00000080002a7882 */ /* 0x000fe20000000000 */
[----:B------:R-:W-:Y:S01]  /*1310*/  UMOV UR44, UR36 ;  /* 0x00000024002c7c82 */ /* 0x000fe20008000000 */
[----:B------:R-:W-:Y:S01]  /*1320*/  UMOV UR45, UR37 ;  /* 0x00000025002d7c82 */ /* 0x000fe20008000000 */
[----:B------:R-:W-:Y:S01]  /*1330*/  UTMALDG.4D [UR48], [UR4], desc[UR6] ;  /* 0x00000630040075b4 */ /* 0x000fe20008019000 */
[----:B------:R-:W-:Y:S01]  /*1340*/  UMOV UR43, UR51 ;  /* 0x00000033002b7c82 */ /* 0x000fe20008000000 */
[----:B------:R-:W-:Y:S01]  /*1350*/  UMOV UR41, UR49 ;  /* 0x0000003100297c82 */ /* 0x000fe20008000000 */
[----:B------:R-:W-:Y:S01]  /*1360*/  UMOV UR10, 0xc0 ;  /* 0x000000c0000a7882 */ /* 0x000fe20000000000 */
[----:B------:R-:W-:Y:S01]  /*1370*/  UMOV UR12, UR36 ;  /* 0x00000024000c7c82 */ /* 0x000fe20008000000 */
[----:B------:R-:W-:Y:S01]  /*1380*/  UMOV UR13, UR37 ;  /* 0x00000025000d7c82 */ /* 0x000fe20008000000 */
[----:B------:R-:W-:Y:S01]  /*1390*/  UMOV UR11, UR51 ;  /* 0x00000033000b7c82 */ /* 0x000fe20008000000 */
[----:B------:R-:W-:Y:S01]  /*13a0*/  UMOV UR9, UR49 ;  /* 0x0000003100097c82 */ /* 0x000fe20008000000 */
[----:B------:R1:W-:Y:S01]  /*13b0*/  UTMALDG.4D [UR16], [UR4], desc[UR6] ;  /* 0x00000610040075b4 */ /* 0x0003e20008019000 */
[----:B------:R-:W-:-:S02]  /*13c0*/  UIADD3 UR24, UR14, 0x18000, URZ ;  /* 0x000180000e187890 */ /* 0x000fc4000fffe03f */
[----:B------:R-:W-:Y:S01]  /*13d0*/  UIADD3 UR32, UR14, 0x1a000, URZ ;  /* 0x0001a0000e207890 */ /* 0x000fe2000fffe03f */
        /* <DEDUP_REMOVED lines=9> */
[----:B------:R2:W-:Y:S01]  /*1470*/  UTMALDG.4D [UR8], [UR4], desc[UR6] ;  /* 0x00000608040075b4 */ /* 0x0005e20008019000 */
[----:B------:R3:W-:Y:S01]  /*1480*/  UTMALDG.4D [UR24], [UR4], desc[UR6] ;  /* 0x00000618040075b4 */ /* 0x0007e20008019000 */
[----:B-1----:R-:W-:Y:S01]  /*1490*/  UIADD3 UR16, UR14, 0x1c000, URZ ;  /* 0x0001c0000e107890 */ /* 0x002fe2000fffe03f */
[----:B------:R-:W-:Y:S01]  /*14a0*/  UMOV UR18, 0x180 ;  /* 0x0000018000127882 */ /* 0x000fe20000000000 */
[----:B------:R3:W-:Y:S07]  /*14b0*/  UTMALDG.4D [UR32], [UR4], desc[UR6] ;  /* 0x00000620040075b4 */ /* 0x0007ee0008019000 */
[----:B------:R3:W-:Y:S01]  /*14c0*/  UTMALDG.4D [UR16], [UR4], desc[UR6] ;  /* 0x00000610040075b4 */ /* 0x0007e20008019000 */
[----:B--2---:R-:W-:Y:S01]  /*14d0*/  UIADD3 UR8, UR14, 0x1e000, URZ ;  /* 0x0001e0000e087890 */ /* 0x004fe2000fffe03f */
[----:B------:R-:W-:-:S08]  /*14e0*/  UMOV UR10, 0x1c0 ;  /* 0x000001c0000a7882 */ /* 0x000fd00000000000 */
[----:B------:R3:W-:Y:S02]  /*14f0*/  UTMALDG.4D [UR8], [UR4], desc[UR6] ;  /* 0x00000608040075b4 */ /* 0x0007e40008019000 */
[----:B---3--:R-:W-:Y:S01]  /*1500*/  NOP ;  /* 0x0000000000007918 */ /* 0x008fe20000000000 */
.L_x_11:
[----:B------:R-:W-:Y:S01]  /*1510*/  ISETP.GE.AND P1, PT, R10, 0x41, PT ;  /* 0x000000410a00780c */ /* 0x000fe20003f26270 */
[----:B------:R-:W-:-:S12]  /*1520*/  IMAD.MOV.U32 R12, RZ, RZ, 0x1 ;  /* 0x00000001ff0c7424 */ /* 0x000fd800078e00ff */
[----:B------:R-:W-:Y:S05]  /*1530*/  @!P1 BRA `(.L_x_16) ;  /* 0x0000000800549947 */ /* 0x000fea0003800000 */
[----:B------:R-:W1:Y:S01]  /*1540*/  S2R R5, SR_CgaCtaId ;  /* 0x0000000000057919 */ /* 0x000e620000008800 */
[----:B------:R-:W-:Y:S02]  /*1550*/  MOV R0, 0x400 ;  /* 0x0000040000007802 */ /* 0x000fe40000000f00 */
[----:B------:R-:W-:Y:S02]  /*1560*/  MOV R7, 0x1 ;  /* 0x0000000100077802 */ /* 0x000fe40000000f00 */
[----:B------:R-:W-:Y:S02]  /*1570*/  ISETP.NE.AND P2, PT, R192, RZ, PT ;  /* 0x000000ffc000720c */ /* 0x000fe40003f45270 */
[----:B------:R-:W-:Y:S02]  /*1580*/  SHF.L.U32 R7, R7, 0x1f, RZ ;  /* 0x0000001f07077819 */ /* 0x000fe400000006ff */
[----:B-1----:R-:W-:-:S05]  /*1590*/  LEA R5, R5, R0, 0x18 ;  /* 0x0000000005057211 */ /* 0x002fca00078ec0ff */
[----:B------:R-:W-:-:S04]  /*15a0*/  IMAD R0, R8, 0x8, R5 ;  /* 0x0000000808007824 */ /* 0x000fc800078e0205 */
[----:B------:R-:W1:Y:S02]  /*15b0*/  SYNCS.PHASECHK.TRANS64.TRYWAIT P1, [R0+URZ+0x50020], R7 ;  /* 0x05002007000075a7 */ /* 0x000e64000802017f */
[----:B-1----:R-:W-:Y:S05]  /*15c0*/  @!P1 BRA `(.L_x_17) ;  /* 0x0000023000d49947 */ /* 0x002fea0003800000 */
.L_x_103:
[----:B------:R-:W-:Y:S05]  /*15d0*/  @P2 BRA `(.L_x_18) ;  /* 0x0000000000142947 */ /* 0x000fea0003800000 */
[----:B------:R-:W-:Y:S02]  /*15e0*/  ISETP.NE.AND P1, PT, R6, RZ, PT ;  /* 0x000000ff0600720c */ /* 0x000fe40003f25270 */
[----:B-1----:R-:W-:-:S04]  /*15f0*/  MOV R7, 0x10000 ;  /* 0x0001000000077802 */ /* 0x002fc80000000f00 */
[----:B------:R3:W-:Y:S07]  /*1600*/  SYNCS.ARRIVE.TRANS64 RZ, [R0+URZ+0x50000], R7 ;  /* 0x0500000700ff79a7 */ /* 0x0007ee000800003f */
[----:B------:R-:W-:Y:S05]  /*1610*/  @!P1 BRA `(.L_x_18) ;  /* 0x0000000000049947 */ /* 0x000fea0003800000 */
[----:B------:R-:W-:Y:S01]  /*1620*/  BPT.TRAP 0x1 ;  /* 0x000000040000795c */ /* 0x000fe20000300000 */
.L_x_18:
[----:B------:R-:W-:Y:S01]  /*1630*/  IMAD R5, R8, 0x10000, R5 ;  /* 0x0001000008057824 */ /* 0x000fe200078e0205 */
[----:B------:R-:W-:Y:S01]  /*1640*/  R2UR UR41, R0 ;  /* 0x00000000002972ca */ /* 0x000fe200000e0000 */
[----:B-1-3--:R-:W1:Y:S01]  /*1650*/  S2R R7, SR_CgaCtaId ;  /* 0x0000000000077919 */ /* 0x00ae620000008800 */
[----:B------:R-:W-:Y:S01]  /*1660*/  R2UR UR43, R184 ;  /* 0x00000000b82b72ca */ /* 0x000fe200000e0000 */
[----:B------:R-:W-:Y:S01]  /*1670*/  UMOV UR4, 0x0 ;  /* 0x0000000000047882 */ /* 0x000fe20000000000 */
[----:B------:R-:W-:Y:S01]  /*1680*/  R2UR UR14, R5 ;  /* 0x00000000050e72ca */ /* 0x000fe200000e0000 */
[----:B------:R-:W-:Y:S01]  /*1690*/  UMOV UR5, 0x10000000 ;  /* 0x1000000000057882 */ /* 0x000fe20000000000 */
[----:B--2---:R-:W-:Y:S01]  /*16a0*/  IADD3 R0, P1, R2, 0x1f0, RZ ;  /* 0x000001f002007810 */ /* 0x004fe20007f3e0ff */
[----:B------:R-:W-:Y:S01]  /*16b0*/  UMOV UR42, URZ ;  /* 0x0000003f002a7c82 */ /* 0x000fe20008000000 */
[----:B------:R-:W-:Y:S01]  /*16c0*/  UMOV UR44, UR36 ;  /* 0x00000024002c7c82 */ /* 0x000fe20008000000 */
[----:B------:R-:W-:Y:S01]  /*16d0*/  UMOV UR45, UR37 ;  /* 0x00000025002d7c82 */ /* 0x000fe20008000000 */
[----:B------:R-:W-:Y:S01]  /*16e0*/  IADD3.X R4, RZ, R3, RZ, P1, !PT ;  /* 0x00000003ff047210 */ /* 0x000fe20000ffe4ff */
[----:B------:R-:W-:Y:S01]  /*16f0*/  UMOV UR10, 0x40 ;  /* 0x00000040000a7882 */ /* 0x000fe20000000000 */
[----:B------:R-:W-:Y:S01]  /*1700*/  R2UR UR6, R0 ;  /* 0x00000000000672ca */ /* 0x000fe200000e0000 */
[----:B------:R-:W-:Y:S01]  /*1710*/  UIADD3 UR41, UR41, 0x50000, URZ ;  /* 0x0005000029297890 */ /* 0x000fe2000fffe03f */
[----:B------:R-:W-:Y:S01]  /*1720*/  R2UR UR7, R4 ;  /* 0x00000000040772ca */ /* 0x000fe200000e0000 */
[----:B------:R-:W-:Y:S01]  /*1730*/  USHF.L.U32 UR43, UR43, 0x6, URZ ;  /* 0x000000062b2b7899 */ /* 0x000fe2000800063f */
[----:B------:R-:W-:Y:S01]  /*1740*/  VIADD R8, R8, 0x1 ;  /* 0x0000000108087836 */ /* 0x000fe20000000000 */
[----:B------:R-:W-:Y:S01]  /*1750*/  UIADD3 UR40, UR14, 0x10000, URZ ;  /* 0x000100000e287890 */ /* 0x000fe2000fffe03f */
[----:B------:R-:W-:Y:S01]  /*1760*/  MOV R0, 0x400 ;  /* 0x0000040000007802 */ /* 0x000fe20000000f00 */
[----:B------:R-:W-:Y:S01]  /*1770*/  UIADD3 UR8, UR14, 0x12000, URZ ;  /* 0x000120000e087890 */ /* 0x000fe2000fffe03f */
[----:B------:R-:W-:Y:S01]  /*1780*/  UMOV UR12, UR36 ;  /* 0x00000024000c7c82 */ /* 0x000fe20008000000 */
[----:B------:R-:W-:Y:S01]  /*1790*/  UMOV UR13, UR37 ;  /* 0x00000025000d7c82 */ /* 0x000fe20008000000 */
[----:B------:R-:W-:Y:S01]  /*17a0*/  UMOV UR9, UR41 ;  /* 0x0000002900097c82 */ /* 0x000fe20008000000 */
[----:B------:R-:W-:Y:S01]  /*17b0*/  UMOV UR11, UR43 ;  /* 0x0000002b000b7c82 */ /* 0x000fe20008000000 */
[----:B------:R-:W-:Y:S01]  /*17c0*/  UIADD3 UR32, UR14, 0x14000, URZ ;  /* 0x000140000e207890 */ /* 0x000fe2000fffe03f */
[C---:B------:R-:W-:Y:S01]  /*17d0*/  ISETP.NE.AND P2, PT, R8.reuse, 0x4, PT ;  /* 0x000000040800780c */ /* 0x040fe20003f45270 */
[----:B------:R-:W-:Y:S01]  /*17e0*/  UIADD3 UR24, UR14, 0x16000, URZ ;  /* 0x000160000e187890 */ /* 0x000fe2000fffe03f */
[----:B------:R-:W-:Y:S01]  /*17f0*/  UTMALDG.4D [UR40], [UR6], desc[UR4] ;  /* 0x00000428060075b4 */ /* 0x000fe20008019000 */
[----:B------:R-:W-:Y:S01]  /*1800*/  UIADD3 UR16, UR14, 0x18000, URZ ;  /* 0x000180000e107890 */ /* 0x000fe2000fffe03f */
[----:B------:R-:W-:Y:S01]  /*1810*/  ISETP.NE.AND P1, PT, R8, 0x4, PT ;  /* 0x000000040800780c */ /* 0x000fe20003f25270 */
[----:B------:R-:W-:Y:S01]  /*1820*/  UMOV UR34, 0x80 ;  /* 0x0000008000227882 */ /* 0x000fe20000000000 */
[----:B------:R-:W-:Y:S01]  /*1830*/  UMOV UR33, UR41 ;  /* 0x0000002900217c82 */ /* 0x000fe20008000000 */
[----:B------:R-:W-:Y:S01]  /*1840*/  UMOV UR35, UR43 ;  /* 0x0000002b00237c82 */ /* 0x000fe20008000000 */
[----:B------:R-:W-:Y:S01]  /*1850*/  UMOV UR26, 0xc0 ;  /* 0x000000c0001a7882 */ /* 0x000fe20000000000 */
[----:B------:R-:W-:Y:S01]  /*1860*/  UMOV UR28, UR36 ;  /* 0x00000024001c7c82 */ /* 0x000fe20008000000 */
[----:B------:R2:W-:Y:S01]  /*1870*/  UTMALDG.4D [UR8], [UR6], desc[UR4] ;  /* 0x00000408060075b4 */ /* 0x0005e20008019000 */
[----:B------:R-:W-:Y:S01]  /*1880*/  UMOV UR29, UR37 ;  /* 0x00000025001d7c82 */ /* 0x000fe20008000000 */
[----:B------:R-:W-:Y:S01]  /*1890*/  UMOV UR25, UR41 ;  /* 0x0000002900197c82 */ /* 0x000fe20008000000 */
[----:B------:R-:W-:Y:S01]  /*18a0*/  UMOV UR27, UR43 ;  /* 0x0000002b001b7c82 */ /* 0x000fe20008000000 */
[----:B------:R-:W-:Y:S01]  /*18b0*/  UMOV UR18, 0x100 ;  /* 0x0000010000127882 */ /* 0x000fe20000000000 */
[----:B------:R-:W-:Y:S01]  /*18c0*/  UMOV UR20, UR36 ;  /* 0x0000002400147c82 */ /* 0x000fe20008000000 */
[----:B------:R-:W-:Y:S01]  /*18d0*/  UMOV UR21, UR37 ;  /* 0x0000002500157c82 */ /* 0x000fe20008000000 */
[----:B------:R-:W-:Y:S01]  /*18e0*/  UMOV UR17, UR41 ;  /* 0x0000002900117c82 */ /* 0x000fe20008000000 */
[----:B------:R-:W-:Y:S01]  /*18f0*/  UMOV UR19, UR43 ;  /* 0x0000002b00137c82 */ /* 0x000fe20008000000 */
[----:B------:R-:W-:Y:S01]  /*1900*/  UTMALDG.4D [UR32], [UR6], desc[UR4] ;  /* 0x00000420060075b4 */ /* 0x000fe20008019000 */
[----:B-1----:R-:W-:-:S02]  /*1910*/  LEA R7, R7, R0, 0x18 ;  /* 0x0000000007077211 */ /* 0x002fc400078ec0ff */
[----:B------:R-:W-:Y:S02]  /*1920*/  SEL R8, R8, RZ, P2 ;  /* 0x000000ff08087207 */ /* 0x000fe40001000000 */
[----:B------:R-:W-:Y:S02]  /*1930*/  SEL R12, RZ, 0x1, !P1 ;  /* 0x00000001ff0c7807 */ /* 0x000fe40004800000 */
[----:B------:R-:W-:Y:S01]  /*1940*/  LEA R5, R8, R7, 0x3 ;  /* 0x0000000708057211 */ /* 0x000fe200078e18ff */
[----:B------:R-:W-:Y:S01]  /*1950*/  UTMALDG.4D [UR24], [UR6], desc[UR4] ;  /* 0x00000418060075b4 */ /* 0x000fe20008019000 */
[----:B------:R-:W-:Y:S02]  /*1960*/  SHF.L.U32 R0, R12, 0x1f, RZ ;  /* 0x0000001f0c007819 */ /* 0x000fe400000006ff */
[----:B------:R-:W-:Y:S01]  /*1970*/  ISETP.NE.AND P2, PT, R192, RZ, PT ;  /* 0x000000ffc000720c */ /* 0x000fe20003f45270 */
[----:B------:R1:W-:Y:S01]  /*1980*/  UTMALDG.4D [UR16], [UR6], desc[UR4] ;  /* 0x00000410060075b4 */ /* 0x0003e20008019000 */
[----:B--2---:R-:W-:Y:S01]  /*1990*/  UIADD3 UR8, UR14, 0x1a000, URZ ;  /* 0x0001a0000e087890 */ /* 0x004fe2000fffe03f */
[----:B------:R-:W-:-:S08]  /*19a0*/  UMOV UR10, 0x140 ;  /* 0x00000140000a7882 */ /* 0x000fd00000000000 */
[----:B------:R2:W-:Y:S01]  /*19b0*/  UTMALDG.4D [UR8], [UR6], desc[UR4] ;  /* 0x00000408060075b4 */ /* 0x0005e20008019000 */
[----:B-1----:R-:W-:Y:S01]  /*19c0*/  UIADD3 UR16, UR14, 0x1c000, URZ ;  /* 0x0001c0000e107890 */ /* 0x002fe2000fffe03f */
[----:B------:R-:W-:-:S08]  /*19d0*/  UMOV UR18, 0x180 ;  /* 0x0000018000127882 */ /* 0x000fd00000000000 */
[----:B------:R1:W-:Y:S01]  /*19e0*/  UTMALDG.4D [UR16], [UR6], desc[UR4] ;  /* 0x00000410060075b4 */ /* 0x0003e20008019000 */
[----:B--2---:R-:W-:Y:S01]  /*19f0*/  UIADD3 UR8, UR14, 0x1e000, URZ ;  /* 0x0001e0000e087890 */ /* 0x004fe2000fffe03f */
[----:B------:R-:W-:-:S08]  /*1a00*/  UMOV UR10, 0x1c0 ;  /* 0x000001c0000a7882 */ /* 0x000fd00000000000 */
[----:B------:R1:W-:Y:S01]  /*1a10*/  UTMALDG.4D [UR8], [UR6], desc[UR4] ;  /* 0x00000408060075b4 */ /* 0x0003e20008019000 */
[----:B------:R-:W2:Y:S02]  /*1a20*/  SYNCS.PHASECHK.TRANS64.TRYWAIT P1, [R5+URZ+0x50020], R0 ;  /* 0x05002000050075a7 */ /* 0x000ea4000802017f */
[----:B-12---:R-:W-:Y:S05]  /*1a30*/  @!P1 BRA `(.L_x_19) ;  /* 0x0000022c00cc9947 */ /* 0x006fea0003800000 */
.L_x_104:
[----:B------:R-:W-:Y:S05]  /*1a40*/  @P2 BRA `(.L_x_20) ;  /* 0x0000000000142947 */ /* 0x000fea0003800000 */
[----:B------:R-:W-:Y:S01]  /*1a50*/  ISETP.NE.AND P1, PT, R6, RZ, PT ;  /* 0x000000ff0600720c */ /* 0x000fe20003f25270 */
[----:B-1----:R-:W-:-:S04]  /*1a60*/  IMAD.MOV.U32 R0, RZ, RZ, 0x10000 ;  /* 0x00010000ff007424 */ /* 0x002fc800078e00ff */
[----:B------:R2:W-:Y:S08]  /*1a70*/  SYNCS.ARRIVE.TRANS64 RZ, [R5+URZ+0x50000], R0 ;  /* 0x0500000005ff79a7 */ /* 0x0005f0000800003f */
[----:B------:R-:W-:Y:S05]  /*1a80*/  @!P1 BRA `(.L_x_20) ;  /* 0x0000000000049947 */ /* 0x000fea0003800000 */
[----:B------:R-:W-:Y:S01]  /*1a90*/  BPT.TRAP 0x1 ;  /* 0x000000040000795c */ /* 0x000fe20000300000 */
.L_x_20:
[----:B------:R-:W-:Y:S01]  /*1aa0*/  LEA R7, R8, R7, 0x10 ;  /* 0x0000000708077211 */ /* 0x000fe200078e80ff */
[----:B------:R-:W-:Y:S01]  /*1ab0*/  UMOV UR6, 0x0 ;  /* 0x0000000000067882 */ /* 0x000fe20000000000 */
[----:B-12---:R-:W-:Y:S01]  /*1ac0*/  IADD3 R0, P1, R2, 0x2f0, RZ ;  /* 0x000002f002007810 */ /* 0x006fe20007f3e0ff */
[----:B------:R-:W-:Y:S01]  /*1ad0*/  UMOV UR7, 0x10000000 ;  /* 0x1000000000077882 */ /* 0x000fe20000000000 */
[----:B------:R-:W-:Y:S01]  /*1ae0*/  R2UR UR49, R5 ;  /* 0x00000000053172ca */ /* 0x000fe200000e0000 */
[----:B------:R-:W-:Y:S01]  /*1af0*/  UMOV UR50, URZ ;  /* 0x0000003f00327c82 */ /* 0x000fe20008000000 */
[----:B------:R-:W-:Y:S01]  /*1b00*/  R2UR UR14, R7 ;  /* 0x00000000070e72ca */ /* 0x000fe200000e0000 */
[----:B------:R-:W-:Y:S01]  /*1b10*/  IMAD.X R2, RZ, RZ, R3, P1 ;  /* 0x000000ffff027224 */ /* 0x000fe200008e0603 */
[----:B------:R-:W-:Y:S01]  /*1b20*/  R2UR UR51, R184 ;  /* 0x00000000b83372ca */ /* 0x000fe200000e0000 */
[----:B------:R-:W-:Y:S01]  /*1b30*/  UMOV UR52, UR36 ;  /* 0x0000002400347c82 */ /* 0x000fe20008000000 */
[----:B------:R-:W-:Y:S01]  /*1b40*/  R2UR UR4, R0 ;  /* 0x00000000000472ca */ /* 0x000fe200000e0000 */
[----:B------:R-:W-:Y:S01]  /*1b50*/  UMOV UR53, UR37 ;  /* 0x0000002500357c82 */ /* 0x000fe20008000000 */
[----:B------:R-:W-:Y:S01]  /*1b60*/  R2UR UR5, R2 ;  /* 0x00000000020572ca */ /* 0x000fe200000e0000 */
[----:B------:R-:W-:Y:S01]  /*1b70*/  UMOV UR18, 0x40 ;  /* 0x0000004000127882 */ /* 0x000fe20000000000 */
[----:B------:R-:W-:Y:S01]  /*1b80*/  UMOV UR20, UR36 ;  /* 0x0000002400147c82 */ /* 0x000fe20008000000 */
[----:B------:R-:W-:Y:S01]  /*1b90*/  UMOV UR21, UR37 ;  /* 0x0000002500157c82 */ /* 0x000fe20008000000 */
[----:B------:R-:W-:Y:S01]  /*1ba0*/  UMOV UR42, 0x80 ;  /* 0x00000080002a7882 */ /* 0x000fe20000000000 */
[----:B------:R-:W-:Y:S01]  /*1bb0*/  UIADD3 UR49, UR49, 0x50000, URZ ;  /* 0x0005000031317890 */ /* 0x000fe2000fffe03f */
[----:B------:R-:W-:Y:S01]  /*1bc0*/  IADD3 R8, R8, 0x1, RZ ;  /* 0x0000000108087810 */ /* 0x000fe20007ffe0ff */
[----:B------:R-:W-:Y:S01]  /*1bd0*/  UIADD3 UR48, UR14, 0x10000, URZ ;  /* 0x000100000e307890 */ /* 0x000fe2000fffe03f */
[----:B------:R-:W-:Y:S01]  /*1be0*/  VIADD R184, R184, 0x1 ;  /* 0x00000001b8b87836 */ /* 0x000fe20000000000 */
[----:B------:R-:W-:Y:S01]  /*1bf0*/  USHF.L.U32 UR51, UR51, 0x6, URZ ;  /* 0x0000000633337899 */ /* 0x000fe2000800063f */
[----:B------:R-:W-:Y:S01]  /*1c00*/  ISETP.NE.AND P1, PT, R8, 0x4, PT ;  /* 0x000000040800780c */ /* 0x000fe20003f25270 */
[----:B------:R-:W-:-:S02]  /*1c10*/  UIADD3 UR16, UR14, 0x12000, URZ ;  /* 0x000120000e107890 */ /* 0x000fc4000fffe03f */
[----:B------:R-:W-:Y:S01]  /*1c20*/  UIADD3 UR40, UR14, 0x14000, URZ ;  /* 0x000140000e287890 */ /* 0x000fe2000fffe03f */
[----:B------:R-:W-:Y:S01]  /*1c30*/  SEL R3, RZ, 0x1, P1 ;  /* 0x00000001ff037807 */ /* 0x000fe20000800000 */
[----:B------:R-:W-:Y:S01]  /*1c40*/  UIADD3 UR8, UR14, 0x16000, URZ ;  /* 0x000160000e087890 */ /* 0x000fe2000fffe03f */
[----:B------:R-:W-:Y:S01]  /*1c50*/  SEL R8, R8, RZ, P1 ;  /* 0x000000ff08087207 */ /* 0x000fe20000800000 */
[----:B------:R-:W-:Y:S01]  /*1c60*/  UMOV UR17, UR49 ;  /* 0x0000003100117c82 */ /* 0x000fe20008000000 */
[----:B------:R-:W-:Y:S01]  /*1c70*/  UMOV UR19, UR51 ;  /* 0x0000003300137c82 */ /* 0x000fe20008000000 */
        /* <DEDUP_REMOVED lines=11> */
[----:B------:R-:W-:Y:S01]  /*1d30*/  UIADD3 UR24, UR14, 0x18000, URZ ;  /* 0x000180000e187890 */ /* 0x000fe2000fffe03f */
[----:B------:R-:W-:Y:S01]  /*1d40*/  LOP3.LUT R12, R12, R3, RZ, 0x3c, !PT ;  /* 0x000000030c0c7212 */ /* 0x000fe200078e3cff */
        /* <DEDUP_REMOVED lines=20> */
.L_x_16:
[----:B------:R-:W-:-:S07]  /*1e90*/  IADD3 R9, R9, -0x4, RZ ;  /* 0xfffffffc09097810 */ /* 0x000fce0007ffe0ff */
.L_x_10:
[----:B------:R-:W-:Y:S05]  /*1ea0*/  BSYNC B0 ;  /* 0x0000000000007941 */ /* 0x000fea0003800000 */
.L_x_9:
[----:B--2---:R-:W1:Y:S01]  /*1eb0*/  S2R R3, SR_CgaCtaId ;  /* 0x0000000000037919 */ /* 0x004e620000008800 */
[----:B------:R-:W-:Y:S02]  /*1ec0*/  MOV R0, 0x400 ;  /* 0x0000040000007802 */ /* 0x000fe40000000f00 */
[----:B------:R-:W-:Y:S02]  /*1ed0*/  SHF.L.U32 R22, RZ, 0x1f, RZ ;  /* 0x0000001fff167819 */ /* 0x000fe400000006ff */
[----:B-1----:R-:W-:-:S04]  /*1ee0*/  LEA R2, R3, R0, 0x18 ;  /* 0x0000000003027211 */ /* 0x002fc800078ec0ff */
[----:B------:R-:W1:Y:S02]  /*1ef0*/  SYNCS.PHASECHK.TRANS64.TRYWAIT P1, [R2+URZ+0x50040], R22 ;  /* 0x05004016020075a7 */ /* 0x000e64000802017f */
[----:B-1----:R-:W-:Y:S05]  /*1f00*/  @!P1 BRA `(.L_x_21) ;  /* 0x0000022800ac9947 */ /* 0x002fea0003800000 */
.L_x_105:
[----:B------:R-:W2:Y:S01]  /*1f10*/  S2R R2, SR_CgaCtaId ;  /* 0x0000000000027919 */ /* 0x000ea20000008800 */
[----:B-1----:R-:W-:Y:S02]  /*1f20*/  MOV R0, 0x400 ;  /* 0x0000040000007802 */ /* 0x002fe40000000f00 */
[----:B------:R-:W-:Y:S02]  /*1f30*/  SHF.R.S32.HI R3, RZ, 0x1f, R192 ;  /* 0x0000001fff037819 */ /* 0x000fe400000114c0 */
[----:B------:R-:W-:Y:S02]  /*1f40*/  MOV R10, RZ ;  /* 0x000000ff000a7202 */ /* 0x000fe40000000f00 */
[----:B------:R-:W-:-:S04]  /*1f50*/  LEA.HI R3, R3, R192, RZ, 0x2 ;  /* 0x000000c003037211 */ /* 0x000fc800078f10ff */
[----:B------:R-:W-:-:S05]  /*1f60*/  LOP3.LUT R3, R3, 0x7ffffffc, RZ, 0xc0, !PT ;  /* 0x7ffffffc03037812 */ /* 0x000fca00078ec0ff */
[----:B------:R-:W-:-:S04]  /*1f70*/  IMAD.IADD R3, R192, 0x1, -R3 ;  /* 0x00000001c0037824 */ /* 0x000fc800078e0a03 */
[----:B------:R-:W-:Y:S01]  /*1f80*/  IMAD.SHL.U32 R7, R3, 0x2, RZ ;  /* 0x0000000203077824 */ /* 0x000fe200078e00ff */
[----:B--2---:R-:W-:-:S04]  /*1f90*/  LEA R0, R2, R0, 0x18 ;  /* 0x0000000002007211 */ /* 0x004fc800078ec0ff */
[----:B------:R-:W1:Y:S02]  /*1fa0*/  SYNCS.PHASECHK.TRANS64.TRYWAIT P1, [R0+URZ+0x50000], R22 ;  /* 0x05000016000075a7 */ /* 0x000e64000802017f */
[----:B-1----:R-:W-:Y:S05]  /*1fb0*/  @!P1 BRA `(.L_x_22) ;  /* 0x0000022800a09947 */ /* 0x002fea0003800000 */
.L_x_106:
[----:B------:R-:W-:Y:S05]  /*1fc0*/  WARPSYNC.ALL ;  /* 0x0000000000007948 */ /* 0x000fea0003800000 */
[----:B------:R-:W2:Y:S01]  /*1fd0*/  S2R R57, SR_CgaCtaId ;  /* 0x0000000000397919 */ /* 0x000ea20000008800 */
[----:B------:R-:W-:Y:S01]  /*1fe0*/  MOV R56, 0x400 ;  /* 0x0000040000387802 */ /* 0x000fe20000000f00 */
[----:B------:R-:W-:Y:S01]  /*1ff0*/  WARPGROUP.ARRIVE ;  /* 0x00000000000079c5 */ /* 0x000fe20000000000 */
[----:B------:R-:W-:Y:S01]  /*2000*/  UMOV UR9, 0x40000040 ;  /* 0x4000004000097882 */ /* 0x000fe20000000000 */
[----:B------:R-:W-:Y:S01]  /*2010*/  UMOV UR7, 0x40000040 ;  /* 0x4000004000077882 */ /* 0x000fe20000000000 */
[----:B------:R-:W-:Y:S01]  /*2020*/  UMOV UR5, UR9 ;  /* 0x0000000900057c82 */ /* 0x000fe20008000000 */
[----:B------:R-:W-:Y:S01]  /*2030*/  MOV R249, UR9 ;  /* 0x0000000900f97c02 */ /* 0x000fe20008000f00 */
[----:B------:R-:W-:Y:S01]  /*2040*/  UMOV UR9, 0x40000040 ;  /* 0x4000004000097882 */ /* 0x000fe20000000000 */
[----:B------:R-:W-:Y:S01]  /*2050*/  UMOV UR57, 0x40000040 ;  /* 0x4000004000397882 */ /* 0x000fe20000000000 */
[----:B------:R-:W-:Y:S01]  /*2060*/  MOV R247, UR9 ;  /* 0x0000000900f77c02 */ /* 0x000fe20008000f00 */
[----:B------:R-:W-:Y:S01]  /*2070*/  UMOV UR53, 0x40000040 ;  /* 0x4000004000357882 */ /* 0x000fe20000000000 */
[----:B------:R-:W-:Y:S01]  /*2080*/  UMOV UR49, 0x40000040 ;  /* 0x4000004000317882 */ /* 0x000fe20000000000 */
[----:B------:R-:W-:Y:S01]  /*2090*/  UMOV UR45, 0x40000040 ;  /* 0x40000040002d7882 */ /* 0x000fe20000000000 */
[----:B------:R-:W-:Y:S01]  /*20a0*/  UMOV UR41, 0x40000040 ;  /* 0x4000004000297882 */ /* 0x000fe20000000000 */
[----:B------:R-:W3:Y:S01]  /*20b0*/  LDC R14, c[0x0][0x28c] ;  /* 0x0000a300ff0e7b82 */ /* 0x000ee20000000800 */
[----:B------:R-:W-:-:S07]  /*20c0*/  IADD3 R4, R7, 0x18, RZ ;  /* 0x0000001807047810 */ /* 0x000fce0007ffe0ff */
[----:B------:R-:W4:Y:S08]  /*20d0*/  LDC R11, c[0x0][0x28c] ;  /* 0x0000a300ff0b7b82 */ /* 0x000f300000000800 */
[----:B------:R-:W5:Y:S01]  /*20e0*/  LDC R6, c[0x0][0x28c] ;  /* 0x0000a300ff067b82 */ /* 0x000f620000000800 */
[----:B--2---:R-:W-:-:S04]  /*20f0*/  LEA R56, R57, R56, 0x18 ;  /* 0x0000003839387211 */ /* 0x004fc800078ec0ff */
[----:B------:R-:W-:Y:S02]  /*2100*/  IADD3 R252, R56, 0x10000, RZ ;  /* 0x0001000038fc7810 */ /* 0x000fe40007ffe0ff */
[----:B-1----:R-:W-:Y:S01]  /*2110*/  SHF.R.U32.HI R0, RZ, 0x4, R56 ;  /* 0x00000004ff007819 */ /* 0x002fe20000011638 */
[----:B------:R-:W1:Y:S01]  /*2120*/  LDC R5, c[0x0][0x28c] ;  /* 0x0000a300ff057b82 */ /* 0x000e620000000800 */
[----:B------:R-:W-:Y:S02]  /*2130*/  SHF.R.U32.HI R252, RZ, 0x4, R252 ;  /* 0x00000004fffc7819 */ /* 0x000fe400000116fc */
[----:B------:R-:W-:Y:S02]  /*2140*/  LOP3.LUT R0, R0, 0x3fff, RZ, 0xc0, !PT ;  /* 0x00003fff00007812 */ /* 0x000fe400078ec0ff */
[----:B------:R-:W-:Y:S02]  /*2150*/  LOP3.LUT R252, R252, 0x3fff, RZ, 0xc0, !PT ;  /* 0x00003ffffcfc7812 */ /* 0x000fe400078ec0ff */
[----:B------:R-:W-:Y:S01]  /*2160*/  LOP3.LUT R0, R0, 0x10000, RZ, 0xfc, !PT ;  /* 0x0001000000007812 */ /* 0x000fe200078efcff */
[----:B------:R-:W2:Y:S01]  /*2170*/  LDC R13, c[0x0][0x28c] ;  /* 0x0000a300ff0d7b82 */ /* 0x000ea20000000800 */
[----:B------:R-:W-:-:S02]  /*2180*/  LOP3.LUT R197, R252, 0x10000, RZ, 0xfc, !PT ;  /* 0x00010000fcc57812 */ /* 0x000fc400078efcff */
[C---:B------:R-:W-:Y:S01]  /*2190*/  R2UR UR4, R0.reuse ;  /* 0x00000000000472ca */ /* 0x040fe200000e0000 */
[----:B------:R-:W-:Y:S01]  /*21a0*/  VIADD R2, R0, 0x2 ;  /* 0x0000000200027836 */ /* 0x000fe20000000000 */
[C---:B------:R-:W-:Y:S02]  /*21b0*/  R2UR UR6, R197.reuse ;  /* 0x00000000c50672ca */ /* 0x040fe400000e0000 */
[----:B------:R-:W-:Y:S01]  /*21c0*/  IADD3 R3, R197, 0x2, RZ ;  /* 0x00000002c5037810 */ /* 0x000fe20007ffe0ff */
[----:B------:R-:W3:Y:S08]  /*21d0*/  LDC R15, c[0x0][0x28c] ;  /* 0x0000a300ff0f7b82 */ /* 0x000ef00000000800 */
[----:B------:R-:W-:Y:S01]  /*21e0*/  UMOV UR8, UR4 ;  /* 0x0000000400087c82 */ /* 0x000fe20008000000 */
[----:B------:R-:W5:Y:S01]  /*21f0*/  LDC R17, c[0x0][0x28c] ;  /* 0x0000a300ff117b82 */ /* 0x000f620000000800 */
[----:B------:R-:W-:Y:S01]  /*2200*/  UMOV UR4, UR8 ;  /* 0x0000000800047c82 */ /* 0x000fe20008000000 */
[----:B------:R-:W-:Y:S01]  /*2210*/  IMAD.U32 R248, RZ, RZ, UR8 ;  /* 0x00000008fff87e24 */ /* 0x000fe2000f8e00ff */
[----:B------:R-:W-:Y:S01]  /*2220*/  HGMMA.64x64x16.F32.BF16 R24, gdesc[UR4], RZ, !UPT, gsb0 ;  /* 0x00e00000041879f0 */ /* 0x000fe2000c0018ff */
[----:B------:R-:W-:Y:S01]  /*2230*/  R2UR UR4, R2 ;  /* 0x00000000020472ca */ /* 0x000fe200000e0000 */
[----:B------:R-:W-:Y:S01]  /*2240*/  UMOV UR5, UR9 ;  /* 0x0000000900057c82 */ /* 0x000fe20008000000 */
[----:B------:R-:W-:Y:S01]  /*2250*/  R2UR UR6, R3 ;  /* 0x00000000030672ca */ /* 0x000fe200000e0000 */
[----:B------:R-:W-:Y:S01]  /*2260*/  UMOV UR7, 0x40000040 ;  /* 0x4000004000077882 */ /* 0x000fe20000000000 */
[----:B------:R-:W-:Y:S01]  /*2270*/  VIADD R2, R0, 0x4 ;  /* 0x0000000400027836 */ /* 0x000fe20000000000 */
[----:B------:R-:W-:Y:S01]  /*2280*/  IADD3 R3, R197, 0x4, RZ ;  /* 0x00000004c5037810 */ /* 0x000fe20007ffe0ff */
[----:B------:R-:W-:Y:S01]  /*2290*/  UMOV UR9, 0x40000040 ;  /* 0x4000004000097882 */ /* 0x000fe20000000000 */
[----:B------:R-:W5:Y:S01]  /*22a0*/  LDC R19, c[0x0][0x28c] ;  /* 0x0000a300ff137b82 */ /* 0x000f620000000800 */
[----:B------:R-:W-:-:S02]  /*22b0*/  MOV R245, UR9 ;  /* 0x0000000900f57c02 */ /* 0x000fc40008000f00 */
[----:B---3--:R-:W-:-:S03]  /*22c0*/  ISETP.GE.AND P5, PT, R4, R15, PT ;  /* 0x0000000f0400720c */ /* 0x008fc60003fa6270 */
[----:B------:R-:W-:Y:S02]  /*22d0*/  UMOV UR8, UR4 ;  /* 0x0000000400087c82 */ /* 0x000fe40008000000 */
[----:B------:R-:W-:Y:S01]  /*22e0*/  UMOV UR4, UR8 ;  /* 0x0000000800047c82 */ /* 0x000fe20008000000 */
[----:B------:R-:W-:Y:S01]  /*22f0*/  IMAD.U32 R246, RZ, RZ, UR8 ;  /* 0x00000008fff67e24 */ /* 0x000fe2000f8e00ff */
[----:B------:R-:W3:Y:S08]  /*2300*/  LDC R21, c[0x0][0x28c] ;  /* 0x0000a300ff157b82 */ /* 0x000ef00000000800 */
[----:B------:R-:W3:Y:S08]  /*2310*/  LDC R16, c[0x0][0x28c] ;  /* 0x0000a300ff107b82 */ /* 0x000ef00000000800 */
[----:B------:R-:W3:Y:S01]  /*2320*/  LDC R15, c[0x0][0x28c] ;  /* 0x0000a300ff0f7b82 */ /* 0x000ee20000000800 */
[----:B------:R-:W-:-:S02]  /*2330*/  WARPGROUP.DEPBAR.LE gsb0, 0x0 ;  /* 0x00008000000079c5 */ /* 0x000fc40000010000 */
[----:B------:R-:W-:-:S06]  /*2340*/  WARPGROUP.ARRIVE ;  /* 0x00000000000079c5 */ /* 0x000fcc0000000000 */
[----:B------:R-:W-:Y:S01]  /*2350*/  HGMMA.64x64x16.F32.BF16 R24, gdesc[UR4], R24, gsb0 ;  /* 0x00e00000041879f0 */ /* 0x000fe20008001818 */
[----:B------:R-:W-:Y:S01]  /*2360*/  R2UR UR4, R2 ;  /* 0x00000000020472ca */ /* 0x000fe200000e0000 */
[----:B------:R-:W-:Y:S01]  /*2370*/  UMOV UR5, UR9 ;  /* 0x0000000900057c82 */ /* 0x000fe20008000000 */
[----:B------:R-:W-:Y:S01]  /*2380*/  R2UR UR6, R3 ;  /* 0x00000000030672ca */ /* 0x000fe200000e0000 */
[----:B------:R-:W-:Y:S01]  /*2390*/  UMOV UR7, 0x40000040 ;  /* 0x4000004000077882 */ /* 0x000fe20000000000 */
[----:B------:R-:W-:Y:S01]  /*23a0*/  VIADD R2, R0, 0x6 ;  /* 0x0000000600027836 */ /* 0x000fe20000000000 */
[----:B------:R-:W-:Y:S01]  /*23b0*/  IADD3 R3, R197, 0x6, RZ ;  /* 0x00000006c5037810 */ /* 0x000fe20007ffe0ff */
[----:B------:R-:W-:Y:S02]  /*23c0*/  UMOV UR9, 0x40000040 ;  /* 0x4000004000097882 */ /* 0x000fe40000000000 */
[----:B------:R-:W-:-:S05]  /*23d0*/  MOV R243, UR9 ;  /* 0x0000000900f37c02 */ /* 0x000fca0008000f00 */
[----:B------:R-:W-:Y:S02]  /*23e0*/  UMOV UR8, UR4 ;  /* 0x0000000400087c82 */ /* 0x000fe40008000000 */
[----:B------:R-:W-:Y:S01]  /*23f0*/  UMOV UR4, UR8 ;  /* 0x0000000800047c82 */ /* 0x000fe20008000000 */
[----:B------:R-:W-:Y:S01]  /*2400*/  IMAD.U32 R244, RZ, RZ, UR8 ;  /* 0x00000008fff47e24 */ /* 0x000fe2000f8e00ff */
[----:B------:R-:W-:Y:S02]  /*2410*/  WARPGROUP.DEPBAR.LE gsb0, 0x0 ;  /* 0x00008000000079c5 */ /* 0x000fe40000010000 */
        /* <DEDUP_REMOVED lines=315> */
[----:B------:R-:W-:-:S04]  /*37d0*/  IADD3 R3, R197, 0xc04, RZ ;  /* 0x00000c04c5037810 */ /* 0x000fc80007ffe0ff */
[----:B------:R-:W-:Y:S01]  /*37e0*/  R2UR UR56, R2 ;  /* 0x00000000023872ca */ /* 0x000fe200000e0000 */
[----:B------:R-:W-:-:S03]  /*37f0*/  VIADD R2, R0, 0xc06 ;  /* 0x00000c0600027836 */ /* 0x000fc60000000000 */
[----:B------:R-:W-:Y:S02]  /*3800*/  UMOV UR8, UR4 ;  /* 0x0000000400087c82 */ /* 0x000fe40008000000 */
[----:B------:R-:W-:Y:S01]  /*3810*/  UMOV UR4, UR8 ;  /* 0x0000000800047c82 */ /* 0x000fe20008000000 */
[----:B------:R-:W-:Y:S01]  /*3820*/  R2UR UR52, R2 ;  /* 0x00000000023472ca */ /* 0x000fe200000e0000 */
[----:B------:R-:W-:Y:S02]  /*3830*/  VIADD R2, R0, 0xe00 ;  /* 0x00000e0000027836 */ /* 0x000fe40000000000 */
[----:B------:R-:W-:-:S03]  /*3840*/  IMAD.U32 R202, RZ, RZ, UR8 ;  /* 0x00000008ffca7e24 */ /* 0x000fc6000f8e00ff */
[----:B------:R-:W-:Y:S01]  /*3850*/  R2UR UR48, R2 ;  /* 0x00000000023072ca */ /* 0x000fe200000e0000 */
[----:B------:R-:W-:-:S05]  /*3860*/  VIADD R2, R0, 0xe02 ;  /* 0x00000e0200027836 */ /* 0x000fca0000000000 */
[----:B------:R-:W-:Y:S01]  /*3870*/  R2UR UR44, R2 ;  /* 0x00000000022c72ca */ /* 0x000fe200000e0000 */
[C---:B------:R-:W-:Y:S02]  /*3880*/  VIADD R2, R0.reuse, 0xe04 ;  /* 0x00000e0400027836 */ /* 0x040fe40000000000 */
[----:B------:R-:W-:-:S03]  /*3890*/  VIADD R0, R0, 0xe06 ;  /* 0x00000e0600007836 */ /* 0x000fc60000000000 */
[----:B------:R-:W-:Y:S02]  /*38a0*/  R2UR UR40, R2 ;  /* 0x00000000022872ca */ /* 0x000fe400000e0000 */
[----:B------:R-:W-:Y:S01]  /*38b0*/  IADD3 R2, R197, 0xe06, RZ ;  /* 0x00000e06c5027810 */ /* 0x000fe20007ffe0ff */
[----:B------:R-:W-:Y:S02]  /*38c0*/  WARPGROUP.DEPBAR.LE gsb0, 0x0 ;  /* 0x00008000000079c5 */ /* 0x000fe40000010000 */
[----:B------:R-:W-:-:S06]  /*38d0*/  WARPGROUP.ARRIVE ;  /* 0x00000000000079c5 */ /* 0x000fcc0000000000 */
[----:B------:R-:W-:Y:S01]  /*38e0*/  HGMMA.64x64x16.F32.BF16 R24, gdesc[UR4], R24, gsb0 ;  /* 0x00e00000041879f0 */ /* 0x000fe20008001818 */
[----:B------:R-:W-:Y:S01]  /*38f0*/  R2UR UR6, R3 ;  /* 0x00000000030672ca */ /* 0x000fe200000e0000 */
[----:B------:R-:W-:Y:S01]  /*3900*/  UMOV UR7, 0x40000040 ;  /* 0x4000004000077882 */ /* 0x000fe20000000000 */
[----:B------:R-:W-:Y:S01]  /*3910*/  UMOV UR4, UR56 ;  /* 0x0000003800047c82 */ /* 0x000fe20008000000 */
[----:B------:R-:W-:Y:S01]  /*3920*/  UMOV UR5, UR57 ;  /* 0x0000003900057c82 */ /* 0x000fe20008000000 */
        /* <DEDUP_REMOVED lines=32> */
[----:B------:R-:W4:Y:S01]  /*3b30*/  LDC R3, c[0x0][0x28c] ;  /* 0x0000a300ff037b82 */ /* 0x000f220000000800 */
[----:B------:R-:W-:Y:S02]  /*3b40*/  WARPGROUP.DEPBAR.LE gsb0, 0x0 ;  /* 0x00008000000079c5 */ /* 0x000fe40000010000 */
[----:B------:R-:W-:-:S06]  /*3b50*/  WARPGROUP.ARRIVE ;  /* 0x00000000000079c5 */ /* 0x000fcc0000000000 */
[----:B------:R-:W-:Y:S01]  /*3b60*/  HGMMA.64x64x16.F32.BF16 R24, gdesc[UR4], R24, gsb0 ;  /* 0x00e00000041879f0 */ /* 0x000fe20008001818 */
[----:B------:R-:W-:Y:S01]  /*3b70*/  R2UR UR4, R0 ;  /* 0x00000000000472ca */ /* 0x000fe200000e0000 */
[----:B------:R-:W-:Y:S01]  /*3b80*/  UMOV UR5, 0x40000040 ;  /* 0x4000004000057882 */ /* 0x000fe20000000000 */
[----:B------:R-:W-:Y:S01]  /*3b90*/  R2UR UR6, R2 ;  /* 0x00000000020672ca */ /* 0x000fe200000e0000 */
[----:B------:R-:W-:Y:S01]  /*3ba0*/  UMOV UR7, 0x40000040 ;  /* 0x4000004000077882 */ /* 0x000fe20000000000 */
[C---:B------:R-:W-:Y:S01]  /*3bb0*/  VIADD R0, R7.reuse, 0x1 ;  /* 0x0000000107007836 */ /* 0x040fe20000000000 */
[----:B------:R-:W-:-:S04]  /*3bc0*/  IADD3 R2, R7, 0x8, RZ ;  /* 0x0000000807027810 */ /* 0x000fc80007ffe0ff */
[----:B----4-:R-:W-:Y:S01]  /*3bd0*/  ISETP.GE.AND P3, PT, R0, R3, PT ;  /* 0x000000030000720c */ /* 0x010fe20003f66270 */
[C---:B------:R-:W-:Y:S01]  /*3be0*/  VIADD R3, R7.reuse, 0x11 ;  /* 0x0000001107037836 */ /* 0x040fe20000000000 */
[----:B-1----:R-:W-:Y:S01]  /*3bf0*/  ISETP.GE.AND P2, PT, R2, R5, PT ;  /* 0x000000050200720c */ /* 0x002fe20003f46270 */
[C---:B------:R-:W-:Y:S01]  /*3c00*/  VIADD R0, R7.reuse, 0x9 ;  /* 0x0000000907007836 */ /* 0x040fe20000000000 */
[----:B------:R-:W-:Y:S02]  /*3c10*/  IADD3 R2, R7, 0x10, RZ ;  /* 0x0000001007027810 */ /* 0x000fe40007ffe0ff */
[----:B------:R-:W-:Y:S02]  /*3c20*/  ISETP.GE.AND P6, PT, R3, R14, PT ;  /* 0x0000000e0300720c */ /* 0x000fe40003fc6270 */
[----:B------:R-:W-:Y:S01]  /*3c30*/  ISETP.GE.AND P4, PT, R0, R11, PT ;  /* 0x0000000b0000720c */ /* 0x000fe20003f86270 */
[----:B------:R-:W1:Y:S01]  /*3c40*/  LDC R3, c[0x0][0x28c] ;  /* 0x0000a300ff037b82 */ /* 0x000e620000000800 */
[----:B------:R-:W-:Y:S01]  /*3c50*/  VIADD R0, R7, 0x19 ;  /* 0x0000001907007836 */ /* 0x000fe20000000000 */
[----:B--2---:R-:W-:-:S02]  /*3c60*/  ISETP.GE.AND P1, PT, R2, R13, PT ;  /* 0x0000000d0200720c */ /* 0x004fc40003f26270 */
[----:B------:R-:W-:-:S04]  /*3c70*/  IADD3 R2, R7, 0x20, RZ ;  /* 0x0000002007027810 */ /* 0x000fc80007ffe0ff */
[----:B------:R-:W2:Y:S08]  /*3c80*/  LDC R14, c[0x0][0x28c] ;  /* 0x0000a300ff0e7b82 */ /* 0x000eb00000000800 */
[----:B------:R-:W4:Y:S01]  /*3c90*/  LDC R13, c[0x0][0x28c] ;  /* 0x0000a300ff0d7b82 */ /* 0x000f220000000800 */
[----:B------:R-:W-:Y:S02]  /*3ca0*/  WARPGROUP.DEPBAR.LE gsb0, 0x0 ;  /* 0x00008000000079c5 */ /* 0x000fe40000010000 */
[----:B------:R-:W-:-:S06]  /*3cb0*/  WARPGROUP.ARRIVE ;  /* 0x00000000000079c5 */ /* 0x000fcc0000000000 */
[----:B------:R-:W-:Y:S03]  /*3cc0*/  HGMMA.64x64x16.F32.BF16 R24, gdesc[UR4], R24, gsb0 ;  /* 0x00e00000041879f0 */ /* 0x000fe60008001818 */
[----:B------:R-:W-:Y:S02]  /*3cd0*/  WARPGROUP.DEPBAR.LE gsb0, 0x0 ;  /* 0x00008000000079c5 */ /* 0x000fe40000010000 */
[----:B------:R-:W-:Y:S02]  /*3ce0*/  FSEL R29, R29, -INF , !P4 ;  /* 0xff8000001d1d7808 */ /* 0x000fe40006000000 */
[----:B------:R-:W-:Y:S02]  /*3cf0*/  FSEL R20, R31, -INF , !P4 ;  /* 0xff8000001f147808 */ /* 0x000fe40006000000 */
[----:B-----5:R-:W-:Y:S01]  /*3d00*/  ISETP.GE.AND P4, PT, R7, R6, PT ;  /* 0x000000060700720c */ /* 0x020fe20003f86270 */
[----:B------:R-:W5:Y:S01]  /*3d10*/  LDC R31, c[0x0][0x604] ;  /* 0x00018100ff1f7b82 */ /* 0x000f620000000800 */
[----:B------:R-:W-:-:S02]  /*3d20*/  FSEL R25, R25, -INF , !P3 ;  /* 0xff80000019197808 */ /* 0x000fc40005800000 */
[----:B------:R-:W-:Y:S02]  /*3d30*/  FSEL R5, R24, -INF , !P4 ;  /* 0xff80000018057808 */ /* 0x000fe40006000000 */
[----:B------:R-:W-:Y:S02]  /*3d40*/  FSEL R18, R27, -INF , !P3 ;  /* 0xff8000001b127808 */ /* 0x000fe40005800000 */
[----:B------:R-:W-:Y:S01]  /*3d50*/  ISETP.GE.AND P3, PT, R0, R17, PT ;  /* 0x000000110000720c */ /* 0x000fe20003f66270 */
[----:B------:R-:W-:Y:S01]  /*3d60*/  VIADD R0, R7, 0x21 ;  /* 0x0000002107007836 */ /* 0x000fe20000000000 */
[----:B------:R-:W-:Y:S01]  /*3d70*/  FSEL R17, R28, -INF , !P2 ;  /* 0xff8000001c117808 */ /* 0x000fe20005000000 */
[----:B------:R-:W5:Y:S01]  /*3d80*/  LDC R27, c[0x0][0x604] ;  /* 0x00018100ff1b7b82 */ /* 0x000f620000000800 */
[----:B------:R-:W-:Y:S02]  /*3d90*/  FMNMX R4, R5, R25, !PT ;  /* 0x0000001905047209 */ /* 0x000fe40007800000 */
[----:B------:R-:W-:-:S02]  /*3da0*/  FSEL R30, R30, -INF , !P2 ;  /* 0xff8000001e1e7808 */ /* 0x000fc40005000000 */
[----:B------:R-:W-:Y:S02]  /*3db0*/  ISETP.GE.AND P2, PT, R2, R19, PT ;  /* 0x000000130200720c */ /* 0x000fe40003f46270 */
[----:B------:R-:W-:Y:S01]  /*3dc0*/  FMNMX R4, R17, R4, !PT ;  /* 0x0000000411047209 */ /* 0x000fe20007800000 */
[----:B------:R-:W5:Y:S01]  /*3dd0*/  LDC R19, c[0x0][0x28c] ;  /* 0x0000a300ff137b82 */ /* 0x000f620000000800 */
[----:B------:R-:W-:Y:S02]  /*3de0*/  FSEL R2, R32, -INF , !P1 ;  /* 0xff80000020027808 */ /* 0x000fe40004800000 */
[----:B------:R-:W-:Y:S02]  /*3df0*/  FSEL R34, R34, -INF , !P1 ;  /* 0xff80000022227808 */ /* 0x000fe40004800000 */
[----:B---3--:R-:W-:Y:S02]  /*3e00*/  ISETP.GE.AND P1, PT, R0, R21, PT ;  /* 0x000000150000720c */ /* 0x008fe40003f26270 */
[----:B------:R-:W-:Y:S01]  /*3e10*/  IADD3 R0, R7, 0x28, RZ ;  /* 0x0000002807007810 */ /* 0x000fe20007ffe0ff */
[----:B------:R-:W3:Y:S01]  /*3e20*/  LDC R28, c[0x0][0x604] ;  /* 0x00018100ff1c7b82 */ /* 0x000ee20000000800 */
[----:B------:R-:W-:Y:S01]  /*3e30*/  FMNMX R11, R29, R4, !PT ;  /* 0x000000041d0b7209 */ /* 0x000fe20007800000 */
[----:B------:R-:W-:Y:S01]  /*3e40*/  VIADD R4, R7, 0x31 ;  /* 0x0000003107047836 */ /* 0x000fe20000000000 */
[----:B------:R-:W-:-:S02]  /*3e50*/  FSEL R33, R33, -INF , !P6 ;  /* 0xff80000021217808 */ /* 0x000fc40007000000 */
[----:B------:R-:W-:Y:S02]  /*3e60*/  FSEL R35, R35, -INF , !P6 ;  /* 0xff80000023237808 */ /* 0x000fe40007000000 */
[----:B-1----:R-:W-:Y:S01]  /*3e70*/  ISETP.GE.AND P6, PT, R0, R3, PT ;  /* 0x000000030000720c */ /* 0x002fe20003fc6270 */
[----:B------:R-:W-:Y:S01]  /*3e80*/  VIADD R3, R7, 0x29 ;  /* 0x0000002907037836 */ /* 0x000fe20000000000 */
[----:B------:R-:W-:Y:S01]  /*3e90*/  FMNMX R6, R2, R11, !PT ;  /* 0x0000000b02067209 */ /* 0x000fe20007800000 */
[----:B------:R-:W1:Y:S01]  /*3ea0*/  LDC R32, c[0x0][0x604] ;  /* 0x00018100ff207b82 */ /* 0x000e620000000800 */
[----:B------:R-:W-:Y:S02]  /*3eb0*/  FSEL R0, R36, -INF , !P5 ;  /* 0xff80000024007808 */ /* 0x000fe40006800000 */
[----:B------:R-:W-:Y:S02]  /*3ec0*/  FSEL R38, R38, -INF , !P5 ;  /* 0xff80000026267808 */ /* 0x000fe40006800000 */
[----:B------:R-:W-:-:S02]  /*3ed0*/  FMNMX R11, R33, R6, !PT ;  /* 0x00000006210b7209 */ /* 0x000fc40007800000 */
[----:B--2---:R-:W-:Y:S01]  /*3ee0*/  ISETP.GE.AND P5, PT, R3, R14, PT ;  /* 0x0000000e0300720c */ /* 0x004fe20003fa6270 */
[----:B------:R-:W2:Y:S01]  /*3ef0*/  LDC R36, c[0x0][0x604] ;  /* 0x00018100ff247b82 */ /* 0x000ea20000000800 */
[----:B------:R-:W-:Y:S02]  /*3f00*/  IADD3 R3, R7, 0x30, RZ ;  /* 0x0000003007037810 */ /* 0x000fe40007ffe0ff */
[----:B------:R-:W-:Y:S02]  /*3f10*/  FSEL R26, R26, -INF , !P4 ;  /* 0xff8000001a1a7808 */ /* 0x000fe40006000000 */
[----:B------:R-:W-:Y:S02]  /*3f20*/  FSEL R37, R37, -INF , !P3 ;  /* 0xff80000025257808 */ /* 0x000fe40005800000 */
[----:B------:R-:W-:Y:S02]  /*3f30*/  FMNMX R6, R0, R11, !PT ;  /* 0x0000000b00067209 */ /* 0x000fe40007800000 */
[----:B------:R-:W-:-:S02]  /*3f40*/  FSEL R39, R39, -INF , !P3 ;  /* 0xff80000027277808 */ /* 0x000fc40005800000 */
[----:B------:R-:W-:Y:S02]  /*3f50*/  ISETP.GE.AND P4, PT, R3, R16, PT ;  /* 0x000000100300720c */ /* 0x000fe40003f86270 */
[----:B----4-:R-:W-:Y:S02]  /*3f60*/  ISETP.GE.AND P3, PT, R4, R13, PT ;  /* 0x0000000d0400720c */ /* 0x010fe40003f66270 */
[----:B------:R-:W-:Y:S02]  /*3f70*/  FMNMX R3, R26, R18, !PT ;  /* 0x000000121a037209 */ /* 0x000fe40007800000 */
[----:B------:R-:W-:Y:S02]  /*3f80*/  FSEL R4, R40, -INF , !P2 ;  /* 0xff80000028047808 */ /* 0x000fe40005000000 */
[----:B------:R-:W-:Y:S02]  /*3f90*/  FMNMX R13, R37, R6, !PT ;  /* 0x00000006250d7209 */ /* 0x000fe40007800000 */
[----:B------:R-:W-:-:S02]  /*3fa0*/  FMNMX R3, R30, R3, !PT ;  /* 0x000000031e037209 */ /* 0x000fc40007800000 */
[----:B------:R-:W-:Y:S02]  /*3fb0*/  FSEL R41, R41, -INF , !P1 ;  /* 0xff80000029297808 */ /* 0x000fe40004800000 */
[----:B------:R-:W-:Y:S02]  /*3fc0*/  FMNMX R16, R4, R13, !PT ;  /* 0x0000000d04107209 */ /* 0x000fe40007800000 */
[----:B------:R-:W-:Y:S02]  /*3fd0*/  FMNMX R11, R20, R3, !PT ;  /* 0x00000003140b7209 */ /* 0x000fe40007800000 */
[----:B------:R-:W-:Y:S02]  /*3fe0*/  FSEL R3, R44, -INF , !P6 ;  /* 0xff8000002c037808 */ /* 0x000fe40007000000 */
[----:B------:R-:W-:Y:S02]  /*3ff0*/  FMNMX R16, R41, R16, !PT ;  /* 0x0000001029107209 */ /* 0x000fe40007800000 */
[----:B------:R-:W-:-:S02]  /*4000*/  FSEL R45, R45, -INF , !P5 ;  /* 0xff8000002d2d7808 */ /* 0x000fc40006800000 */
[----:B------:R-:W-:Y:S02]  /*4010*/  FMNMX R16, R3, R16, !PT ;  /* 0x0000001003107209 */ /* 0x000fe40007800000 */
[----:B------:R-:W-:Y:S02]  /*4020*/  IADD3 R6, R7, 0x38, RZ ;  /* 0x0000003807067810 */ /* 0x000fe40007ffe0ff */
[----:B------:R-:W-:Y:S02]  /*4030*/  FMNMX R14, R34, R11, !PT ;  /* 0x0000000b220e7209 */ /* 0x000fe40007800000 */
[----:B------:R-:W-:Y:S02]  /*4040*/  FSEL R11, R48, -INF , !P4 ;  /* 0xff800000300b7808 */ /* 0x000fe40006000000 */
[----:B------:R-:W-:Y:S02]  /*4050*/  FMNMX R16, R45, R16, !PT ;  /* 0x000000102d107209 */ /* 0x000fe40007800000 */
[----:B------:R-:W-:-:S02]  /*4060*/  FSEL R42, R42, -INF , !P2 ;  /* 0xff8000002a2a7808 */ /* 0x000fc40005000000 */
[----:B------:R-:W-:Y:S01]  /*4070*/  ISETP.GE.AND P2, PT, R6, R15, PT ;  /* 0x0000000f0600720c */ /* 0x000fe20003f46270 */
[----:B------:R-:W-:Y:S01]  /*4080*/  VIADD R6, R7, 0x39 ;  /* 0x0000003907067836 */ /* 0x000fe20000000000 */
[----:B------:R-:W-:Y:S02]  /*4090*/  FMNMX R13, R35, R14, !PT ;  /* 0x0000000e230d7209 */ /* 0x000fe40007800000 */
[----:B------:R-:W-:Y:S02]  /*40a0*/  FSEL R49, R49, -INF , !P3 ;  /* 0xff80000031317808 */ /* 0x000fe40005800000 */
[----:B------:R-:W-:Y:S02]  /*40b0*/  FMNMX R16, R11, R16, !PT ;  /* 0x000000100b107209 */ /* 0x000fe40007800000 */
[----:B------:R-:W-:Y:S02]  /*40c0*/  FSEL R43, R43, -INF , !P1 ;  /* 0xff8000002b2b7808 */ /* 0x000fe40004800000 */
[----:B------:R-:W-:-:S02]  /*40d0*/  FMNMX R14, R38, R13, !PT ;  /* 0x0000000d260e7209 */ /* 0x000fc40007800000 */
[----:B-----5:R-:W-:Y:S02]  /*40e0*/  ISETP.GE.AND P1, PT, R6, R19, PT ;  /* 0x000000130600720c */ /* 0x020fe40003f26270 */
[----:B------:R-:W-:Y:S02]  /*40f0*/  FSEL R15, R52, -INF , !P2 ;  /* 0xff800000340f7808 */ /* 0x000fe40005000000 */
[----:B------:R-:W-:Y:S02]  /*4100*/  FMNMX R16, R49, R16, !PT ;  /* 0x0000001031107209 */ /* 0x000fe40007800000 */
[----:B------:R-:W-:Y:S02]  /*4110*/  FMNMX R13, R39, R14, !PT ;  /* 0x0000000e270d7209 */ /* 0x000fe40007800000 */
[----:B------:R-:W-:Y:S02]  /*4120*/  FSEL R53, R53, -INF , !P1 ;  /* 0xff80000035357808 */ /* 0x000fe40004800000 */
[----:B------:R-:W-:-:S02]  /*4130*/  FMNMX R16, R15, R16, !PT ;  /* 0x000000100f107209 */ /* 0x000fc40007800000 */
[----:B------:R-:W-:Y:S02]  /*4140*/  FMNMX R6, R42, R13, !PT ;  /* 0x0000000d2a067209 */ /* 0x000fe40007800000 */
[----:B------:R-:W-:Y:S02]  /*4150*/  FMNMX R16, R53, R16, !PT ;  /* 0x0000001035107209 */ /* 0x000fe40007800000 */
[----:B------:R-:W-:Y:S02]  /*4160*/  FSEL R46, R46, -INF , !P6 ;  /* 0xff8000002e2e7808 */ /* 0x000fe40007000000 */
[----:B------:R-:W-:Y:S01]  /*4170*/  FMNMX R13, R43, R6, !PT ;  /* 0x000000062b0d7209 */ /* 0x000fe20007800000 */
[----:B------:R-:W4:Y:S01]  /*4180*/  SHFL.BFLY PT, R21, R16, 0x1, 0x1f ;  /* 0x0c201f0010157f89 */ /* 0x000f2200000e0000 */
[----:B------:R-:W-:Y:S02]  /*4190*/  FSEL R47, R47, -INF , !P5 ;  /* 0xff8000002f2f7808 */ /* 0x000fe40006800000 */
[----:B------:R-:W-:-:S02]  /*41a0*/  FMNMX R6, R46, R13, !PT ;  /* 0x0000000d2e067209 */ /* 0x000fc40007800000 */
[----:B------:R-:W-:Y:S02]  /*41b0*/  FSEL R50, R50, -INF , !P4 ;  /* 0xff80000032327808 */ /* 0x000fe40006000000 */
[----:B------:R-:W-:Y:S02]  /*41c0*/  FMNMX R13, R47, R6, !PT ;  /* 0x000000062f0d7209 */ /* 0x000fe40007800000 */
[----:B------:R-:W-:Y:S02]  /*41d0*/  FSEL R51, R51, -INF , !P3 ;  /* 0xff80000033337808 */ /* 0x000fe40005800000 */
[----:B------:R-:W-:Y:S02]  /*41e0*/  FMNMX R6, R50, R13, !PT ;  /* 0x0000000d32067209 */ /* 0x000fe40007800000 */
[----:B------:R-:W-:Y:S02]  /*41f0*/  FSEL R54, R54, -INF , !P2 ;  /* 0xff80000036367808 */ /* 0x000fe40005000000 */
[----:B------:R-:W-:-:S02]  /*4200*/  FMNMX R13, R51, R6, !PT ;  /* 0x00000006330d7209 */ /* 0x000fc40007800000 */
[----:B------:R-:W-:Y:S02]  /*4210*/  FSEL R55, R55, -INF , !P1 ;  /* 0xff80000037377808 */ /* 0x000fe40004800000 */
[----:B------:R-:W-:-:S04]  /*4220*/  FMNMX R6, R54, R13, !PT ;  /* 0x0000000d36067209 */ /* 0x000fc80007800000 */
[----:B------:R-:W-:Y:S02]  /*4230*/  FMNMX R6, R55, R6, !PT ;  /* 0x0000000637067209 */ /* 0x000fe40007800000 */
[----:B----4-:R-:W-:Y:S02]  /*4240*/  FMNMX R21, R16, R21, !PT ;  /* 0x0000001510157209 */ /* 0x010fe40007800000 */
[----:B------:R-:W4:Y:S01]  /*4250*/  LDC R16, c[0x0][0x604] ;  /* 0x00018100ff107b82 */ /* 0x000f220000000800 */
[----:B------:R-:W5:Y:S04]  /*4260*/  SHFL.BFLY PT, R13, R6, 0x1, 0x1f ;  /* 0x0c201f00060d7f89 */ /* 0x000f6800000e0000 */
[----:B------:R-:W3:Y:S01]  /*4270*/  SHFL.BFLY PT, R24, R21, 0x2, 0x1f ;  /* 0x0c401f0015187f89 */ /* 0x000ee200000e0000 */
[----:B-----5:R-:W-:-:S02]  /*4280*/  FMNMX R14, R6, R13, !PT ;  /* 0x0000000d060e7209 */ /* 0x020fc40007800000 */
[----:B---3--:R-:W-:-:S03]  /*4290*/  FMNMX R13, R21, R24, !PT ;  /* 0x00000018150d7209 */ /* 0x008fc60007800000 */
[----:B------:R-:W3:Y:S01]  /*42a0*/  SHFL.BFLY PT, R23, R14, 0x2, 0x1f ;  /* 0x0c401f000e177f89 */ /* 0x000ee200000e0000 */
[----:B------:R-:W5:Y:S01]  /*42b0*/  LDC R24, c[0x0][0x604] ;  /* 0x00018100ff187b82 */ /* 0x000f620000000800 */
[----:B------:R-:W-:-:S04]  /*42c0*/  FSETP.NEU.AND P1, PT, R13, -INF , PT ;  /* 0xff8000000d00780b */ /* 0x000fc80003f2d000 */
[----:B------:R-:W-:-:S05]  /*42d0*/  FSEL R6, R13, RZ, P1 ;  /* 0x000000ff0d067208 */ /* 0x000fca0000800000 */
[----:B------:R-:W-:-:S04]  /*42e0*/  FMUL R6, R6, R27 ;  /* 0x0000001b06067220 */ /* 0x000fc80000400000 */
[--C-:B----4-:R-:W-:Y:S01]  /*42f0*/  FFMA R21, R5, R16, -R6.reuse ;  /* 0x0000001005157223 */ /* 0x110fe20000000806 */
[--C-:B------:R-:W-:Y:S01]  /*4300*/  FFMA R16, R17, R28, -R6.reuse ;  /* 0x0000001c11107223 */ /* 0x100fe20000000806 */
[--C-:B------:R-:W-:Y:S01]  /*4310*/  FFMA R29, R29, R31, -R6.reuse ;  /* 0x0000001f1d1d7223 */ /* 0x100fe20000000806 */
[----:B------:R-:W4:Y:S02]  /*4320*/  LDC R28, c[0x0][0x604] ;  /* 0x00018100ff1c7b82 */ /* 0x000f240000000800 */
[----:B------:R-:W-:Y:S02]  /*4330*/  FSETP.GEU.AND P4, PT, R21, -126, PT ;  /* 0xc2fc00001500780b */ /* 0x000fe40003f8e000 */
[----:B------:R-:W-:Y:S01]  /*4340*/  FSETP.GEU.AND P6, PT, R16, -126, PT ;  /* 0xc2fc00001000780b */ /* 0x000fe20003fce000 */
[----:B-----5:R-:W-:Y:S01]  /*4350*/  FFMA R5, R25, R24, -R6 ;  /* 0x0000001819057223 */ /* 0x020fe20000000806 */
[----:B---3--:R-:W-:Y:S02]  /*4360*/  FMNMX R14, R14, R23, !PT ;  /* 0x000000170e0e7209 */ /* 0x008fe40007800000 */
[----:B------:R-:W3:Y:S01]  /*4370*/  LDC R24, c[0x0][0x604] ;  /* 0x00018100ff187b82 */ /* 0x000ee20000000800 */
[----:B------:R-:W-:-:S02]  /*4380*/  P2R R31, PR, RZ, 0x40 ;  /* 0x00000040ff1f7803 */ /* 0x000fc40000000000 */
[----:B------:R-:W-:Y:S02]  /*4390*/  FSETP.GEU.AND P5, PT, R5, -126, PT ;  /* 0xc2fc00000500780b */ /* 0x000fe40003fae000 */
[C---:B------:R-:W-:Y:S02]  /*43a0*/  FSETP.NEU.AND P1, PT, R14.reuse, -INF , PT ;  /* 0xff8000000e00780b */ /* 0x040fe40003f2d000 */
[----:B------:R-:W-:Y:S01]  /*43b0*/  @!P4 FMUL R21, R21, 0.5 ;  /* 0x3f0000001515c820 */ /* 0x000fe20000400000 */
[----:B------:R-:W5:Y:S01]  /*43c0*/  LDC R25, c[0x0][0x604] ;  /* 0x00018100ff197b82 */ /* 0x000f620000000800 */
[----:B------:R-:W-:Y:S01]  /*43d0*/  FSEL R27, R14, RZ, P1 ;  /* 0x000000ff0e1b7208 */ /* 0x000fe20000800000 */
[----:B------:R-:W-:Y:S01]  /*43e0*/  @!P6 FMUL R16, R16, 0.5 ;  /* 0x3f0000001010e820 */ /* 0x000fe20000400000 */
[----:B------:R-:W3:Y:S01]  /*43f0*/  MUFU.EX2 R17, R21 ;  /* 0x0000001500117308 */ /* 0x000ee20000000800 */
[----:B------:R-:W-:Y:S02]  /*4400*/  FSETP.GEU.AND P1, PT, R29, -126, PT ;  /* 0xc2fc00001d00780b */ /* 0x000fe40003f2e000 */
[----:B-1----:R-:W-:-:S02]  /*4410*/  FMUL R27, R27, R32 ;  /* 0x000000201b1b7220 */ /* 0x002fc40000400000 */
[----:B------:R-:W-:Y:S01]  /*4420*/  @!P5 FMUL R5, R5, 0.5 ;  /* 0x3f0000000505d820 */ /* 0x000fe20000400000 */
[----:B------:R-:W1:Y:S01]  /*4430*/  SYNCS.PHASECHK.TRANS64.TRYWAIT P6, [R56+URZ+0x50008], R22 ;  /* 0x05000816380075a7 */ /* 0x000e6200080c017f */
[--C-:B--2---:R-:W-:Y:S01]  /*4440*/  FFMA R23, R26, R36, -R27.reuse ;  /* 0x000000241a177223 */ /* 0x104fe2000000081b */
[--C-:B----4-:R-:W-:Y:S01]  /*4450*/  FFMA R20, R20, R28, -R27.reuse ;  /* 0x0000001c14147223 */ /* 0x110fe2000000081b */
[----:B------:R-:W-:Y:S03]  /*4460*/  MUFU.EX2 R16, R16 ;  /* 0x0000001000107308 */ /* 0x000fe60000000800 */
[----:B------:R-:W-:Y:S01]  /*4470*/  FSETP.GEU.AND P2, PT, R23, -126, PT ;  /* 0xc2fc00001700780b */ /* 0x000fe20003f4e000 */
[----:B---3--:R-:W-:Y:S01]  /*4480*/  FFMA R18, R18, R24, -R27 ;  /* 0x0000001812127223 */ /* 0x008fe2000000081b */
[----:B------:R-:W-:-:S03]  /*4490*/  @!P1 FMUL R29, R29, 0.5 ;  /* 0x3f0000001d1d9820 */ /* 0x000fc60000400000 */
[----:B------:R-:W2:Y:S01]  /*44a0*/  MUFU.EX2 R5, R5 ;  /* 0x0000000500057308 */ /* 0x000ea20000000800 */
[----:B------:R-:W-:Y:S01]  /*44b0*/  @!P4 FMUL R17, R17, R17 ;  /* 0x000000111111c220 */ /* 0x000fe20000400000 */
[----:B------:R-:W-:Y:S01]  /*44c0*/  FSETP.GEU.AND P3, PT, R18, -126, PT ;  /* 0xc2fc00001200780b */ /* 0x000fe20003f6e000 */
[----:B-----5:R-:W-:-:S05]  /*44d0*/  FFMA R25, R30, R25, -R27 ;  /* 0x000000191e197223 */ /* 0x020fca000000081b */
[----:B------:R-:W-:Y:S01]  /*44e0*/  @!P2 FMUL R23, R23, 0.5 ;  /* 0x3f0000001717a820 */ /* 0x000fe20000400000 */
[----:B------:R-:W-:Y:S01]  /*44f0*/  FSETP.GEU.AND P4, PT, R25, -126, PT ;  /* 0xc2fc00001900780b */ /* 0x000fe20003f8e000 */
[----:B------:R3:W4:Y:S05]  /*4500*/  MUFU.EX2 R21, R29 ;  /* 0x0000001d00157308 */ /* 0x00072a0000000800 */
[----:B------:R-:W-:Y:S01]  /*4510*/  @!P3 FMUL R18, R18, 0.5 ;  /* 0x3f0000001212b820 */ /* 0x000fe20000400000 */
[----:B--2---:R-:W-:Y:S01]  /*4520*/  @!P5 FMUL R5, R5, R5 ;  /* 0x000000050505d220 */ /* 0x004fe20000400000 */
[----:B------:R-:W-:Y:S01]  /*4530*/  FSETP.GEU.AND P5, PT, R20, -126, PT ;  /* 0xc2fc00001400780b */ /* 0x000fe20003fae000 */
[----:B------:R-:W2:Y:S04]  /*4540*/  MUFU.EX2 R23, R23 ;  /* 0x0000001700177308 */ /* 0x000ea80000000800 */
[----:B------:R-:W-:-:S04]  /*4550*/  @!P4 FMUL R25, R25, 0.5 ;  /* 0x3f0000001919c820 */ /* 0x000fc80000400000 */
[----:B------:R-:W1:Y:S04]  /*4560*/  MUFU.EX2 R18, R18 ;  /* 0x0000001200127308 */ /* 0x000e680000000800 */
[----:B------:R-:W-:-:S04]  /*4570*/  @!P5 FMUL R20, R20, 0.5 ;  /* 0x3f0000001414d820 */ /* 0x000fc80000400000 */
[----:B------:R-:W2:Y:S08]  /*4580*/  MUFU.EX2 R25, R25 ;  /* 0x0000001900197308 */ /* 0x000eb00000000800 */
[----:B------:R-:W2:Y:S01]  /*4590*/  MUFU.EX2 R20, R20 ;  /* 0x0000001400147308 */ /* 0x000ea20000000800 */
[----:B-1-34-:R-:W-:Y:S05]  /*45a0*/  @!P6 BRA `(.L_x_23) ;  /* 0x000002040044e947 */ /* 0x01afea0003800000 */
.L_x_107:
[----:B------:R-:W-:Y:S01]  /*45b0*/  ISETP.NE.AND P6, PT, R31, RZ, PT ;  /* 0x000000ff1f00720c */ /* 0x000fe20003fc5270 */
[----:B------:R-:W-:Y:S01]  /*45c0*/  STL.64 [R1+0x9a0], R54 ;  /* 0x0009a03601007387 */ /* 0x000fe20000100a00 */
[----:B------:R-:W-:Y:S01]  /*45d0*/  LOP3.LUT R252, R252, 0x2000000, RZ, 0xfc, !PT ;  /* 0x02000000fcfc7812 */ /* 0x000fe200078efcff */
[----:B------:R-:W-:Y:S01]  /*45e0*/  @!P1 FMUL R21, R21, R21 ;  /* 0x0000001515159220 */ /* 0x000fe20000400000 */
[----:B--2---:R-:W-:Y:S01]  /*45f0*/  @!P2 FMUL R23, R23, R23 ;  /* 0x000000171717a220 */ /* 0x004fe20000400000 */
[----:B------:R-:W-:Y:S01]  /*4600*/  STL [R1+0x998], R53 ;  /* 0x0009983501007387 */ /* 0x000fe20000100800 */
[----:B-1----:R-:W-:Y:S01]  /*4610*/  IADD3 R22, R252, 0x1000, RZ ;  /* 0x00001000fc167810 */ /* 0x002fe20007ffe0ff */
[----:B------:R-:W-:Y:S01]  /*4620*/  @!P3 FMUL R18, R18, R18 ;  /* 0x000000121212b220 */ /* 0x000fe20000400000 */
[----:B------:R-:W-:Y:S01]  /*4630*/  @!P4 FMUL R25, R25, R25 ;  /* 0x000000191919c220 */ /* 0x000fe20000400000 */
[----:B------:R-:W-:Y:S01]  /*4640*/  @!P5 FMUL R20, R20, R20 ;  /* 0x000000141414d220 */ /* 0x000fe20000400000 */
[----:B------:R-:W-:Y:S01]  /*4650*/  STL.64 [R1+0x990], R50 ;  /* 0x0009903201007387 */ /* 0x000fe20000100a00 */
[----:B------:R-:W-:Y:S01]  /*4660*/  R2UR UR6, R22 ;  /* 0x00000000160672ca */ /* 0x000fe200000e0000 */
[----:B------:R-:W-:Y:S01]  /*4670*/  UMOV UR7, 0x40000040 ;  /* 0x4000004000077882 */ /* 0x000fe20000000000 */
[----:B------:R-:W-:Y:S01]  /*4680*/  @!P6 FMUL R16, R16, R16 ;  /* 0x000000101010e220 */ /* 0x000fe20000400000 */
[----:B------:R-:W-:Y:S01]  /*4690*/  STL [R1+0x988], R49 ;  /* 0x0009883101007387 */ /* 0x000fe20000100800 */
[----:B------:R-:W-:Y:S01]  /*46a0*/  F2FP.BF16.F32.PACK_AB R164, R5, R17 ;  /* 0x0000001105a4723e */ /* 0x000fe200000010ff */
[----:B------:R-:W1:Y:S01]  /*46b0*/  LDC R24, c[0x0][0x604] ;  /* 0x00018100ff187b82 */ /* 0x000e620000000800 */
[----:B------:R-:W-:Y:S01]  /*46c0*/  F2FP.BF16.F32.PACK_AB R165, R18, R23 ;  /* 0x0000001712a5723e */ /* 0x000fe200000010ff */
[----:B------:R-:W-:Y:S01]  /*46d0*/  STL.64 [R1+0x980], R46 ;  /* 0x0009802e01007387 */ /* 0x000fe20000100a00 */
[----:B------:R-:W-:-:S02]  /*46e0*/  F2FP.BF16.F32.PACK_AB R166, R21, R16 ;  /* 0x0000001015a6723e */ /* 0x000fc400000010ff */
[----:B------:R-:W-:Y:S01]  /*46f0*/  F2FP.BF16.F32.PACK_AB R167, R20, R25 ;  /* 0x0000001914a7723e */ /* 0x000fe200000010ff */
[----:B------:R-:W-:Y:S02]  /*4700*/  STL [R1+0x978], R45 ;  /* 0x0009782d01007387 */ /* 0x000fe40000100800 */
[----:B------:R-:W2:Y:S02]  /*4710*/  LDC R22, c[0x0][0x604] ;  /* 0x00018100ff167b82 */ /* 0x000ea40000000800 */
[----:B------:R-:W-:Y:S04]  /*4720*/  STL.64 [R1+0x970], R42 ;  /* 0x0009702a01007387 */ /* 0x000fe80000100a00 */
[----:B------:R-:W-:Y:S02]  /*4730*/  STL [R1+0x968], R41 ;  /* 0x0009682901007387 */ /* 0x000fe40000100800 */
[----:B------:R-:W3:Y:S02]  /*4740*/  LDC R26, c[0x0][0x604] ;  /* 0x00018100ff1a7b82 */ /* 0x000ee40000000800 */
[----:B------:R-:W-:Y:S04]  /*4750*/  STL.64 [R1+0x960], R38 ;  /* 0x0009602601007387 */ /* 0x000fe80000100a00 */
[----:B------:R4:W-:Y:S02]  /*4760*/  STL [R1+0x958], R37 ;  /* 0x0009582501007387 */ /* 0x0009e40000100800 */
[----:B------:R-:W3:Y:S02]  /*4770*/  LDC R30, c[0x0][0x604] ;  /* 0x00018100ff1e7b82 */ /* 0x000ee40000000800 */
[----:B------:R-:W-:Y:S04]  /*4780*/  STL [R1+0x528], R7 ;  /* 0x0005280701007387 */ /* 0x000fe80000100800 */
[----:B------:R-:W-:Y:S01]  /*4790*/  STL [R1+0x524], R194 ;  /* 0x000524c201007387 */ /* 0x000fe20000100800 */
[----:B----4-:R-:W-:Y:S01]  /*47a0*/  WARPGROUP.ARRIVE ;  /* 0x00000000000079c5 */ /* 0x010fe20000000000 */
[----:B------:R-:W4:Y:S02]  /*47b0*/  LDC R32, c[0x0][0x604] ;  /* 0x00018100ff207b82 */ /* 0x000f240000000800 */
[----:B------:R-:W-:Y:S03]  /*47c0*/  STL [R1+0x520], R251 ;  /* 0x000520fb01007387 */ /* 0x000fe60000100800 */
[----:B------:R-:W-:Y:S01]  /*47d0*/  HGMMA.64x256x16.F32.BF16 R36, R164, gdesc[UR4].tnspB, RZ, !UPT, gsb0 ;  /* 0x43e00004a4247df0 */ /* 0x000fe2000c0018ff */
[----:B------:R-:W-:Y:S02]  /*47e0*/  STL [R1+0x51c], R249 ;  /* 0x00051cf901007387 */ /* 0x000fe40000100800 */
[----:B------:R-:W4:Y:S02]  /*47f0*/  LDC R28, c[0x0][0x604] ;  /* 0x00018100ff1c7b82 */ /* 0x000f240000000800 */
[----:B------:R-:W-:Y:S04]  /*4800*/  STL [R1+0x518], R248 ;  /* 0x000518f801007387 */ /* 0x000fe80000100800 */
[----:B------:R-:W-:Y:S02]  /*4810*/  STL [R1+0x514], R247 ;  /* 0x000514f701007387 */ /* 0x000fe40000100800 */
[----:B------:R-:W4:Y:S02]  /*4820*/  LDC R29, c[0x0][0x604] ;  /* 0x00018100ff1d7b82 */ /* 0x000f240000000800 */
[----:B------:R-:W-:Y:S04]  /*4830*/  STL [R1+0x510], R246 ;  /* 0x000510f601007387 */ /* 0x000fe80000100800 */
[----:B------:R-:W-:Y:S02]  /*4840*/  STL [R1+0x50c], R245 ;  /* 0x00050cf501007387 */ /* 0x000fe40000100800 */
[----:B------:R-:W4:Y:S02]  /*4850*/  LDC R31, c[0x0][0x604] ;  /* 0x00018100ff1f7b82 */ /* 0x000f240000000800 */
[----:B------:R-:W-:Y:S04]  /*4860*/  STL [R1+0x508], R244 ;  /* 0x000508f401007387 */ /* 0x000fe80000100800 */
        /* <DEDUP_REMOVED lines=54> */
[----:B------:R3:W-:Y:S04]  /*4bd0*/  STL [R1+0x42c], R9 ;  /* 0x00042c0901007387 */ /* 0x0007e80000100800 */
[----:B------:R-:W-:Y:S04]  /*4be0*/  STL [R1+0x428], R8 ;  /* 0x0004280801007387 */ /* 0x000fe80000100800 */
[----:B------:R-:W-:Y:S04]  /*4bf0*/  STL [R1+0x52c], R17 ;  /* 0x00052c1101007387 */ /* 0x000fe80000100800 */
[----:B------:R4:W-:Y:S01]  /*4c00*/  STL [R1+0x530], R16 ;  /* 0x0005301001007387 */ /* 0x0009e20000100800 */
[----:B------:R-:W-:-:S03]  /*4c10*/  WARPGROUP.DEPBAR.LE gsb0, 0x0 ;  /* 0x00008000000079c5 */ /* 0x000fc60000010000 */
[----:B------:R4:W-:Y:S01]  /*4c20*/  STL.64 [R1], R36 ;  /* 0x0000002401007387 */ /* 0x0009e20000100a00 */
[--C-:B-1----:R-:W-:Y:S01]  /*4c30*/  FFMA R34, R34, R24, -R27.reuse ;  /* 0x0000001822227223 */ /* 0x102fe2000000081b */
[----:B--2---:R-:W-:Y:S01]  /*4c40*/  FFMA R33, R33, R22, -R6 ;  /* 0x0000001621217223 */ /* 0x004fe20000000806 */
[----:B---3--:R-:W-:Y:S01]  /*4c50*/  MOV R9, R161 ;  /* 0x000000a100097202 */ /* 0x008fe20000000f00 */
[----:B------:R-:W-:Y:S01]  /*4c60*/  STL.64 [R1+0x8], R38 ;  /* 0x0000082601007387 */ /* 0x000fe20000100a00 */
[----:B------:R-:W-:Y:S01]  /*4c70*/  MOV R14, R157 ;  /* 0x0000009d000e7202 */ /* 0x000fe20000000f00 */
[----:B------:R-:W-:Y:S01]  /*4c80*/  IMAD.MOV.U32 R10, RZ, RZ, R160 ;  /* 0x000000ffff0a7224 */ /* 0x000fe200078e00a0 */
[----:B------:R-:W-:Y:S01]  /*4c90*/  MOV R7, R163 ;  /* 0x000000a300077202 */ /* 0x000fe20000000f00 */
[----:B------:R-:W-:Y:S01]  /*4ca0*/  STL.64 [R1+0x10], R40 ;  /* 0x0000102801007387 */ /* 0x000fe20000100a00 */
[----:B------:R-:W-:Y:S01]  /*4cb0*/  MOV R168, R153 ;  /* 0x0000009900a87202 */ /* 0x000fe20000000f00 */
[----:B----4-:R-:W-:Y:S01]  /*4cc0*/  IMAD.MOV.U32 R16, RZ, RZ, R156 ;  /* 0x000000ffff107224 */ /* 0x010fe200078e009c */
[----:B------:R-:W-:Y:S01]  /*4cd0*/  MOV R17, R155 ;  /* 0x0000009b00117202 */ /* 0x000fe20000000f00 */
[----:B------:R-:W-:Y:S01]  /*4ce0*/  STL.64 [R1+0x18], R42 ;  /* 0x0000182a01007387 */ /* 0x000fe20000100a00 */
[----:B------:R-:W1:Y:S01]  /*4cf0*/  LDC R36, c[0x0][0x604] ;  /* 0x00018100ff247b82 */ /* 0x000e620000000800 */
[----:B------:R-:W-:Y:S01]  /*4d00*/  IMAD.MOV.U32 R169, RZ, RZ, R152 ;  /* 0x000000ffffa97224 */ /* 0x000fe200078e0098 */
[----:B------:R-:W-:Y:S01]  /*4d10*/  MOV R12, R159 ;  /* 0x0000009f000c7202 */ /* 0x000fe20000000f00 */
[----:B------:R-:W-:Y:S01]  /*4d20*/  STL.64 [R1+0x20], R44 ;  /* 0x0000202c01007387 */ /* 0x000fe20000100a00 */
[----:B------:R-:W-:Y:S01]  /*4d30*/  IMAD.MOV.U32 R19, RZ, RZ, R154 ;  /* 0x000000ffff137224 */ /* 0x000fe200078e009a */
[----:B------:R-:W-:Y:S01]  /*4d40*/  MOV R250, R73 ;  /* 0x0000004900fa7202 */ /* 0x000fe20000000f00 */
[----:B------:R-:W-:Y:S01]  /*4d50*/  IMAD.MOV.U32 R13, RZ, RZ, R158 ;  /* 0x000000ffff0d7224 */ /* 0x000fe200078e009e */
        /* <DEDUP_REMOVED lines=13> */
[----:B------:R-:W-:Y:S01]  /*4e30*/  MOV R242, R81 ;  /* 0x0000005100f27202 */ /* 0x000fe20000000f00 */
[----:B------:R-:W-:Y:S01]  /*4e40*/  IMAD.MOV.U32 R241, RZ, RZ, R82 ;  /* 0x000000fffff17224 */ /* 0x000fe200078e0052 */
[----:B------:R-:W-:Y:S01]  /*4e50*/  MOV R240, R83 ;  /* 0x0000005300f07202 */ /* 0x000fe20000000f00 */
[----:B------:R2:W-:Y:S01]  /*4e60*/  STL.64 [R1+0x48], R54 ;  /* 0x0000483601007387 */ /* 0x0005e20000100a00 */
[----:B------:R-:W-:Y:S01]  /*4e70*/  IMAD.MOV.U32 R239, RZ, RZ, R84 ;  /* 0x000000ffffef7224 */ /* 0x000fe200078e0054 */
[----:B------:R-:W-:Y:S01]  /*4e80*/  MOV R238, R85 ;  /* 0x0000005500ee7202 */ /* 0x000fe20000000f00 */
[----:B------:R-:W-:Y:S01]  /*4e90*/  IMAD.MOV.U32 R237, RZ, RZ, R86 ;  /* 0x000000ffffed7224 */ /* 0x000fe200078e0056 */
[----:B------:R-:W-:Y:S01]  /*4ea0*/  STL.64 [R1+0x50], R56 ;  /* 0x0000503801007387 */ /* 0x000fe20000100a00 */
[----:B------:R-:W-:Y:S01]  /*4eb0*/  MOV R236, R87 ;  /* 0x0000005700ec7202 */ /* 0x000fe20000000f00 */
[----:B------:R-:W-:Y:S01]  /*4ec0*/  IMAD.MOV.U32 R235, RZ, RZ, R88 ;  /* 0x000000ffffeb7224 */ /* 0x000fe200078e0058 */
[----:B------:R-:W-:Y:S01]  /*4ed0*/  MOV R234, R89 ;  /* 0x0000005900ea7202 */ /* 0x000fe20000000f00 */
        /* <DEDUP_REMOVED lines=28> */
[----:B--2---:R-:W2:Y:S01]  /*50a0*/  LDL.LU.64 R54, [R1+0x9a0] ;  /* 0x0009a00001367983 */ /* 0x004ea20000300a00 */
[----:B------:R-:W-:Y:S01]  /*50b0*/  MOV R212, R111 ;  /* 0x0000006f00d47202 */ /* 0x000fe20000000f00 */
[----:B------:R-:W-:Y:S01]  /*50c0*/  IMAD.MOV.U32 R211, RZ, RZ, R112 ;  /* 0x000000ffffd37224 */ /* 0x000fe200078e0070 */
[----:B------:R-:W-:Y:S01]  /*50d0*/  MOV R210, R113 ;  /* 0x0000007100d27202 */ /* 0x000fe20000000f00 */
[----:B------:R-:W4:Y:S01]  /*50e0*/  LDL.LU R53, [R1+0x998] ;  /* 0x0009980001357983 */ /* 0x000f220000300800 */
[----:B------:R-:W-:Y:S01]  /*50f0*/  IMAD.MOV.U32 R209, RZ, RZ, R114 ;  /* 0x000000ffffd17224 */ /* 0x000fe200078e0072 */
[----:B------:R-:W-:Y:S01]  /*5100*/  MOV R208, R115 ;  /* 0x0000007300d07202 */ /* 0x000fe20000000f00 */
[----:B------:R-:W-:Y:S01]  /*5110*/  IMAD.MOV.U32 R207, RZ, RZ, R116 ;  /* 0x000000ffffcf7224 */ /* 0x000fe200078e0074 */
[----:B------:R-:W3:Y:S01]  /*5120*/  LDL.LU.64 R50, [R1+0x990] ;  /* 0x0009900001327983 */ /* 0x000ee20000300a00 */
[----:B------:R-:W-:Y:S01]  /*5130*/  MOV R206, R117 ;  /* 0x0000007500ce7202 */ /* 0x000fe20000000f00 */
[----:B------:R-:W-:Y:S01]  /*5140*/  IMAD.MOV.U32 R205, RZ, RZ, R118 ;  /* 0x000000ffffcd7224 */ /* 0x000fe200078e0076 */
[----:B------:R-:W-:Y:S01]  /*5150*/  MOV R204, R119 ;  /* 0x0000007700cc7202 */ /* 0x000fe20000000f00 */
[----:B------:R-:W4:Y:S01]  /*5160*/  LDL.LU R49, [R1+0x988] ;  /* 0x0009880001317983 */ /* 0x000f220000300800 */
[----:B------:R-:W-:Y:S01]  /*5170*/  IMAD.MOV.U32 R203, RZ, RZ, R120 ;  /* 0x000000ffffcb7224 */ /* 0x000fe200078e0078 */
[----:B------:R-:W-:Y:S01]  /*5180*/  MOV R202, R121 ;  /* 0x0000007900ca7202 */ /* 0x000fe20000000f00 */
[----:B------:R-:W-:Y:S01]  /*5190*/  IMAD.MOV.U32 R201, RZ, RZ, R122 ;  /* 0x000000ffffc97224 */ /* 0x000fe200078e007a */
[----:B------:R-:W2:Y:S01]  /*51a0*/  LDL.LU.64 R46, [R1+0x980] ;  /* 0x00098000012e7983 */ /* 0x000ea20000300a00 */
        /* <DEDUP_REMOVED lines=20> */
[----:B------:R-:W-:Y:S01]  /*52f0*/  FSETP.GEU.AND P2, PT, R34, -126, PT ;  /* 0xc2fc00002200780b */ /* 0x000fe20003f4e000 */
[----:B------:R-:W-:Y:S01]  /*5300*/  FFMA R22, R35, R26, -R27 ;  /* 0x0000001a23167223 */ /* 0x000fe2000000081b */
[----:B------:R-:W-:Y:S01]  /*5310*/  IMAD.MOV.U32 R183, RZ, RZ, R138 ;  /* 0x000000ffffb77224 */ /* 0x000fe200078e008a */
[----:B------:R-:W3:Y:S01]  /*5320*/  LDC R26, c[0x0][0x604] ;  /* 0x00018100ff1a7b82 */ /* 0x000ee20000000800 */
[----:B------:R-:W-:Y:S01]  /*5330*/  MOV R182, R139 ;  /* 0x0000008b00b67202 */ /* 0x000fe20000000f00 */
[----:B------:R-:W-:Y:S01]  /*5340*/  IMAD.MOV.U32 R181, RZ, RZ, R140 ;  /* 0x000000ffffb57224 */ /* 0x000fe200078e008c */
[----:B------:R-:W-:Y:S01]  /*5350*/  MOV R180, R141 ;  /* 0x0000008d00b47202 */ /* 0x000fe20000000f00 */
[----:B------:R-:W-:Y:S01]  /*5360*/  IMAD.MOV.U32 R179, RZ, RZ, R142 ;  /* 0x000000ffffb37224 */ /* 0x000fe200078e008e */
[----:B------:R-:W-:Y:S01]  /*5370*/  MOV R178, R143 ;  /* 0x0000008f00b27202 */ /* 0x000fe20000000f00 */
[----:B------:R-:W-:Y:S01]  /*5380*/  IMAD.MOV.U32 R177, RZ, RZ, R144 ;  /* 0x000000ffffb17224 */ /* 0x000fe200078e0090 */
[----:B------:R-:W-:Y:S01]  /*5390*/  MOV R176, R145 ;  /* 0x0000009100b07202 */ /* 0x000fe20000000f00 */
[----:B------:R-:W1:Y:S01]  /*53a0*/  LDC R35, c[0x0][0x604] ;  /* 0x00018100ff237b82 */ /* 0x000e620000000800 */
[----:B------:R-:W-:-:S02]  /*53b0*/  IMAD.MOV.U32 R175, RZ, RZ, R146 ;  /* 0x000000ffffaf7224 */ /* 0x000fc400078e0092 */
[----:B------:R-:W-:Y:S01]  /*53c0*/  @!P2 FMUL R34, R34, 0.5 ;  /* 0x3f0000002222a820 */ /* 0x000fe20000400000 */
[----:B------:R-:W-:Y:S01]  /*53d0*/  MOV R174, R147 ;  /* 0x0000009300ae7202 */ /* 0x000fe20000000f00 */
[----:B------:R-:W-:Y:S01]  /*53e0*/  IMAD.MOV.U32 R173, RZ, RZ, R148 ;  /* 0x000000ffffad7224 */ /* 0x000fe200078e0094 */
[----:B------:R-:W-:Y:S01]  /*53f0*/  MOV R172, R149 ;  /* 0x0000009500ac7202 */ /* 0x000fe20000000f00 */
[----:B------:R1:W1:Y:S01]  /*5400*/  MUFU.EX2 R161, R34 ;  /* 0x0000002200a17308 */ /* 0x0002620000000800 */
[----:B------:R-:W-:Y:S01]  /*5410*/  FSETP.GEU.AND P6, PT, R22, -126, PT ;  /* 0xc2fc00001600780b */ /* 0x000fe20003fce000 */
[----:B------:R-:W-:Y:S01]  /*5420*/  IMAD.MOV.U32 R171, RZ, RZ, R150 ;  /* 0x000000ffffab7224 */ /* 0x000fe200078e0096 */
[----:B------:R-:W-:Y:S01]  /*5430*/  MOV R170, R151 ;  /* 0x0000009700aa7202 */ /* 0x000fe20000000f00 */
[----:B-1----:R-:W4:Y:S01]  /*5440*/  LDC R34, c[0x0][0x604] ;  /* 0x00018100ff227b82 */ /* 0x002f220000000800 */
[----:B------:R-:W-:-:S09]  /*5450*/  @!P2 FMUL R161, R161, R161 ;  /* 0x000000a1a1a1a220 */ /* 0x000fd20000400000 */
[----:B------:R-:W-:-:S06]  /*5460*/  @!P6 FMUL R22, R22, 0.5 ;  /* 0x3f0000001616e820 */ /* 0x000fcc0000400000 */
[----:B------:R-:W1:Y:S02]  /*5470*/  MUFU.EX2 R22, R22 ;  /* 0x0000001600167308 */ /* 0x000e640000000800 */
[----:B-1----:R-:W-:Y:S01]  /*5480*/  @!P6 FMUL R22, R22, R22 ;  /* 0x000000161616e220 */ /* 0x002fe20000400000 */
[----:B------:R-:W-:-:S13]  /*5490*/  FSETP.GEU.AND P1, PT, R33, -126, PT ;  /* 0xc2fc00002100780b */ /* 0x000fda0003f2e000 */
[----:B------:R-:W-:-:S04]  /*54a0*/  @!P1 FMUL R33, R33, 0.5 ;  /* 0x3f00000021219820 */ /* 0x000fc80000400000 */
[----:B------:R1:W1:Y:S02]  /*54b0*/  MUFU.EX2 R160, R33 ;  /* 0x0000002100a07308 */ /* 0x0002640000000800 */
[----:B-1----:R-:W1:Y:S01]  /*54c0*/  LDC R33, c[0x0][0x604] ;  /* 0x00018100ff217b82 */ /* 0x002e620000000800 */
[----:B------:R-:W-:Y:S01]  /*54d0*/  @!P1 FMUL R160, R160, R160 ;  /* 0x000000a0a0a09220 */ /* 0x000fe20000400000 */
[----:B------:R-:W-:Y:S01]  /*54e0*/  FFMA R4, R4, R35, -R6 ;  /* 0x0000002304047223 */ /* 0x000fe20000000806 */
[----:B------:R-:W-:Y:S01]  /*54f0*/  UMOV UR15, 0x40000040 ;  /* 0x40000040000f7882 */ /* 0x000fe20000000000 */
[--C-:B---3--:R-:W-:Y:S01]  /*5500*/  FFMA R42, R42, R26, -R27.reuse ;  /* 0x0000001a2a2a7223 */ /* 0x108fe2000000081b */
[----:B------:R-:W-:-:S03]  /*5510*/  FFMA R26, R43, R32, -R27 ;  /* 0x000000202b1a7223 */ /* 0x000fc6000000081b */
[----:B------:R-:W3:Y:S01]  /*5520*/  LDC R32, c[0x0][0x604] ;  /* 0x00018100ff207b82 */ /* 0x000ee20000000800 */
[----:B--2---:R-:W-:Y:S01]  /*5530*/  FFMA R24, R39, R30, -R27 ;  /* 0x0000001e27187223 */ /* 0x004fe2000000081b */
[----:B------:R-:W-:-:S06]  /*5540*/  FSETP.GEU.AND P2, PT, R26, -126, PT ;  /* 0xc2fc00001a00780b */ /* 0x000fcc0003f4e000 */
[----:B------:R-:W2:Y:S01]  /*5550*/  LDC R30, c[0x0][0x604] ;  /* 0x00018100ff1e7b82 */ /* 0x000ea20000000800 */
[----:B------:R-:W-:Y:S01]  /*5560*/  FSETP.GEU.AND P4, PT, R24, -126, PT ;  /* 0xc2fc00001800780b */ /* 0x000fe20003f8e000 */
[----:B------:R-:W-:-:S06]  /*5570*/  FFMA R38, R38, R28, -R27 ;  /* 0x0000001c26267223 */ /* 0x000fcc000000081b */
[----:B------:R-:W1:Y:S01]  /*5580*/  LDC R28, c[0x0][0x604] ;  /* 0x00018100ff1c7b82 */ /* 0x000e620000000800 */
[----:B------:R-:W-:-:S05]  /*5590*/  @!P2 FMUL R26, R26, 0.5 ;  /* 0x3f0000001a1aa820 */ /* 0x000fca0000400000 */
[----:B------:R-:W-:Y:S01]  /*55a0*/  @!P4 FMUL R24, R24, 0.5 ;  /* 0x3f0000001818c820 */ /* 0x000fe20000400000 */
[----:B------:R-:W4:Y:S08]  /*55b0*/  MUFU.EX2 R26, R26 ;  /* 0x0000001a001a7308 */ /* 0x000f300000000800 */
[----:B------:R-:W4:Y:S01]  /*55c0*/  MUFU.EX2 R24, R24 ;  /* 0x0000001800187308 */ /* 0x000f220000000800 */
[--C-:B--2---:R-:W-:Y:S01]  /*55d0*/  FFMA R47, R47, R30, -R27.reuse ;  /* 0x0000001e2f2f7223 */ /* 0x104fe2000000081b */
[--C-:B------:R-:W-:Y:S01]  /*55e0*/  FFMA R30, R50, R29, -R27.reuse ;  /* 0x0000001d321e7223 */ /* 0x100fe2000000081b */
[--C-:B---3--:R-:W-:Y:S01]  /*55f0*/  FFMA R51, R51, R32, -R27.reuse ;  /* 0x0000002033337223 */ /* 0x108fe2000000081b */
[--C-:B------:R-:W-:Y:S01]  /*5600*/  FFMA R32, R54, R31, -R27.reuse ;  /* 0x0000001f36207223 */ /* 0x100fe2000000081b */
[----:B------:R-:W-:Y:S01]  /*5610*/  FSETP.GEU.AND P3, PT, R42, -126, PT ;  /* 0xc2fc00002a00780b */ /* 0x000fe20003f6e000 */
[----:B------:R-:W2:Y:S01]  /*5620*/  LDC R31, c[0x0][0x604] ;  /* 0x00018100ff1f7b82 */ /* 0x000ea20000000800 */
[----:B-1----:R-:W-:Y:S01]  /*5630*/  FFMA R28, R46, R28, -R27 ;  /* 0x0000001c2e1c7223 */ /* 0x002fe2000000081b */
[----:B----4-:R-:W-:Y:S01]  /*5640*/  @!P2 FMUL R26, R26, R26 ;  /* 0x0000001a1a1aa220 */ /* 0x010fe20000400000 */
[----:B------:R-:W-:-:S03]  /*5650*/  FSETP.GEU.AND P2, PT, R32, -126, PT ;  /* 0xc2fc00002000780b */ /* 0x000fc60003f4e000 */
[----:B------:R-:W-:Y:S02]  /*5660*/  FSETP.GEU.AND P6, PT, R28, -126, PT ;  /* 0xc2fc00001c00780b */ /* 0x000fe40003fce000 */
[----:B------:R-:W-:Y:S01]  /*5670*/  FSETP.GEU.AND P5, PT, R38, -126, PT ;  /* 0xc2fc00002600780b */ /* 0x000fe20003fae000 */
[----:B------:R-:W-:Y:S01]  /*5680*/  FFMA R49, R49, R34, -R6 ;  /* 0x0000002231317223 */ /* 0x000fe20000000806 */
[----:B------:R-:W1:Y:S01]  /*5690*/  LDC R29, c[0x0][0x604] ;  /* 0x00018100ff1d7b82 */ /* 0x000e620000000800 */
[----:B------:R-:W-:Y:S01]  /*56a0*/  @!P4 FMUL R24, R24, R24 ;  /* 0x000000181818c220 */ /* 0x000fe20000400000 */
[----:B------:R-:W-:Y:S01]  /*56b0*/  FSETP.GEU.AND P4, PT, R30, -126, PT ;  /* 0xc2fc00001e00780b */ /* 0x000fe20003f8e000 */
[----:B------:R-:W-:-:S04]  /*56c0*/  @!P3 FMUL R42, R42, 0.5 ;  /* 0x3f0000002a2ab820 */ /* 0x000fc80000400000 */
[----:B------:R-:W3:Y:S01]  /*56d0*/  MUFU.EX2 R157, R42 ;  /* 0x0000002a009d7308 */ /* 0x000ee20000000800 */
[----:B------:R-:W-:Y:S01]  /*56e0*/  @!P2 FMUL R32, R32, 0.5 ;  /* 0x3f0000002020a820 */ /* 0x000fe20000400000 */
[----:B------:R-:W-:-:S06]  /*56f0*/  @!P6 FMUL R28, R28, 0.5 ;  /* 0x3f0000001c1ce820 */ /* 0x000fcc0000400000 */
[----:B------:R-:W-:Y:S01]  /*5700*/  @!P4 FMUL R30, R30, 0.5 ;  /* 0x3f0000001e1ec820 */ /* 0x000fe20000400000 */
[----:B------:R-:W-:Y:S01]  /*5710*/  @!P5 FMUL R38, R38, 0.5 ;  /* 0x3f0000002626d820 */ /* 0x000fe20000400000 */
[----:B------:R-:W-:Y:S08]  /*5720*/  MUFU.EX2 R32, R32 ;  /* 0x0000002000207308 */ /* 0x000ff00000000800 */
[----:B------:R-:W4:Y:S08]  /*5730*/  MUFU.EX2 R30, R30 ;  /* 0x0000001e001e7308 */ /* 0x000f300000000800 */
[----:B------:R-:W1:Y:S08]  /*5740*/  MUFU.EX2 R163, R38 ;  /* 0x0000002600a37308 */ /* 0x000e700000000800 */
[----:B------:R-:W1:Y:S01]  /*5750*/  MUFU.EX2 R28, R28 ;  /* 0x0000001c001c7308 */ /* 0x000e620000000800 */
[----:B---3--:R-:W-:Y:S01]  /*5760*/  @!P3 FMUL R157, R157, R157 ;  /* 0x0000009d9d9db220 */ /* 0x008fe20000400000 */
[----:B------:R-:W-:Y:S01]  /*5770*/  FSETP.GEU.AND P3, PT, R51, -126, PT ;  /* 0xc2fc00003300780b */ /* 0x000fe20003f6e000 */
[--C-:B--2---:R-:W-:Y:S01]  /*5780*/  FFMA R41, R41, R31, -R6.reuse ;  /* 0x0000001f29297223 */ /* 0x104fe20000000806 */
[----:B------:R-:W-:Y:S01]  /*5790*/  FFMA R27, R55, R36, -R27 ;  /* 0x00000024371b7223 */ /* 0x000fe2000000081b */
[----:B----4-:R-:W-:Y:S01]  /*57a0*/  @!P4 FMUL R30, R30, R30 ;  /* 0x0000001e1e1ec220 */ /* 0x010fe20000400000 */
[----:B------:R-:W-:Y:S01]  /*57b0*/  @!P2 FMUL R32, R32, R32 ;  /* 0x000000202020a220 */ /* 0x000fe20000400000 */
[----:B------:R-:W-:Y:S01]  /*57c0*/  FSETP.GEU.AND P2, PT, R49, -126, PT ;  /* 0xc2fc00003100780b */ /* 0x000fe20003f4e000 */
[----:B------:R-:W2:Y:S01]  /*57d0*/  LDC R36, c[0x0][0x604] ;  /* 0x00018100ff247b82 */ /* 0x000ea20000000800 */
[----:B------:R-:W-:Y:S01]  /*57e0*/  FSETP.GEU.AND P4, PT, R41, -126, PT ;  /* 0xc2fc00002900780b */ /* 0x000fe20003f8e000 */
[----:B-1----:R-:W-:Y:S01]  /*57f0*/  @!P5 FMUL R163, R163, R163 ;  /* 0x000000a3a3a3d220 */ /* 0x002fe20000400000 */
[----:B------:R-:W-:Y:S01]  /*5800*/  FSETP.GEU.AND P5, PT, R47, -126, PT ;  /* 0xc2fc00002f00780b */ /* 0x000fe20003fae000 */
[--C-:B------:R-:W-:Y:S01]  /*5810*/  FFMA R37, R37, R29, -R6.reuse ;  /* 0x0000001d25257223 */ /* 0x100fe20000000806 */
[----:B------:R-:W-:Y:S01]  /*5820*/  FFMA R45, R45, R33, -R6 ;  /* 0x000000212d2d7223 */ /* 0x000fe20000000806 */
[----:B------:R-:W-:-:S02]  /*5830*/  FADD R18, R18, R26 ;  /* 0x0000001a12127221 */ /* 0x000fc40000000000 */
[----:B------:R-:W1:Y:S01]  /*5840*/  LDC R38, c[0x0][0x604] ;  /* 0x00018100ff267b82 */ /* 0x000e620000000800 */
[----:B------:R-:W-:Y:S01]  /*5850*/  @!P6 FMUL R28, R28, R28 ;  /* 0x0000001c1c1ce220 */ /* 0x000fe20000400000 */
[----:B------:R-:W-:Y:S01]  /*5860*/  FSETP.GEU.AND P6, PT, R27, -126, PT ;  /* 0xc2fc00001b00780b */ /* 0x000fe20003fce000 */
[----:B------:R-:W-:Y:S01]  /*5870*/  @!P3 FMUL R51, R51, 0.5 ;  /* 0x3f0000003333b820 */ /* 0x000fe20000400000 */
[----:B------:R-:W-:Y:S02]  /*5880*/  @!P2 FMUL R49, R49, 0.5 ;  /* 0x3f0000003131a820 */ /* 0x000fe40000400000 */
[----:B------:R-:W-:Y:S01]  /*5890*/  @!P4 FMUL R41, R41, 0.5 ;  /* 0x3f0000002929c820 */ /* 0x000fe20000400000 */
[----:B------:R-:W3:Y:S01]  /*58a0*/  MUFU.EX2 R153, R51 ;  /* 0x0000003300997308 */ /* 0x000ee20000000800 */
[----:B------:R-:W-:Y:S01]  /*58b0*/  @!P5 FMUL R47, R47, 0.5 ;  /* 0x3f0000002f2fd820 */ /* 0x000fe20000400000 */
[----:B------:R-:W4:Y:S06]  /*58c0*/  LDC R31, c[0x0][0x604] ;  /* 0x00018100ff1f7b82 */ /* 0x000f2c0000000800 */
[----:B------:R-:W-:Y:S01]  /*58d0*/  @!P6 FMUL R27, R27, 0.5 ;  /* 0x3f0000001b1be820 */ /* 0x000fe20000400000 */
[----:B------:R-:W3:Y:S01]  /*58e0*/  MUFU.EX2 R156, R41 ;  /* 0x00000029009c7308 */ /* 0x000ee20000000800 */
[----:B------:R-:W-:Y:S01]  /*58f0*/  FADD R23, R23, R157 ;  /* 0x0000009d17177221 */ /* 0x000fe20000000000 */
[----:B------:R-:W-:Y:S01]  /*5900*/  FADD R34, R161, R30 ;  /* 0x0000001ea1227221 */ /* 0x000fe20000000000 */
[----:B------:R-:W1:Y:S05]  /*5910*/  LDC R33, c[0x0][0x604] ;  /* 0x00018100ff217b82 */ /* 0x000e6a0000000800 */
[----:B------:R-:W3:Y:S01]  /*5920*/  MUFU.EX2 R152, R49 ;  /* 0x0000003100987308 */ /* 0x000ee20000000800 */
[----:B--2---:R-:W-:-:S02]  /*5930*/  FFMA R53, R53, R36, -R6 ;  /* 0x0000002435357223 */ /* 0x004fc40000000806 */
[----:B------:R-:W2:Y:S05]  /*5940*/  LDC R29, c[0x0][0x604] ;  /* 0x00018100ff1d7b82 */ /* 0x000eaa0000000800 */
[----:B------:R-:W4:Y:S08]  /*5950*/  MUFU.EX2 R159, R47 ;  /* 0x0000002f009f7308 */ /* 0x000f300000000800 */
[----:B------:R4:W1:Y:S01]  /*5960*/  MUFU.EX2 R155, R27 ;  /* 0x0000001b009b7308 */ /* 0x0008620000000800 */
[----:B---3--:R-:W-:Y:S01]  /*5970*/  @!P3 FMUL R153, R153, R153 ;  /* 0x000000999999b220 */ /* 0x008fe20000400000 */
[----:B------:R-:W-:Y:S01]  /*5980*/  FADD R34, R23, R34 ;  /* 0x0000002217227221 */ /* 0x000fe20000000000 */
[----:B------:R-:W-:-:S02]  /*5990*/  @!P4 FMUL R156, R156, R156 ;  /* 0x0000009c9c9cc220 */ /* 0x000fc40000400000 */
[----:B------:R-:W-:Y:S01]  /*59a0*/  FADD R23, R22, R153 ;  /* 0x0000009916177221 */ /* 0x000fe20000000000 */
[----:B------:R-:W-:Y:S01]  /*59b0*/  @!P2 FMUL R152, R152, R152 ;  /* 0x000000989898a220 */ /* 0x000fe20000400000 */
[----:B----4-:R-:W3:Y:S02]  /*59c0*/  LDC R27, c[0x0][0x604] ;  /* 0x00018100ff1b7b82 */ /* 0x010ee40000000800 */
[----:B------:R-:W-:Y:S01]  /*59d0*/  FADD R23, R18, R23 ;  /* 0x0000001712177221 */ /* 0x000fe20000000000 */
[----:B------:R-:W-:Y:S01]  /*59e0*/  @!P5 FMUL R159, R159, R159 ;  /* 0x0000009f9f9fd220 */ /* 0x000fe20000400000 */
[----:B------:R-:W-:Y:S01]  /*59f0*/  FADD R18, R5, R156 ;  /* 0x0000009c05127221 */ /* 0x000fe20000000000 */
[----:B------:R-:W-:Y:S01]  /*5a00*/  FSETP.GEU.AND P5, PT, R37, -126, PT ;  /* 0xc2fc00002500780b */ /* 0x000fe20003fae000 */
[----:B------:R-:W-:Y:S01]  /*5a10*/  FADD R25, R25, R28 ;  /* 0x0000001c19197221 */ /* 0x000fe20000000000 */
[----:B------:R-:W-:Y:S01]  /*5a20*/  FSETP.GEU.AND P3, PT, R45, -126, PT ;  /* 0xc2fc00002d00780b */ /* 0x000fe20003f6e000 */
[----:B------:R-:W-:Y:S01]  /*5a30*/  FADD R36, R163, R32 ;  /* 0x00000020a3247221 */ /* 0x000fe20000000000 */
[----:B-1----:R-:W-:Y:S01]  /*5a40*/  @!P6 FMUL R155, R155, R155 ;  /* 0x0000009b9b9be220 */ /* 0x002fe20000400000 */
[----:B------:R-:W-:Y:S01]  /*5a50*/  FSETP.GEU.AND P6, PT, R53, -126, PT ;  /* 0xc2fc00003500780b */ /* 0x000fe20003fce000 */
[----:B------:R-:W-:Y:S01]  /*5a60*/  FADD R5, R160, R152 ;  /* 0x00000098a0057221 */ /* 0x000fe20000000000 */
[----:B------:R-:W-:Y:S01]  /*5a70*/  FFMA R2, R2, R31, -R6 ;  /* 0x0000001f02027223 */ /* 0x000fe20000000806 */
[----:B------:R-:W-:Y:S01]  /*5a80*/  FADD R31, R25, R36 ;  /* 0x00000024191f7221 */ /* 0x000fe20000000000 */
[----:B------:R-:W-:Y:S01]  /*5a90*/  FADD R20, R20, R159 ;  /* 0x0000009f14147221 */ /* 0x000fe20000000000 */
[----:B------:R-:W-:Y:S01]  /*5aa0*/  FADD R18, R18, R5 ;  /* 0x0000000512127221 */ /* 0x000fe20000000000 */
[----:B------:R-:W-:Y:S01]  /*5ab0*/  FADD R25, R24, R155 ;  /* 0x0000009b18197221 */ /* 0x000fe20000000000 */
[----:B------:R-:W-:-:S02]  /*5ac0*/  VIADD R5, R252, 0x1800 ;  /* 0x00001800fc057836 */ /* 0x000fc40000000000 */
[----:B------:R-:W-:Y:S01]  /*5ad0*/  FADD R31, R34, R31 ;  /* 0x0000001f221f7221 */ /* 0x000fe20000000000 */
[----:B------:R-:W-:Y:S02]  /*5ae0*/  FADD R34, R20, R25 ;  /* 0x0000001914227221 */ /* 0x000fe40000000000 */
[----:B------:R-:W-:Y:S01]  /*5af0*/  R2UR UR12, R5 ;  /* 0x00000000050c72ca */ /* 0x000fe200000e0000 */
[----:B------:R-:W-:Y:S01]  /*5b00*/  @!P5 FMUL R37, R37, 0.5 ;  /* 0x3f0000002525d820 */ /* 0x000fe20000400000 */
[----:B------:R-:W-:Y:S01]  /*5b10*/  F2FP.BF16.F32.PACK_AB R163, R24, R163 ;  /* 0x000000a318a3723e */ /* 0x000fe200000010ff */
[----:B------:R-:W-:Y:S01]  /*5b20*/  @!P3 FMUL R45, R45, 0.5 ;  /* 0x3f0000002d2db820 */ /* 0x000fe20000400000 */
[----:B------:R-:W-:Y:S01]  /*5b30*/  @!P6 FMUL R53, R53, 0.5 ;  /* 0x3f0000003535e820 */ /* 0x000fe20000400000 */
[----:B------:R-:W-:Y:S01]  /*5b40*/  FADD R34, R23, R34 ;  /* 0x0000002217227221 */ /* 0x000fe20000000000 */
[----:B------:R-:W-:Y:S01]  /*5b50*/  VIADD R24, R252, 0x1980 ;  /* 0x00001980fc187836 */ /* 0x000fe20000000000 */
[----:B------:R-:W1:Y:S01]  /*5b60*/  MUFU.EX2 R162, R37 ;  /* 0x0000002500a27308 */ /* 0x000e620000000800 */
[--C-:B------:R-:W-:Y:S01]  /*5b70*/  FFMA R0, R0, R33, -R6.reuse ;  /* 0x0000002100007223 */ /* 0x100fe20000000806 */
[--C-:B------:R-:W-:Y:S01]  /*5b80*/  FFMA R3, R3, R38, -R6.reuse ;  /* 0x0000002603037223 */ /* 0x100fe20000000806 */
[--C-:B--2---:R-:W-:Y:S01]  /*5b90*/  FFMA R11, R11, R29, -R6.reuse ;  /* 0x0000001d0b0b7223 */ /* 0x104fe20000000806 */
[----:B---3--:R-:W-:Y:S01]  /*5ba0*/  FFMA R15, R15, R27, -R6 ;  /* 0x0000001b0f0f7223 */ /* 0x008fe20000000806 */
[----:B------:R-:W-:Y:S01]  /*5bb0*/  FADD R196, R31, R34 ;  /* 0x000000221fc47221 */ /* 0x000fe20000000000 */
[----:B------:R-:W-:-:S02]  /*5bc0*/  F2FP.BF16.F32.PACK_AB R157, R26, R157 ;  /* 0x0000009d1a9d723e */ /* 0x000fc400000010ff */
[----:B------:R-:W2:Y:S01]  /*5bd0*/  MUFU.EX2 R158, R45 ;  /* 0x0000002d009e7308 */ /* 0x000ea20000000800 */
[----:B------:R-:W-:Y:S02]  /*5be0*/  F2FP.BF16.F32.PACK_AB R159, R159, R28 ;  /* 0x0000001c9f9f723e */ /* 0x000fe400000010ff */
[----:B------:R-:W-:Y:S02]  /*5bf0*/  F2FP.BF16.F32.PACK_AB R153, R153, R30 ;  /* 0x0000001e9999723e */ /* 0x000fe400000010ff */
[----:B------:R-:W-:Y:S02]  /*5c00*/  F2FP.BF16.F32.PACK_AB R155, R155, R32 ;  /* 0x000000209b9b723e */ /* 0x000fe400000010ff */
[----:B------:R-:W-:Y:S01]  /*5c10*/  R2UR UR6, R24 ;  /* 0x00000000180672ca */ /* 0x000fe200000e0000 */
[----:B------:R3:W4:Y:S01]  /*5c20*/  MUFU.EX2 R154, R53 ;  /* 0x00000035009a7308 */ /* 0x0007220000000800 */
[----:B------:R-:W-:Y:S01]  /*5c30*/  UMOV UR14, UR12 ;  /* 0x0000000c000e7c82 */ /* 0x000fe20008000000 */
[----:B---3--:R-:W-:-:S06]  /*5c40*/  WARPGROUP.ARRIVE ;  /* 0x00000000000079c5 */ /* 0x008fcc0000000000 */
[----:B------:R-:W-:Y:S01]  /*5c50*/  HGMMA.64x256x16.F32.BF16 R24, R164, gdesc[UR12].tnspB, RZ, !UPT, gsb0 ;  /* 0x43e0000ca4187df0 */ /* 0x000fe2000c0018ff */
[----:B-1----:R-:W-:Y:S01]  /*5c60*/  @!P5 FMUL R162, R162, R162 ;  /* 0x000000a2a2a2d220 */ /* 0x002fe20000400000 */
[----:B--2---:R-:W-:Y:S01]  /*5c70*/  @!P3 FMUL R158, R158, R158 ;  /* 0x0000009e9e9eb220 */ /* 0x004fe20000400000 */
[----:B----4-:R-:W-:-:S03]  /*5c80*/  @!P6 FMUL R154, R154, R154 ;  /* 0x0000009a9a9ae220 */ /* 0x010fc60000400000 */
[----:B------:R-:W-:Y:S01]  /*5c90*/  FADD R195, R21, R158 ;  /* 0x0000009e15c37221 */ /* 0x000fe20000000000 */
[----:B------:R-:W-:Y:S01]  /*5ca0*/  FADD R20, R162, R154 ;  /* 0x0000009aa2147221 */ /* 0x000fe20000000000 */
[----:B------:R-:W-:Y:S03]  /*5cb0*/  STL [R1+0x534], R11 ;  /* 0x0005340b01007387 */ /* 0x000fe60000100800 */
[----:B------:R-:W-:Y:S01]  /*5cc0*/  FADD R195, R195, R20 ;  /* 0x00000014c3c37221 */ /* 0x000fe20000000000 */
        /* <DEDUP_REMOVED lines=9> */
[----:B------:R-:W-:Y:S04]  /*5d60*/  STL.64 [R1+0x950], R158 ;  /* 0x0009509e01007387 */ /* 0x000fe80000100a00 */
[----:B------:R-:W-:Y:S01]  /*5d70*/  STL.64 [R1+0x948], R156 ;  /* 0x0009489c01007387 */ /* 0x000fe20000100a00 */
[----:B------:R-:W-:-:S03]  /*5d80*/  WARPGROUP.DEPBAR.LE gsb0, 0x0 ;  /* 0x00008000000079c5 */ /* 0x000fc60000010000 */
[----:B------:R-:W-:Y:S04]  /*5d90*/  STL.64 [R1+0x940], R150 ;  /* 0x0009409601007387 */ /* 0x000fe80000100a00 */
        /* <DEDUP_REMOVED lines=58> */
[----:B------:R1:W-:Y:S04]  /*6140*/  STL.64 [R1+0x768], R32 ;  /* 0x0007682001007387 */ /* 0x0003e80000100a00 */
[----:B-1----:R-:W2:Y:S04]  /*6150*/  LDL.LU R32, [R1] ;  /* 0x0000000001207983 */ /* 0x002ea80000300800 */
[----:B------:R-:W2:Y:S04]  /*6160*/  LDL.LU R33, [R1+0x4] ;  /* 0x0000040001217983 */ /* 0x000ea80000300800 */
        /* <DEDUP_REMOVED lines=33> */
[----:B------:R-:W2:Y:S01]  /*6380*/  LDL.LU R67, [R1+0x8c] ;  /* 0x00008c0001437983 */ /* 0x000ea20000300800 */
[----:B------:R-:W-:-:S02]  /*6390*/  FSETP.GEU.AND P1, PT, R2, -126, PT ;  /* 0xc2fc00000200780b */ /* 0x000fc40003f2e000 */
[----:B------:R-:W-:-:S04]  /*63a0*/  IADD3 R6, R252, 0x1080, RZ ;  /* 0x00001080fc067810 */ /* 0x000fc80007ffe0ff */
[----:B------:R-:W-:-:S07]  /*63b0*/  R2UR UR11, R6 ;  /* 0x00000000060b72ca */ /* 0x000fce00000e0000 */
[----:B------:R-:W-:-:S04]  /*63c0*/  @!P1 FMUL R2, R2, 0.5 ;  /* 0x3f00000002029820 */ /* 0x000fc80000400000 */
[----:B------:R-:W1:Y:S02]  /*63d0*/  MUFU.EX2 R6, R2 ;  /* 0x0000000200067308 */ /* 0x000e640000000800 */
[----:B-1----:R-:W-:Y:S01]  /*63e0*/  @!P1 FMUL R6, R6, R6 ;  /* 0x0000000606069220 */ /* 0x002fe20000400000 */
[----:B------:R-:W-:-:S13]  /*63f0*/  FSETP.GEU.AND P1, PT, R0, -126, PT ;  /* 0xc2fc00000000780b */ /* 0x000fda0003f2e000 */
[----:B------:R-:W-:-:S04]  /*6400*/  @!P1 FMUL R0, R0, 0.5 ;  /* 0x3f00000000009820 */ /* 0x000fc80000400000 */
[----:B------:R-:W1:Y:S01]  /*6410*/  MUFU.EX2 R5, R0 ;  /* 0x0000000000057308 */ /* 0x000e620000000800 */
[----:B------:R-:W-:Y:S01]  /*6420*/  MOV R68, R251 ;  /* 0x000000fb00447202 */ /* 0x000fe20000000f00 */
[----:B------:R-:W-:Y:S01]  /*6430*/  IMAD.MOV.U32 R69, RZ, RZ, R250 ;  /* 0x000000ffff457224 */ /* 0x000fe200078e00fa */
        /* <DEDUP_REMOVED lines=11> */
[----:B------:R-:W-:-:S02]  /*64f0*/  IMAD.MOV.U32 R81, RZ, RZ, R238 ;  /* 0x000000ffff517224 */ /* 0x000fc400078e00ee */
[----:B-1----:R-:W-:Y:S01]  /*6500*/  @!P1 FMUL R5, R5, R5 ;  /* 0x0000000505059220 */ /* 0x002fe20000400000 */
        /* <DEDUP_REMOVED lines=78> */
[----:B------:R-:W-:-:S02]  /*69f0*/  F2FP.BF16.F32.PACK_AB R161, R22, R161 ;  /* 0x000000a116a1723e */ /* 0x000fc400000010ff */
[----:B------:R-:W-:Y:S02]  /*6a00*/  F2FP.BF16.F32.PACK_AB R160, R160, R6 ;  /* 0x00000006a0a0723e */ /* 0x000fe400000010ff */
[----:B------:R-:W-:Y:S01]  /*6a10*/  F2FP.BF16.F32.PACK_AB R162, R162, R5 ;  /* 0x00000005a2a2723e */ /* 0x000fe200000010ff */
[----:B------:R-:W-:Y:S01]  /*6a20*/  UMOV UR14, UR11 ;  /* 0x0000000b000e7c82 */ /* 0x000fe20008000000 */
[----:B------:R-:W-:Y:S02]  /*6a30*/  UMOV UR15, 0x40000040 ;  /* 0x40000040000f7882 */ /* 0x000fe40000000000 */
[----:B--2---:R-:W-:-:S06]  /*6a40*/  WARPGROUP.ARRIVE ;  /* 0x00000000000079c5 */ /* 0x004fcc0000000000 */
[----:B------:R-:W-:Y:S01]  /*6a50*/  HGMMA.64x256x16.F32.BF16 R32, R160, gdesc[UR12].tnspB, R32, gsb0 ;  /* 0x43e0000ca0207df0 */ /* 0x000fe20008001820 */
[----:B------:R-:W-:Y:S04]  /*6a60*/  STL [R1+0x55c], R6 ;  /* 0x00055c0601007387 */ /* 0x000fe80000100800 */
[----:B------:R-:W-:Y:S01]  /*6a70*/  STL [R1+0x560], R5 ;  /* 0x0005600501007387 */ /* 0x000fe20000100800 */
[----:B------:R-:W-:-:S03]  /*6a80*/  WARPGROUP.DEPBAR.LE gsb0, 0x0 ;  /* 0x00008000000079c5 */ /* 0x000fc60000010000 */
[----:B------:R-:W-:Y:S04]  /*6a90*/  STL.64 [R1], R32 ;  /* 0x0000002001007387 */ /* 0x000fe80000100a00 */
        /* <DEDUP_REMOVED lines=63> */
[----:B-1----:R-:W2:Y:S04]  /*6e90*/  LDL.LU.64 R158, [R1+0x950] ;  /* 0x00095000019e7983 */ /* 0x002ea80000300a00 */
[----:B------:R-:W3:Y:S04]  /*6ea0*/  LDL.LU.64 R156, [R1+0x948] ;  /* 0x00094800019c7983 */ /* 0x000ee80000300a00 */
[----:B------:R-:W4:Y:S04]  /*6eb0*/  LDL.LU.64 R150, [R1+0x940] ;  /* 0x0009400001967983 */ /* 0x000f280000300a00 */
        /* <DEDUP_REMOVED lines=58> */
[----:B------:R-:W4:Y:S01]  /*7260*/  LDL.LU.64 R32, [R1+0x768] ;  /* 0x0007680001207983 */ /* 0x000f220000300a00 */
[----:B------:R-:W-:-:S05]  /*7270*/  VIADD R20, R252, 0x1880 ;  /* 0x00001880fc147836 */ /* 0x000fca0000000000 */
[----:B------:R-:W-:Y:S01]  /*7280*/  R2UR UR10, R20 ;  /* 0x00000000140a72ca */ /* 0x000fe200000e0000 */
[----:B------:R-:W-:Y:S01]  /*7290*/  UMOV UR11, 0x40000040 ;  /* 0x40000040000b7882 */ /* 0x000fe20000000000 */
[----:B----4-:R-:W-:-:S11]  /*72a0*/  WARPGROUP.ARRIVE ;  /* 0x00000000000079c5 */ /* 0x010fd60000000000 */
[----:B------:R-:W-:Y:S03]  /*72b0*/  HGMMA.64x256x16.F32.BF16 R24, R160, gdesc[UR8].tnspB, R24, gsb0 ;  /* 0x43e00008a0187df0 */ /* 0x000fe60008001818 */
[----:B------:R-:W-:Y:S02]  /*72c0*/  WARPGROUP.DEPBAR.LE gsb0, 0x0 ;  /* 0x00008000000079c5 */ /* 0x000fe40000010000 */
        /* <DEDUP_REMOVED lines=64> */
[----:B-1----:R-:W4:Y:S04]  /*76d0*/  LDL.LU.64 R24, [R1] ;  /* 0x0000000001187983 */ /* 0x002f280000300a00 */
        /* <DEDUP_REMOVED lines=63> */
[----:B------:R-:W-:-:S13]  /*7ad0*/  FSETP.GEU.AND P1, PT, R4, -126, PT ;  /* 0xc2fc00000400780b */ /* 0x000fda0003f2e000 */
[----:B------:R-:W-:-:S06]  /*7ae0*/  @!P1 FMUL R4, R4, 0.5 ;  /* 0x3f00000004049820 */ /* 0x000fcc0000400000 */
[----:B------:R-:W1:Y:S02]  /*7af0*/  MUFU.EX2 R4, R4 ;  /* 0x0000000400047308 */ /* 0x000e640000000800 */
[----:B-1----:R-:W-:Y:S01]  /*7b00*/  @!P1 FMUL R4, R4, R4 ;  /* 0x0000000404049220 */ /* 0x002fe20000400000 */
[----:B------:R-:W-:-:S13]  /*7b10*/  FSETP.GEU.AND P1, PT, R3, -126, PT ;  /* 0xc2fc00000300780b */ /* 0x000fda0003f2e000 */
[----:B------:R-:W-:-:S06]  /*7b20*/  @!P1 FMUL R3, R3, 0.5 ;  /* 0x3f00000003039820 */ /* 0x000fcc0000400000 */
[----:B------:R-:W1:Y:S01]  /*7b30*/  MUFU.EX2 R3, R3 ;  /* 0x0000000300037308 */ /* 0x000e620000000800 */
[----:B------:R-:W-:-:S04]  /*7b40*/  IADD3 R21, R252, 0x1100, RZ ;  /* 0x00001100fc157810 */ /* 0x000fc80007ffe0ff */
[----:B------:R-:W-:Y:S02]  /*7b50*/  R2UR UR9, R21 ;  /* 0x00000000150972ca */ /* 0x000fe400000e0000 */
[----:B---3--:R-:W-:Y:S01]  /*7b60*/  F2FP.BF16.F32.PACK_AB R156, R156, R4 ;  /* 0x000000049c9c723e */ /* 0x008fe200000010ff */
[----:B-1----:R-:W-:-:S05]  /*7b70*/  @!P1 FMUL R3, R3, R3 ;  /* 0x0000000303039220 */ /* 0x002fca0000400000 */
[----:B--2---:R-:W-:-:S05]  /*7b80*/  F2FP.BF16.F32.PACK_AB R158, R158, R3 ;  /* 0x000000039e9e723e */ /* 0x004fca00000010ff */
[----:B------:R-:W-:Y:S01]  /*7b90*/  UMOV UR10, UR9 ;  /* 0x00000009000a7c82 */ /* 0x000fe20008000000 */
[----:B------:R-:W-:Y:S01]  /*7ba0*/  UMOV UR11, 0x40000040 ;  /* 0x40000040000b7882 */ /* 0x000fe20000000000 */
[C---:B------:R-:W-:Y:S01]  /*7bb0*/  VIADD R22, R252.reuse, 0x1900 ;  /* 0x00001900fc167836 */ /* 0x040fe20000000000 */
[----:B------:R-:W-:-:S04]  /*7bc0*/  IADD3 R23, R252, 0x1180, RZ ;  /* 0x00001180fc177810 */ /* 0x000fc80007ffe0ff */
[----:B------:R-:W-:Y:S02]  /*7bd0*/  R2UR UR8, R22 ;  /* 0x00000000160872ca */ /* 0x000fe400000e0000 */
[----:B------:R-:W-:Y:S01]  /*7be0*/  R2UR UR7, R23 ;  /* 0x00000000170772ca */ /* 0x000fe200000e0000 */
[----:B----4-:R-:W-:-:S10]  /*7bf0*/  WARPGROUP.ARRIVE ;  /* 0x00000000000079c5 */ /* 0x010fd40000000000 */
[----:B------:R-:W-:Y:S03]  /*7c00*/  HGMMA.64x256x16.F32.BF16 R24, R156, gdesc[UR8].tnspB, R24, gsb0 ;  /* 0x43e000089c187df0 */ /* 0x000fe60008001818 */
[----:B------:R-:W-:Y:S02]  /*7c10*/  WARPGROUP.DEPBAR.LE gsb0, 0x0 ;  /* 0x00008000000079c5 */ /* 0x000fe40000010000 */
[----:B------:R-:W-:Y:S01]  /*7c20*/  STL.64 [R1], R24 ;  /* 0x0000001801007387 */ /* 0x000fe20000100a00 */
[----:B------:R-:W-:-:S03]  /*7c30*/  MOV R2, R150 ;  /* 0x0000009600027202 */ /* 0x000fc60000000f00 */
[----:B------:R-:W-:Y:S01]  /*7c40*/  STL.64 [R1+0x8], R26 ;  /* 0x0000081a01007387 */ /* 0x000fe20000100a00 */
[----:B------:R-:W-:-:S03]  /*7c50*/  IMAD.MOV.U32 R0, RZ, RZ, R151 ;  /* 0x000000ffff007224 */ /* 0x000fc600078e0097 */
[----:B------:R-:W-:Y:S01]  /*7c60*/  STL.64 [R1+0x10], R28 ;  /* 0x0000101c01007387 */ /* 0x000fe20000100a00 */
[----:B------:R-:W-:Y:S01]  /*7c70*/  MOV R21, R148 ;  /* 0x0000009400157202 */ /* 0x000fe20000000f00 */
[----:B------:R-:W-:Y:S02]  /*7c80*/  IMAD.MOV.U32 R20, RZ, RZ, R149 ;  /* 0x000000ffff147224 */ /* 0x000fe400078e0095 */
[----:B------:R-:W-:Y:S01]  /*7c90*/  STL.64 [R1+0x18], R30 ;  /* 0x0000181e01007387 */ /* 0x000fe20000100a00 */
[----:B------:R-:W-:Y:S01]  /*7ca0*/  MOV R23, R146 ;  /* 0x0000009200177202 */ /* 0x000fe20000000f00 */
[----:B------:R-:W-:Y:S02]  /*7cb0*/  IMAD.MOV.U32 R22, RZ, RZ, R147 ;  /* 0x000000ffff167224 */ /* 0x000fe400078e0093 */
[----:B------:R1:W-:Y:S01]  /*7cc0*/  STL.64 [R1+0x20], R32 ;  /* 0x0000202001007387 */ /* 0x0003e20000100a00 */
[----:B------:R-:W-:Y:S01]  /*7cd0*/  MOV R161, R144 ;  /* 0x0000009000a17202 */ /* 0x000fe20000000f00 */
[----:B------:R-:W-:-:S02]  /*7ce0*/  IMAD.MOV.U32 R160, RZ, RZ, R145 ;  /* 0x000000ffffa07224 */ /* 0x000fc400078e0091 */
[----:B------:R-:W2:Y:S01]  /*7cf0*/  LDL.LU.64 R150, [R1+0x760] ;  /* 0x0007600001967983 */ /* 0x000ea20000300a00 */
[----:B------:R-:W-:Y:S01]  /*7d00*/  MOV R163, R142 ;  /* 0x0000008e00a37202 */ /* 0x000fe20000000f00 */
[----:B------:R-:W-:Y:S02]  /*7d10*/  IMAD.MOV.U32 R162, RZ, RZ, R143 ;  /* 0x000000ffffa27224 */ /* 0x000fe400078e008f */
[----:B------:R-:W2:Y:S01]  /*7d20*/  LDL.LU.64 R148, [R1+0x758] ;  /* 0x0007580001947983 */ /* 0x000ea20000300a00 */
[----:B------:R-:W-:Y:S01]  /*7d30*/  MOV R165, R140 ;  /* 0x0000008c00a57202 */ /* 0x000fe20000000f00 */
[----:B------:R-:W-:Y:S02]  /*7d40*/  IMAD.MOV.U32 R164, RZ, RZ, R141 ;  /* 0x000000ffffa47224 */ /* 0x000fe400078e008d */
[----:B------:R-:W2:Y:S01]  /*7d50*/  LDL.LU.64 R146, [R1+0x750] ;  /* 0x0007500001927983 */ /* 0x000ea20000300a00 */
        /* <DEDUP_REMOVED lines=158> */
[----:B------:R-:W2:Y:S04]  /*8740*/  LDL.LU.64 R40, [R1+0x5a8] ;  /* 0x0005a80001287983 */ /* 0x000ea80000300a00 */
[----:B------:R-:W2:Y:S04]  /*8750*/  LDL.LU.64 R38, [R1+0x5a0] ;  /* 0x0005a00001267983 */ /* 0x000ea80000300a00 */
[----:B------:R-:W2:Y:S04]  /*8760*/  LDL.LU.64 R36, [R1+0x598] ;  /* 0x0005980001247983 */ /* 0x000ea80000300a00 */
[----:B------:R-:W2:Y:S04]  /*8770*/  LDL.LU.64 R34, [R1+0x590] ;  /* 0x0005900001227983 */ /* 0x000ea80000300a00 */
[----:B-1----:R-:W2:Y:S04]  /*8780*/  LDL.LU.64 R32, [R1+0x588] ;  /* 0x0005880001207983 */ /* 0x002ea80000300a00 */
[----:B------:R-:W2:Y:S04]  /*8790*/  LDL.LU.64 R30, [R1+0x580] ;  /* 0x00058000011e7983 */ /* 0x000ea80000300a00 */
[----:B------:R-:W2:Y:S04]  /*87a0*/  LDL.LU.64 R28, [R1+0x578] ;  /* 0x00057800011c7983 */ /* 0x000ea80000300a00 */
[----:B------:R-:W2:Y:S04]  /*87b0*/  LDL.LU.64 R26, [R1+0x570] ;  /* 0x00057000011a7983 */ /* 0x000ea80000300a00 */
[----:B------:R-:W2:Y:S01]  /*87c0*/  LDL.LU.64 R24, [R1+0x568] ;  /* 0x0005680001187983 */ /* 0x000ea20000300a00 */
[----:B------:R-:W-:Y:S01]  /*87d0*/  UMOV UR10, UR8 ;  /* 0x00000008000a7c82 */ /* 0x000fe20008000000 */
[----:B------:R-:W-:Y:S01]  /*87e0*/  UMOV UR11, 0x40000040 ;  /* 0x40000040000b7882 */ /* 0x000fe20000000000 */
[----:B--2---:R-:W-:-:S06]  /*87f0*/  WARPGROUP.ARRIVE ;  /* 0x00000000000079c5 */ /* 0x004fcc0000000000 */
        /* <DEDUP_REMOVED lines=61> */
[----:B------:R-:W-:Y:S04]  /*8bd0*/  STL.64 [R1+0x248], R32 ;  /* 0x0002482001007387 */ /* 0x000fe80000100a00 */
[----:B------:R-:W-:Y:S04]  /*8be0*/  STL.64 [R1+0x240], R30 ;  /* 0x0002401e01007387 */ /* 0x000fe80000100a00 */
[----:B------:R-:W-:Y:S04]  /*8bf0*/  STL.64 [R1+0x238], R28 ;  /* 0x0002381c01007387 */ /* 0x000fe80000100a00 */
[----:B------:R-:W-:Y:S04]  /*8c00*/  STL.64 [R1+0x230], R26 ;  /* 0x0002301a01007387 */ /* 0x000fe80000100a00 */
[----:B------:R2:W-:Y:S01]  /*8c10*/  STL.64 [R1+0x228], R24 ;  /* 0x0002281801007387 */ /* 0x0005e20000100a00 */
[----:B-1----:R-:W-:Y:S01]  /*8c20*/  MOV R34, R5 ;  /* 0x0000000500227202 */ /* 0x002fe20000000f00 */
[----:B------:R-:W-:-:S02]  /*8c30*/  IMAD.MOV.U32 R35, RZ, RZ, R6 ;  /* 0x000000ffff237224 */ /* 0x000fc400078e0006 */
[----:B--2---:R-:W2:Y:S04]  /*8c40*/  LDL.LU R24, [R1] ;  /* 0x0000000001187983 */ /* 0x004ea80000300800 */
[----:B------:R-:W2:Y:S04]  /*8c50*/  LDL.LU R25, [R1+0x4] ;  /* 0x0000040001197983 */ /* 0x000ea80000300800 */
[----:B------:R-:W2:Y:S04]  /*8c60*/  LDL.LU R26, [R1+0x8] ;  /* 0x00000800011a7983 */ /* 0x000ea80000300800 */
[----:B------:R-:W2:Y:S04]  /*8c70*/  LDL.LU R27, [R1+0xc] ;  /* 0x00000c00011b7983 */ /* 0x000ea80000300800 */
[----:B------:R-:W2:Y:S04]  /*8c80*/  LDL.LU R28, [R1+0x10] ;  /* 0x00001000011c7983 */ /* 0x000ea80000300800 */
[----:B------:R-:W2:Y:S04]  /*8c90*/  LDL.LU R29, [R1+0x14] ;  /* 0x00001400011d7983 */ /* 0x000ea80000300800 */
[----:B------:R-:W2:Y:S04]  /*8ca0*/  LDL.LU R30, [R1+0x18] ;  /* 0x00001800011e7983 */ /* 0x000ea80000300800 */
[----:B------:R-:W2:Y:S01]  /*8cb0*/  LDL.LU R31, [R1+0x1c] ;  /* 0x00001c00011f7983 */ /* 0x000ea20000300800 */
[----:B------:R-:W-:-:S03]  /*8cc0*/  MOV R36, R252 ;  /* 0x000000fc00247202 */ /* 0x000fc60000000f00 */
[----:B------:R-:W2:Y:S01]  /*8cd0*/  LDL.LU R32, [R1+0x20] ;  /* 0x0000200001207983 */ /* 0x000ea20000300800 */
[----:B------:R-:W-:-:S03]  /*8ce0*/  IMAD.MOV.U32 R37, RZ, RZ, R155 ;  /* 0x000000ffff257224 */ /* 0x000fc600078e009b */
[----:B------:R-:W2:Y:S01]  /*8cf0*/  LDL.LU R33, [R1+0x24] ;  /* 0x0000240001217983 */ /* 0x000ea20000300800 */
[----:B------:R-:W-:-:S03]  /*8d00*/  MOV R38, R153 ;  /* 0x0000009900267202 */ /* 0x000fc60000000f00 */
[----:B------:R-:W3:Y:S01]  /*8d10*/  LDL.LU R5, [R1+0x560] ;  /* 0x0005600001057983 */ /* 0x000ee20000300800 */
[----:B------:R-:W-:-:S03]  /*8d20*/  IMAD.MOV.U32 R39, RZ, RZ, R196 ;  /* 0x000000ffff277224 */ /* 0x000fc600078e00c4 */
[----:B------:R-:W4:Y:S01]  /*8d30*/  LDL.LU R6, [R1+0x55c] ;  /* 0x00055c0001067983 */ /* 0x000f220000300800 */
[----:B------:R-:W-:-:S03]  /*8d40*/  MOV R40, R195 ;  /* 0x000000c300287202 */ /* 0x000fc60000000f00 */
[----:B------:R1:W5:Y:S01]  /*8d50*/  LDL.LU R252, [R1+0x558] ;  /* 0x0005580001fc7983 */ /* 0x0003620000300800 */
[----:B------:R-:W-:-:S03]  /*8d60*/  IMAD.MOV.U32 R41, RZ, RZ, R15 ;  /* 0x000000ffff297224 */ /* 0x000fc600078e000f */
[----:B------:R-:W2:Y:S01]  /*8d70*/  LDL.LU R155, [R1+0x554] ;  /* 0x00055400019b7983 */ /* 0x000ea20000300800 */
[----:B------:R-:W-:-:S03]  /*8d80*/  MOV R42, R18 ;  /* 0x00000012002a7202 */ /* 0x000fc60000000f00 */
[----:B------:R-:W2:Y:S01]  /*8d90*/  LDL.LU R153, [R1+0x550] ;  /* 0x0005500001997983 */ /* 0x000ea20000300800 */
[----:B------:R-:W-:-:S03]  /*8da0*/  IMAD.MOV.U32 R43, RZ, RZ, R154 ;  /* 0x000000ffff2b7224 */ /* 0x000fc600078e009a */
[----:B------:R1:W5:Y:S01]  /*8db0*/  LDL.LU R196, [R1+0x54c] ;  /* 0x00054c0001c47983 */ /* 0x0003620000300800 */
[----:B------:R-:W-:-:S03]  /*8dc0*/  MOV R44, R152 ;  /* 0x00000098002c7202 */ /* 0x000fc60000000f00 */
[----:B------:R-:W3:Y:S01]  /*8dd0*/  LDL.LU R195, [R1+0x548] ;  /* 0x0005480001c37983 */ /* 0x000ee20000300800 */
[----:B------:R-:W-:-:S03]  /*8de0*/  IMAD.MOV.U32 R45, RZ, RZ, R11 ;  /* 0x000000ffff2d7224 */ /* 0x000fc600078e000b */
[----:B------:R-:W4:Y:S04]  /*8df0*/  LDL.LU R15, [R1+0x544] ;  /* 0x00054400010f7983 */ /* 0x000f280000300800 */
[----:B------:R-:W3:Y:S04]  /*8e00*/  LDL.LU R18, [R1+0x540] ;  /* 0x0005400001127983 */ /* 0x000ee80000300800 */
[----:B------:R-:W2:Y:S04]  /*8e10*/  LDL.LU R154, [R1+0x53c] ;  /* 0x00053c00019a7983 */ /* 0x000ea80000300800 */
[----:B------:R-:W3:Y:S04]  /*8e20*/  LDL.LU R152, [R1+0x538] ;  /* 0x0005380001987983 */ /* 0x000ee80000300800 */
[----:B------:R-:W4:Y:S01]  /*8e30*/  LDL.LU R11, [R1+0x534] ;  /* 0x00053400010b7983 */ /* 0x000f220000300800 */
        /* <DEDUP_REMOVED lines=106> */
[----:B------:R-:W-:Y:S01]  /*94e0*/  UMOV UR10, UR7 ;  /* 0x00000007000a7c82 */ /* 0x000fe20008000000 */
[----:B------:R-:W-:Y:S01]  /*94f0*/  UMOV UR11, 0x40000040 ;  /* 0x40000040000b7882 */ /* 0x000fe20000000000 */
[----:B------:R-:W2:Y:S01]  /*9500*/  LDL.LU R16, [R1+0x530] ;  /* 0x0005300001107983 */ /* 0x000ea20000300800 */
[----:B------:R-:W1:Y:S03]  /*9510*/  LDC R19, c[0x0][0x28c] ;  /* 0x0000a300ff137b82 */ /* 0x000e660000000800 */
[----:B------:R-:W2:Y:S04]  /*9520*/  LDL.LU R17, [R1+0x52c] ;  /* 0x00052c0001117983 */ /* 0x000ea80000300800 */
[----:B------:R-:W2:Y:S04]  /*9530*/  LDL.LU R7, [R1+0x528] ;  /* 0x0005280001077983 */ /* 0x000ea80000300800 */
[----:B------:R-:W2:Y:S04]  /*9540*/  LDL.LU R194, [R1+0x524] ;  /* 0x0005240001c27983 */ /* 0x000ea80000300800 */
[----:B------:R1:W5:Y:S04]  /*9550*/  LDL.LU R251, [R1+0x520] ;  /* 0x0005200001fb7983 */ /* 0x0003680000300800 */
        /* <DEDUP_REMOVED lines=42> */
[----:B------:R1:W5:Y:S01]  /*9800*/  LDL.LU R207, [R1+0x474] ;  /* 0x0004740001cf7983 */ /* 0x0003620000300800 */
[----:B----4-:R-:W-:-:S03]  /*9810*/  FSETP.GEU.AND P1, PT, R11, -126, PT ;  /* 0xc2fc00000b00780b */ /* 0x010fc60003f2e000 */
[----:B------:R4:W5:Y:S04]  /*9820*/  LDL.LU R206, [R1+0x470] ;  /* 0x0004700001ce7983 */ /* 0x0009680000300800 */
[----:B------:R4:W5:Y:S04]  /*9830*/  LDL.LU R205, [R1+0x46c] ;  /* 0x00046c0001cd7983 */ /* 0x0009680000300800 */
[----:B------:R4:W5:Y:S02]  /*9840*/  LDL.LU R204, [R1+0x468] ;  /* 0x0004680001cc7983 */ /* 0x0009640000300800 */
[----:B------:R-:W-:-:S02]  /*9850*/  @!P1 FMUL R11, R11, 0.5 ;  /* 0x3f0000000b0b9820 */ /* 0x000fc40000400000 */
[----:B------:R4:W5:Y:S02]  /*9860*/  LDL.LU R203, [R1+0x464] ;  /* 0x0004640001cb7983 */ /* 0x0009640000300800 */
[----:B------:R-:W3:Y:S02]  /*9870*/  MUFU.EX2 R2, R11 ;  /* 0x0000000b00027308 */ /* 0x000ee40000000800 */
[----:B------:R4:W5:Y:S04]  /*9880*/  LDL.LU R202, [R1+0x460] ;  /* 0x0004600001ca7983 */ /* 0x0009680000300800 */
[----:B------:R4:W5:Y:S04]  /*9890*/  LDL.LU R201, [R1+0x45c] ;  /* 0x00045c0001c97983 */ /* 0x0009680000300800 */
[----:B------:R4:W5:Y:S04]  /*98a0*/  LDL.LU R200, [R1+0x458] ;  /* 0x0004580001c87983 */ /* 0x0009680000300800 */
[----:B------:R4:W5:Y:S01]  /*98b0*/  LDL.LU R199, [R1+0x454] ;  /* 0x0004540001c77983 */ /* 0x0009620000300800 */
[----:B---3--:R-:W-:Y:S01]  /*98c0*/  @!P1 FMUL R2, R2, R2 ;  /* 0x0000000202029220 */ /* 0x008fe20000400000 */
[----:B------:R-:W-:-:S02]  /*98d0*/  FSETP.GEU.AND P1, PT, R15, -126, PT ;  /* 0xc2fc00000f00780b */ /* 0x000fc40003f2e000 */
[----:B------:R4:W5:Y:S02]  /*98e0*/  LDL.LU R198, [R1+0x450] ;  /* 0x0004500001c67983 */ /* 0x0009640000300800 */
[----:B------:R-:W-:Y:S02]  /*98f0*/  F2FP.BF16.F32.PACK_AB R152, R152, R2 ;  /* 0x000000029898723e */ /* 0x000fe400000010ff */
[----:B------:R4:W5:Y:S04]  /*9900*/  LDL.LU R197, [R1+0x44c] ;  /* 0x00044c0001c57983 */ /* 0x0009680000300800 */
[----:B------:R4:W5:Y:S03]  /*9910*/  LDL.LU R192, [R1+0x448] ;  /* 0x0004480001c07983 */ /* 0x0009660000300800 */
[----:B------:R-:W-:Y:S01]  /*9920*/  @!P1 FMUL R15, R15, 0.5 ;  /* 0x3f0000000f0f9820 */ /* 0x000fe20000400000 */
[----:B------:R4:W5:Y:S03]  /*9930*/  LDL.LU R185, [R1+0x444] ;  /* 0x0004440001b97983 */ /* 0x0009660000300800 */
[----:B------:R-:W3:Y:S01]  /*9940*/  MUFU.EX2 R0, R15 ;  /* 0x0000000f00007308 */ /* 0x000ee20000000800 */
[----:B------:R4:W5:Y:S04]  /*9950*/  LDL.LU R184, [R1+0x440] ;  /* 0x0004400001b87983 */ /* 0x0009680000300800 */
[----:B------:R4:W5:Y:S04]  /*9960*/  LDL.LU R14, [R1+0x43c] ;  /* 0x00043c00010e7983 */ /* 0x0009680000300800 */
[----:B------:R4:W5:Y:S04]  /*9970*/  LDL.LU R13, [R1+0x438] ;  /* 0x00043800010d7983 */ /* 0x0009680000300800 */
[----:B------:R4:W5:Y:S01]  /*9980*/  LDL.LU R12, [R1+0x434] ;  /* 0x00043400010c7983 */ /* 0x0009620000300800 */
[----:B---3--:R-:W-:-:S03]  /*9990*/  @!P1 FMUL R0, R0, R0 ;  /* 0x0000000000009220 */ /* 0x008fc60000400000 */
[----:B------:R4:W5:Y:S02]  /*99a0*/  LDL.LU R10, [R1+0x430] ;  /* 0x00043000010a7983 */ /* 0x0009640000300800 */
[----:B--2---:R-:W-:Y:S02]  /*99b0*/  F2FP.BF16.F32.PACK_AB R154, R154, R0 ;  /* 0x000000009a9a723e */ /* 0x004fe400000010ff */
[----:B------:R4:W5:Y:S02]  /*99c0*/  LDL.LU R9, [R1+0x42c] ;  /* 0x00042c0001097983 */ /* 0x0009640000300800 */
[----:B------:R-:W-:Y:S02]  /*99d0*/  WARPGROUP.ARRIVE ;  /* 0x00000000000079c5 */ /* 0x000fe40000000000 */
[----:B------:R4:W5:Y:S04]  /*99e0*/  LDL.LU R8, [R1+0x428] ;  /* 0x0004280001087983 */ /* 0x0009680000300800 */
[----:B------:R-:W-:Y:S03]  /*99f0*/  HGMMA.64x256x16.F32.BF16 R24, R152, gdesc[UR8].tnspB, R24, gsb0 ;  /* 0x43e0000898187df0 */ /* 0x000fe60008001818 */
[----:B------:R-:W-:-:S02]  /*9a00*/  WARPGROUP.DEPBAR.LE gsb0, 0x0 ;  /* 0x00008000000079c5 */ /* 0x000fc40000010000 */
        /* <DEDUP_REMOVED lines=64> */
[----:B--2---:R-:W2:Y:S04]  /*9e10*/  LDL.LU.64 R150, [R1+0x420] ;  /* 0x0004200001967983 */ /* 0x004ea80000300a00 */
[----:B------:R-:W2:Y:S04]  /*9e20*/  LDL.LU.64 R148, [R1+0x418] ;  /* 0x0004180001947983 */ /* 0x000ea80000300a00 */
        /* <DEDUP_REMOVED lines=61> */
[----:B------:R-:W2:Y:S01]  /*a200*/  LDL.LU.64 R24, [R1+0x228] ;  /* 0x0002280001187983 */ /* 0x000ea20000300a00 */
[----:B------:R-:W-:Y:S01]  /*a210*/  UMOV UR7, 0x40000040 ;  /* 0x4000004000077882 */ /* 0x000fe20000000000 */
[----:B------:R-:W3:Y:S01]  /*a220*/  S2R R169, SR_CgaCtaId ;  /* 0x0000000000a97919 */ /* 0x000ee20000008800 */
[----:B------:R-:W-:Y:S01]  /*a230*/  FADD R4, R17, R4 ;  /* 0x0000000411047221 */ /* 0x000fe20000000000 */
[----:B------:R-:W-:Y:S01]  /*a240*/  FADD R2, R6, R2 ;  /* 0x0000000206027221 */ /* 0x000fe20000000000 */
[----:B------:R-:W-:Y:S01]  /*a250*/  FADD R3, R16, R3 ;  /* 0x0000000310037221 */ /* 0x000fe20000000000 */
[----:B------:R-:W-:Y:S01]  /*a260*/  FADD R0, R5, R0 ;  /* 0x0000000005007221 */ /* 0x000fe20000000000 */
[----:B------:R-:W-:Y:S01]  /*a270*/  MOV R168, 0x400 ;  /* 0x0000040000a87802 */ /* 0x000fe20000000f00 */
[----:B------:R-:W-:Y:S01]  /*a280*/  FADD R2, R4, R2 ;  /* 0x0000000204027221 */ /* 0x000fe20000000000 */
[----:B-1----:R-:W-:Y:S01]  /*a290*/  ISETP.GE.AND P1, PT, R19, 0x81, PT ;  /* 0x000000811300780c */ /* 0x002fe20003f26270 */
[----:B------:R-:W-:Y:S01]  /*a2a0*/  FADD R0, R3, R0 ;  /* 0x0000000003007221 */ /* 0x000fe20000000000 */
[----:B------:R-:W-:-:S03]  /*a2b0*/  FADD R195, R18, R195 ;  /* 0x000000c312c37221 */ /* 0x000fc60000000000 */
[----:B------:R-:W-:-:S04]  /*a2c0*/  FADD R0, R2, R0 ;  /* 0x0000000002007221 */ /* 0x000fc80000000000 */
[----:B------:R-:W-:Y:S01]  /*a2d0*/  FADD R195, R0, R195 ;  /* 0x000000c300c37221 */ /* 0x000fe20000000000 */
[----:B------:R-:W-:Y:S01]  /*a2e0*/  VIADD R7, R7, 0x40 ;  /* 0x0000004007077836 */ /* 0x000fe20000000000 */
[----:B---3--:R-:W-:-:S04]  /*a2f0*/  LEA R168, R169, R168, 0x18 ;  /* 0x000000a8a9a87211 */ /* 0x008fc800078ec0ff */
[----:B------:R-:W-:-:S04]  /*a300*/  IADD3 R11, R168, 0x50020, RZ ;  /* 0x00050020a80b7810 */ /* 0x000fc80007ffe0ff */
[----:B------:R-:W-:Y:S02]  /*a310*/  PRMT R0, RZ, 0x654, R11 ;  /* 0x00000654ff007816 */ /* 0x000fe4000000000b */
[----:B------:R-:W-:Y:S02]  /*a320*/  LEA.HI.SX32 R194, R194, 0xffffffff, 0x1a ;  /* 0xffffffffc2c27811 */ /* 0x000fe400078fd2ff */
[----:B------:R-:W-:Y:S01]  /*a330*/  MOV R6, 0x2 ;  /* 0x0000000200067802 */ /* 0x000fe20000000f00 */
[----:B--2---:R-:W-:-:S06]  /*a340*/  WARPGROUP.ARRIVE ;  /* 0x00000000000079c5 */ /* 0x004fcc0000000000 */
[----:B------:R-:W-:Y:S03]  /*a350*/  HGMMA.64x256x16.F32.BF16 R24, R152, gdesc[UR4].tnspB, R24, gsb0 ;  /* 0x43e0000498187df0 */ /* 0x000fe60008001818 */
[----:B------:R-:W-:Y:S02]  /*a360*/  WARPGROUP.DEPBAR.LE gsb0, 0x0 ;  /* 0x00008000000079c5 */ /* 0x000fe40000010000 */
[----:B------:R4:W-:Y:S01]  /*a370*/  SYNCS.ARRIVE.TRANS64.RED.A1T0 RZ, [R0+URZ], RZ ;  /* 0x000000ff00ff79a7 */ /* 0x0009e2000810043f */
[----:B------:R-:W-:Y:S05]  /*a380*/  @!P1 BRA `(.L_x_24) ;  /* 0x0000009c00fc9947 */ /* 0x000fea0003800000 */
[----:B------:R-:W1:Y:S01]  /*a390*/  LDC.64 R186, c[0x0][0x198] ;  /* 0x00006600ffba7b82 */ /* 0x000e620000000a00 */
[----:B-----5:R-:W-:Y:S01]  /*a3a0*/  IMAD.MOV.U32 R3, RZ, RZ, R13 ;  /* 0x000000ffff037224 */ /* 0x020fe200078e000d */
[----:B------:R-:W-:Y:S01]  /*a3b0*/  MOV R2, R14 ;  /* 0x0000000e00027202 */ /* 0x000fe20000000f00 */
[----:B------:R-:W-:Y:S01]  /*a3c0*/  IMAD.MOV.U32 R20, RZ, RZ, R194 ;  /* 0x000000ffff147224 */ /* 0x000fe200078e00c2 */
[----:B------:R-:W-:Y:S01]  /*a3d0*/  MOV R6, 0x2 ;  /* 0x0000000200067802 */ /* 0x000fe20000000f00 */
[----:B------:R-:W-:Y:S01]  /*a3e0*/  IMAD.MOV.U32 R185, RZ, RZ, 0x1 ;  /* 0x00000001ffb97424 */ /* 0x000fe200078e00ff */
[----:B------:R-:W-:-:S07]  /*a3f0*/  MOV R10, RZ ;  /* 0x000000ff000a7202 */ /* 0x000fce0000000f00 */
.L_x_36:
[----:B------:R-:W2:Y:S01]  /*a400*/  S2R R5, SR_CgaCtaId ;  /* 0x0000000000057919 */ /* 0x000ea20000008800 */
[----:B------:R-:W-:Y:S01]  /*a410*/  MOV R4, 0x400 ;  /* 0x0000040000047802 */ /* 0x000fe20000000f00 */
[----:B----4-:R-:W-:Y:S01]  /*a420*/  IMAD.MOV.U32 R0, RZ, RZ, R20 ;  /* 0x000000ffff007224 */ /* 0x010fe200078e0014 */
[----:B------:R-:W-:Y:S05]  /*a430*/  YIELD ;  /* 0x0000000000007946 */ /* 0x000fea0003800000 */
[----:B------:R-:W-:Y:S02]  /*a440*/  ISETP.GT.AND P2, PT, R0, 0x2, PT ;  /* 0x000000020000780c */ /* 0x000fe40003f44270 */
[----:B--2---:R-:W-:-:S04]  /*a450*/  LEA R4, R5, R4, 0x18 ;  /* 0x0000000405047211 */ /* 0x004fc800078ec0ff */
[----:B------:R-:W-:Y:S02]  /*a460*/  LEA R0, R6, R4, 0x3 ;  /* 0x0000000406007211 */ /* 0x000fe400078e18ff */
[----:B------:R-:W-:-:S04]  /*a470*/  SHF.L.U32 R4, R10, 0x1f, RZ ;  /* 0x0000001f0a047819 */ /* 0x000fc800000006ff */
[----:B------:R-:W2:Y:S02]  /*a480*/  SYNCS.PHASECHK.TRANS64.TRYWAIT P1, [R0+URZ+0x50000], R4 ;  /* 0x05000004000075a7 */ /* 0x000ea4000802017f */
[----:B--2---:R-:W-:Y:S05]  /*a490*/  @!P1 BRA `(.L_x_25) ;  /* 0x000001a400a89947 */ /* 0x004fea0003800000 */
.L_x_108:
[----:B------:R-:W-:Y:S05]  /*a4a0*/  WARPSYNC.ALL ;  /* 0x0000000000007948 */ /* 0x000fea0003800000 */
[----:B------:R-:W-:Y:S01]  /*a4b0*/  VIADD R20, R20, 0xffffffff ;  /* 0xffffffff14147836 */ /* 0x000fe20000000000 */
[----:B--2---:R-:W-:Y:S01]  /*a4c0*/  LEA R0, R6, R197, 0xc ;  /* 0x000000c506007211 */ /* 0x004fe200078e60ff */
[----:B------:R-:W-:Y:S01]  /*a4d0*/  WARPGROUP.ARRIVE ;  /* 0x00000000000079c5 */ /* 0x000fe20000000000 */
[----:B------:R-:W-:Y:S01]  /*a4e0*/  R2UR UR12, R248 ;  /* 0x00000000f80c72ca */ /* 0x000fe200000e0000 */
[----:B------:R-:W-:Y:S01]  /*a4f0*/  UMOV UR15, 0x40000040 ;  /* 0x40000040000f7882 */ /* 0x000fe20000000000 */
[C---:B------:R-:W-:Y:S01]  /*a500*/  R2UR UR6, R0.reuse ;  /* 0x00000000000672ca */ /* 0x040fe200000e0000 */
[----:B------:R-:W-:Y:S01]  /*a510*/  VIADD R4, R0, 0x2 ;  /* 0x0000000200047836 */ /* 0x000fe20000000000 */
[----:B------:R-:W-:Y:S01]  /*a520*/  R2UR UR13, R249 ;  /* 0x00000000f90d72ca */ /* 0x000fe200000e0000 */
[----:B------:R-:W-:Y:S01]  /*a530*/  UMOV UR23, 0x40000040 ;  /* 0x4000004000177882 */ /* 0x000fe20000000000 */
[----:B------:R-:W-:Y:S01]  /*a540*/  R2UR UR20, R246 ;  /* 0x00000000f61472ca */ /* 0x000fe200000e0000 */
[----:B------:R-:W-:Y:S01]  /*a550*/  UMOV UR11, 0x40000040 ;  /* 0x40000040000b7882 */ /* 0x000fe20000000000 */
[----:B------:R-:W-:Y:S01]  /*a560*/  R2UR UR7, R4 ;  /* 0x00000000040772ca */ /* 0x000fe200000e0000 */
[----:B------:R-:W-:Y:S01]  /*a570*/  UMOV UR19, 0x40000040 ;  /* 0x4000004000137882 */ /* 0x000fe20000000000 */
[----:B------:R-:W-:Y:S01]  /*a580*/  R2UR UR21, R247 ;  /* 0x00000000f71572ca */ /* 0x000fe200000e0000 */
[----:B------:R-:W-:Y:S01]  /*a590*/  UMOV UR27, 0x40000040 ;  /* 0x40000040001b7882 */ /* 0x000fe20000000000 */
[----:B------:R-:W-:Y:S01]  /*a5a0*/  IADD3 R4, R0, 0x4, RZ ;  /* 0x0000000400047810 */ /* 0x000fe20007ffe0ff */
[----:B------:R-:W-:Y:S01]  /*a5b0*/  UMOV UR35, 0x40000040 ;  /* 0x4000004000237882 */ /* 0x000fe20000000000 */
[----:B------:R-:W-:Y:S01]  /*a5c0*/  R2UR UR8, R244 ;  /* 0x00000000f40872ca */ /* 0x000fe200000e0000 */
[----:B------:R-:W-:Y:S01]  /*a5d0*/  UMOV UR14, UR6 ;  /* 0x00000006000e7c82 */ /* 0x000fe20008000000 */
[----:B------:R-:W-:Y:S01]  /*a5e0*/  R2UR UR6, R4 ;  /* 0x00000000040672ca */ /* 0x000fe200000e0000 */
[----:B------:R-:W-:Y:S01]  /*a5f0*/  HGMMA.64x64x16.F32.BF16 R152, gdesc[UR12], RZ, !UPT, gsb0 ;  /* 0x00e000000c9879f0 */ /* 0x000fe2000c0018ff */
[----:B------:R-:W-:Y:S01]  /*a600*/  R2UR UR9, R245 ;  /* 0x00000000f50972ca */ /* 0x000fe200000e0000 */
[----:B------:R-:W-:Y:S01]  /*a610*/  VIADD R4, R0, 0x6 ;  /* 0x0000000600047836 */ /* 0x000fe20000000000 */
[----:B------:R-:W-:Y:S01]  /*a620*/  R2UR UR16, R242 ;  /* 0x00000000f21072ca */ /* 0x000fe200000e0000 */
[----:B------:R-:W-:Y:S01]  /*a630*/  UMOV UR22, UR7 ;  /* 0x0000000700167c82 */ /* 0x000fe20008000000 */
[----:B------:R-:W-:Y:S01]  /*a640*/  R2UR UR17, R243 ;  /* 0x00000000f31172ca */ /* 0x000fe200000e0000 */
[----:B------:R-:W-:Y:S01]  /*a650*/  UMOV UR15, 0x40000040 ;  /* 0x40000040000f7882 */ /* 0x000fe20000000000 */
[----:B------:R-:W-:Y:S01]  /*a660*/  R2UR UR12, R240 ;  /* 0x00000000f00c72ca */ /* 0x000fe200000e0000 */
[----:B------:R-:W-:Y:S01]  /*a670*/  UMOV UR31, 0x40000040 ;  /* 0x40000040001f7882 */ /* 0x000fe20000000000 */
[----:B------:R-:W-:Y:S01]  /*a680*/  R2UR UR13, R241 ;  /* 0x00000000f10d72ca */ /* 0x000fe200000e0000 */
[----:B------:R-:W-:Y:S01]  /*a690*/  UMOV UR59, 0x40000040 ;  /* 0x40000040003b7882 */ /* 0x000fe20000000000 */
[----:B------:R-:W-:Y:S01]  /*a6a0*/  R2UR UR24, R222 ;  /* 0x00000000de1872ca */ /* 0x000fe200000e0000 */
[----:B------:R-:W-:Y:S01]  /*a6b0*/  UMOV UR10, UR6 ;  /* 0x00000006000a7c82 */ /* 0x000fe20008000000 */
[----:B------:R-:W-:Y:S01]  /*a6c0*/  R2UR UR6, R4 ;  /* 0x00000000040672ca */ /* 0x000fe200000e0000 */
[----:B------:R-:W-:Y:S01]  /*a6d0*/  UMOV UR55, 0x40000040 ;  /* 0x4000004000377882 */ /* 0x000fe20000000000 */
[----:B------:R-:W-:Y:S01]  /*a6e0*/  IADD3 R4, R0, 0x200, RZ ;  /* 0x0000020000047810 */ /* 0x000fe20007ffe0ff */
[----:B------:R-:W-:Y:S01]  /*a6f0*/  UMOV UR51, 0x40000040 ;  /* 0x4000004000337882 */ /* 0x000fe20000000000 */
[----:B------:R-:W-:Y:S01]  /*a700*/  R2UR UR25, R223 ;  /* 0x00000000df1972ca */ /* 0x000fe200000e0000 */
[----:B------:R-:W-:Y:S01]  /*a710*/  UMOV UR47, 0x40000040 ;  /* 0x40000040002f7882 */ /* 0x000fe20000000000 */
[----:B------:R-:W-:Y:S01]  /*a720*/  R2UR UR32, R200 ;  /* 0x00000000c82072ca */ /* 0x000fe200000e0000 */
[----:B------:R-:W-:Y:S01]  /*a730*/  UMOV UR43, 0x40000040 ;  /* 0x40000040002b7882 */ /* 0x000fe20000000000 */
[----:B------:R-:W-:Y:S01]  /*a740*/  R2UR UR33, R201 ;  /* 0x00000000c92172ca */ /* 0x000fe200000e0000 */
[----:B------:R-:W-:Y:S01]  /*a750*/  UMOV UR7, 0x40000040 ;  /* 0x4000004000077882 */ /* 0x000fe20000000000 */
[----:B------:R-:W-:-:S02]  /*a760*/  R2UR UR28, R198 ;  /* 0x00000000c61c72ca */ /* 0x000fc400000e0000 */
[----:B------:R-:W-:Y:S01]  /*a770*/  R2UR UR29, R199 ;  /* 0x00000000c71d72ca */ /* 0x000fe200000e0000 */
[----:B------:R-:W-:Y:S01]  /*a780*/  UMOV UR18, UR6 ;  /* 0x0000000600127c82 */ /* 0x000fe20008000000 */
[----:B------:R-:W-:Y:S01]  /*a790*/  R2UR UR6, R4 ;  /* 0x00000000040672ca */ /* 0x000fe200000e0000 */
[----:B------:R-:W-:Y:S01]  /*a7a0*/  VIADD R4, R0, 0x202 ;  /* 0x0000020200047836 */ /* 0x000fe20000000000 */
[----:B------:R-:W-:-:S11]  /*a7b0*/  ISETP.NE.AND P1, PT, R251, RZ, PT ;  /* 0x000000fffb00720c */ /* 0x000fd60003f25270 */
[----:B------:R-:W-:Y:S01]  /*a7c0*/  UMOV UR14, UR6 ;  /* 0x00000006000e7c82 */ /* 0x000fe20008000000 */
[----:B------:R-:W-:Y:S02]  /*a7d0*/  R2UR UR6, R4 ;  /* 0x00000000040672ca */ /* 0x000fe400000e0000 */
[----:B------:R-:W-:Y:S01]  /*a7e0*/  IADD3 R4, R0, 0x204, RZ ;  /* 0x0000020400047810 */ /* 0x000fe20007ffe0ff */
[----:B------:R-:W-:Y:S02]  /*a7f0*/  WARPGROUP.DEPBAR.LE gsb0, 0x0 ;  /* 0x00008000000079c5 */ /* 0x000fe40000010000 */
[----:B------:R-:W-:-:S06]  /*a800*/  WARPGROUP.ARRIVE ;  /* 0x00000000000079c5 */ /* 0x000fcc0000000000 */
[----:B------:R-:W-:Y:S01]  /*a810*/  HGMMA.64x64x16.F32.BF16 R152, gdesc[UR20], R152, gsb0 ;  /* 0x00e00000149879f0 */ /* 0x000fe20008001898 */
[----:B------:R-:W-:Y:S01]  /*a820*/  R2UR UR20, R238 ;  /* 0x00000000ee1472ca */ /* 0x000fe200000e0000 */
[----:B------:R-:W-:Y:S01]  /*a830*/  UMOV UR22, UR6 ;  /* 0x0000000600167c82 */ /* 0x000fe20008000000 */
[----:B------:R-:W-:Y:S01]  /*a840*/  R2UR UR21, R239 ;  /* 0x00000000ef1572ca */ /* 0x000fe200000e0000 */
[----:B------:R-:W-:Y:S01]  /*a850*/  UMOV UR23, 0x40000040 ;  /* 0x4000004000177882 */ /* 0x000fe20000000000 */
[----:B------:R-:W-:Y:S01]  /*a860*/  R2UR UR6, R4 ;  /* 0x00000000040672ca */ /* 0x000fe200000e0000 */
[----:B------:R-:W-:Y:S01]  /*a870*/  VIADD R4, R0, 0x206 ;  /* 0x0000020600047836 */ /* 0x000fe20000000000 */
[----:B------:R-:W-:Y:S02]  /*a880*/  WARPGROUP.DEPBAR.LE gsb0, 0x0 ;  /* 0x00008000000079c5 */ /* 0x000fe40000010000 */
[----:B------:R-:W-:-:S06]  /*a890*/  WARPGROUP.ARRIVE ;  /* 0x00000000000079c5 */ /* 0x000fcc0000000000 */
[----:B------:R-:W-:Y:S01]  /*a8a0*/  HGMMA.64x64x16.F32.BF16 R152, gdesc[UR8], R152, gsb0 ;  /* 0x00e00000089879f0 */ /* 0x000fe20008001898 */
[----:B------:R-:W-:Y:S02]  /*a8b0*/  R2UR UR8, R236 ;  /* 0x00000000ec0872ca */ /* 0x000fe400000e0000 */
[----:B------:R-:W-:Y:S01]  /*a8c0*/  UMOV UR10, UR6 ;  /* 0x00000006000a7c82 */ /* 0x000fe20008000000 */
[----:B------:R-:W-:Y:S01]  /*a8d0*/  R2UR UR9, R237 ;  /* 0x00000000ed0972ca */ /* 0x000fe200000e0000 */
[----:B------:R-:W-:Y:S01]  /*a8e0*/  UMOV UR11, 0x40000040 ;  /* 0x40000040000b7882 */ /* 0x000fe20000000000 */
        /* <DEDUP_REMOVED lines=55> */
[----:B------:R-:W-:-:S11]  /*ac60*/  IADD3 R4, R0, 0x604, RZ ;  /* 0x0000060400047810 */ /* 0x000fd60007ffe0ff */
[----:B------:R-:W-:Y:S01]  /*ac70*/  UMOV UR26, UR6 ;  /* 0x00000006001a7c82 */ /* 0x000fe20008000000 */
[----:B------:R-:W-:Y:S01]  /*ac80*/  R2UR UR6, R4 ;  /* 0x00000000040672ca */ /* 0x000fe200000e0000 */
[----:B------:R-:W-:Y:S01]  /*ac90*/  VIADD R4, R0, 0x606 ;  /* 0x0000060600047836 */ /* 0x000fe20000000000 */
[----:B------:R-:W-:Y:S02]  /*aca0*/  WARPGROUP.DEPBAR.LE gsb0, 0x0 ;  /* 0x00008000000079c5 */ /* 0x000fe40000010000 */
[----:B------:R-:W-:-:S06]  /*acb0*/  WARPGROUP.ARRIVE ;  /* 0x00000000000079c5 */ /* 0x000fcc0000000000 */
[----:B------:R-:W-:Y:S01]  /*acc0*/  HGMMA.64x64x16.F32.BF16 R152, gdesc[UR20], R152, gsb0 ;  /* 0x00e00000149879f0 */ /* 0x000fe20008001898 */
[----:B------:R-:W-:Y:S01]  /*acd0*/  R2UR UR20, R218 ;  /* 0x00000000da1472ca */ /* 0x000fe200000e0000 */
[----:B------:R-:W-:Y:S01]  /*ace0*/  UMOV UR23, 0x40000040 ;  /* 0x4000004000177882 */ /* 0x000fe20000000000 */
[----:B------:R-:W-:Y:S01]  /*acf0*/  R2UR UR21, R219 ;  /* 0x00000000db1572ca */ /* 0x000fe200000e0000 */
[----:B------:R-:W-:Y:S02]  /*ad00*/  WARPGROUP.DEPBAR.LE gsb0, 0x0 ;  /* 0x00008000000079c5 */ /* 0x000fe40000010000 */
[----:B------:R-:W-:-:S06]  /*ad10*/  WARPGROUP.ARRIVE ;  /* 0x00000000000079c5 */ /* 0x000fcc0000000000 */
[----:B------:R-:W-:Y:S01]  /*ad20*/  HGMMA.64x64x16.F32.BF16 R152, gdesc[UR8], R152, gsb0 ;  /* 0x00e00000089879f0 */ /* 0x000fe20008001898 */
[----:B------:R-:W-:Y:S01]  /*ad30*/  R2UR UR8, R220 ;  /* 0x00000000dc0872ca */ /* 0x000fe200000e0000 */
        /* <DEDUP_REMOVED lines=43> */
[----:B------:R-:W-:-:S12]  /*aff0*/  VIADD R4, R0, 0xa02 ;  /* 0x00000a0200047836 */ /* 0x000fd80000000000 */
[----:B------:R-:W-:Y:S01]  /*b000*/  UMOV UR30, UR6 ;  /* 0x00000006001e7c82 */ /* 0x000fe20008000000 */
        /* <DEDUP_REMOVED lines=40> */
[----:B------:R-:W-:-:S12]  /*b290*/  VIADD R4, R0, 0xc06 ;  /* 0x00000c0600047836 */ /* 0x000fd80000000000 */
[----:B------:R-:W-:Y:S01]  /*b2a0*/  UMOV UR58, UR6 ;  /* 0x00000006003a7c82 */ /* 0x000fe20008000000 */
[----:B------:R-:W-:Y:S02]  /*b2b0*/  R2UR UR6, R4 ;  /* 0x00000000040672ca */ /* 0x000fe400000e0000 */
[----:B------:R-:W-:-:S11]  /*b2c0*/  IADD3 R4, R0, 0xe00, RZ ;  /* 0x00000e0000047810 */ /* 0x000fd60007ffe0ff */
[----:B------:R-:W-:Y:S01]  /*b2d0*/  UMOV UR54, UR6 ;  /* 0x0000000600367c82 */ /* 0x000fe20008000000 */
[----:B------:R-:W-:Y:S01]  /*b2e0*/  R2UR UR6, R4 ;  /* 0x00000000040672ca */ /* 0x000fe200000e0000 */
[----:B------:R-:W-:-:S12]  /*b2f0*/  VIADD R4, R0, 0xe02 ;  /* 0x00000e0200047836 */ /* 0x000fd80000000000 */
[----:B------:R-:W-:Y:S01]  /*b300*/  UMOV UR50, UR6 ;  /* 0x0000000600327c82 */ /* 0x000fe20008000000 */
[----:B------:R-:W-:Y:S02]  /*b310*/  R2UR UR6, R4 ;  /* 0x00000000040672ca */ /* 0x000fe400000e0000 */
[C---:B------:R-:W-:Y:S01]  /*b320*/  IADD3 R4, R0.reuse, 0xe04, RZ ;  /* 0x00000e0400047810 */ /* 0x040fe20007ffe0ff */
[----:B------:R-:W-:-:S10]  /*b330*/  VIADD R0, R0, 0xe06 ;  /* 0x00000e0600007836 */ /* 0x000fd40000000000 */
[----:B------:R-:W-:Y:S01]  /*b340*/  UMOV UR46, UR6 ;  /* 0x00000006002e7c82 */ /* 0x000fe20008000000 */
[----:B------:R-:W-:-:S13]  /*b350*/  R2UR UR6, R4 ;  /* 0x00000000040672ca */ /* 0x000fda00000e0000 */
[----:B------:R-:W-:Y:S01]  /*b360*/  UMOV UR42, UR6 ;  /* 0x00000006002a7c82 */ /* 0x000fe20008000000 */
[----:B------:R-:W-:Y:S01]  /*b370*/  R2UR UR6, R0 ;  /* 0x00000000000672ca */ /* 0x000fe200000e0000 */
[----:B------:R-:W-:Y:S02]  /*b380*/  WARPGROUP.DEPBAR.LE gsb0, 0x0 ;  /* 0x00008000000079c5 */ /* 0x000fe40000010000 */
[----:B------:R-:W-:-:S06]  /*b390*/  WARPGROUP.ARRIVE ;  /* 0x00000000000079c5 */ /* 0x000fcc0000000000 */
[----:B------:R-:W-:Y:S03]  /*b3a0*/  HGMMA.64x64x16.F32.BF16 R152, gdesc[UR32], R152, gsb0 ;  /* 0x00e00000209879f0 */ /* 0x000fe60008001898 */
        /* <DEDUP_REMOVED lines=37> */
[----:B------:R-:W-:Y:S05]  /*b600*/  @P1 BRA `(.L_x_26) ;  /* 0x00000004002c1947 */ /* 0x000fea0003800000 */
[----:B------:R-:W-:-:S13]  /*b610*/  ISETP.LT.OR P3, PT, R9, 0x1, !P0 ;  /* 0x000000010900780c */ /* 0x000fda0004761670 */
[----:B------:R-:W-:Y:S05]  /*b620*/  @P3 BRA `(.L_x_27) ;  /* 0x0000000400203947 */ /* 0x000fea0003800000 */
[----:B------:R-:W2:Y:S01]  /*b630*/  S2R R11, SR_CgaCtaId ;  /* 0x00000000000b7919 */ /* 0x000ea20000008800 */
[----:B------:R-:W-:Y:S02]  /*b640*/  MOV R5, 0x400 ;  /* 0x0000040000057802 */ /* 0x000fe40000000f00 */
[----:B------:R-:W-:Y:S02]  /*b650*/  SHF.L.U32 R4, R12, 0x1f, RZ ;  /* 0x0000001f0c047819 */ /* 0x000fe400000006ff */
[----:B------:R-:W-:Y:S02]  /*b660*/  ISETP.NE.AND P4, PT, R192, RZ, PT ;  /* 0x000000ffc000720c */ /* 0x000fe40003f85270 */
[----:B--2---:R-:W-:-:S04]  /*b670*/  LEA R5, R11, R5, 0x18 ;  /* 0x000000050b057211 */ /* 0x004fc800078ec0ff */
[----:B------:R-:W-:-:S04]  /*b680*/  LEA R0, R8, R5, 0x3 ;  /* 0x0000000508007211 */ /* 0x000fc800078e18ff */
[----:B------:R-:W2:Y:S02]  /*b690*/  SYNCS.PHASECHK.TRANS64.TRYWAIT P3, [R0+URZ+0x50020], R4 ;  /* 0x05002004000075a7 */ /* 0x000ea4000806017f */
[----:B--2---:R-:W-:Y:S05]  /*b6a0*/  @!P3 BRA `(.L_x_28) ;  /* 0x000001940038b947 */ /* 0x004fea0003800000 */
.L_x_109:
[----:B------:R-:W-:Y:S05]  /*b6b0*/  @P4 BRA `(.L_x_29) ;  /* 0x0000000000184947 */ /* 0x000fea0003800000 */
[----:B------:R-:W3:Y:S01]  /*b6c0*/  S2R R5, SR_TID.X ;  /* 0x0000000000057919 */ /* 0x000ee20000002100 */
[----:B--2---:R-:W-:-:S04]  /*b6d0*/  IMAD.MOV.U32 R4, RZ, RZ, 0x10000 ;  /* 0x00010000ff047424 */ /* 0x004fc800078e00ff */
[----:B------:R4:W-:Y:S01]  /*b6e0*/  SYNCS.ARRIVE.TRANS64 RZ, [R0+URZ+0x50000], R4 ;  /* 0x0500000400ff79a7 */ /* 0x0009e2000800003f */
[----:B---3--:R-:W-:-:S13]  /*b6f0*/  LOP3.LUT P3, RZ, R5, 0x1f, RZ, 0xc0, !PT ;  /* 0x0000001f05ff7812 */ /* 0x008fda000786c0ff */
[----:B----4-:R-:W-:Y:S05]  /*b700*/  @!P3 BRA `(.L_x_29) ;  /* 0x000000000004b947 */ /* 0x010fea0003800000 */
[----:B------:R-:W-:Y:S01]  /*b710*/  BPT.TRAP 0x1 ;  /* 0x000000040000795c */ /* 0x000fe20000300000 */
.L_x_29:
[----:B------:R-:W3:Y:S01]  /*b720*/  S2R R5, SR_CgaCtaId ;  /* 0x0000000000057919 */ /* 0x000ee20000008800 */
[----:B--2---:R-:W-:Y:S01]  /*b730*/  MOV R4, 0x400 ;  /* 0x0000040000047802 */ /* 0x004fe20000000f00 */
[----:B------:R-:W-:Y:S01]  /*b740*/  UMOV UR34, URZ ;  /* 0x0000003f00227c82 */ /* 0x000fe20008000000 */
[----:B------:R-:W-:Y:S01]  /*b750*/  R2UR UR6, R184 ;  /* 0x00000000b80672ca */ /* 0x000fe200000e0000 */
[----:B------:R-:W-:Y:S01]  /*b760*/  UMOV UR22, 0x0 ;  /* 0x0000000000167882 */ /* 0x000fe20000000000 */
[----:B------:R-:W-:Y:S01]  /*b770*/  R2UR UR7, R0 ;  /* 0x00000000000772ca */ /* 0x000fe200000e0000 */
[----:B------:R-:W-:Y:S01]  /*b780*/  UMOV UR23, 0x10000000 ;  /* 0x1000000000177882 */ /* 0x000fe20000000000 */
[----:B------:R-:W-:Y:S01]  /*b790*/  UMOV UR10, 0x40 ;  /* 0x00000040000a7882 */ /* 0x000fe20000000000 */
[----:B------:R-:W-:Y:S01]  /*b7a0*/  UMOV UR12, UR36 ;  /* 0x00000024000c7c82 */ /* 0x000fe20008000000 */
[----:B------:R-:W-:Y:S01]  /*b7b0*/  UMOV UR13, UR37 ;  /* 0x00000025000d7c82 */ /* 0x000fe20008000000 */
[----:B------:R-:W-:Y:S01]  /*b7c0*/  UMOV UR26, 0x80 ;  /* 0x00000080001a7882 */ /* 0x000fe20000000000 */
[----:B------:R-:W-:Y:S01]  /*b7d0*/  UMOV UR28, UR36 ;  /* 0x00000024001c7c82 */ /* 0x000fe20008000000 */
[----:B------:R-:W-:Y:S01]  /*b7e0*/  UMOV UR29, UR37 ;  /* 0x00000025001d7c82 */ /* 0x000fe20008000000 */
[----:B------:R-:W-:Y:S01]  /*b7f0*/  UMOV UR18, 0xc0 ;  /* 0x000000c000127882 */ /* 0x000fe20000000000 */
[----:B------:R-:W-:Y:S01]  /*b800*/  UMOV UR20, UR36 ;  /* 0x0000002400147c82 */ /* 0x000fe20008000000 */
[----:B------:R-:W-:Y:S01]  /*b810*/  UMOV UR21, UR37 ;  /* 0x0000002500157c82 */ /* 0x000fe20008000000 */
[----:B------:R-:W-:-:S02]  /*b820*/  USHF.L.U32 UR35, UR6, 0x6, URZ ;  /* 0x0000000606237899 */ /* 0x000fc4000800063f */
[----:B------:R-:W-:-:S05]  /*b830*/  UIADD3 UR33, UR7, 0x50000, URZ ;  /* 0x0005000007217890 */ /* 0x000fca000fffe03f */
[----:B------:R-:W-:Y:S01]  /*b840*/  UMOV UR11, UR35 ;  /* 0x00000023000b7c82 */ /* 0x000fe20008000000 */
[----:B------:R-:W-:Y:S01]  /*b850*/  UMOV UR27, UR35 ;  /* 0x00000023001b7c82 */ /* 0x000fe20008000000 */
[----:B------:R-:W-:Y:S01]  /*b860*/  UMOV UR9, UR33 ;  /* 0x0000002100097c82 */ /* 0x000fe20008000000 */
[----:B------:R-:W-:Y:S01]  /*b870*/  UMOV UR25, UR33 ;  /* 0x0000002100197c82 */ /* 0x000fe20008000000 */
[----:B------:R-:W-:Y:S01]  /*b880*/  UMOV UR17, UR33 ;  /* 0x0000002100117c82 */ /* 0x000fe20008000000 */
[----:B------:R-:W-:Y:S01]  /*b890*/  UMOV UR19, UR35 ;  /* 0x0000002300137c82 */ /* 0x000fe20008000000 */
[----:B---3--:R-:W-:-:S04]  /*b8a0*/  LEA R4, R5, R4, 0x18 ;  /* 0x0000000405047211 */ /* 0x008fc800078ec0ff */
[C---:B------:R-:W-:Y:S02]  /*b8b0*/  LEA R0, R8.reuse, R4, 0x10 ;  /* 0x0000000408007211 */ /* 0x040fe400078e80ff */
[----:B------:R-:W-:Y:S02]  /*b8c0*/  IADD3 R8, R8, 0x1, RZ ;  /* 0x0000000108087810 */ /* 0x000fe40007ffe0ff */
[----:B------:R-:W-:Y:S02]  /*b8d0*/  R2UR UR14, R0 ;  /* 0x00000000000e72ca */ /* 0x000fe400000e0000 */
[----:B-1----:R-:W-:-:S04]  /*b8e0*/  IADD3 R0, P3, R186, 0x1f0, RZ ;  /* 0x000001f0ba007810 */ /* 0x002fc80007f7e0ff */
[----:B------:R-:W-:Y:S01]  /*b8f0*/  R2UR UR6, R0 ;  /* 0x00000000000672ca */ /* 0x000fe200000e0000 */
[----:B------:R-:W-:Y:S01]  /*b900*/  IMAD.X R0, RZ, RZ, R187, P3 ;  /* 0x000000ffff007224 */ /* 0x000fe200018e06bb */
[----:B------:R-:W-:-:S04]  /*b910*/  ISETP.NE.AND P3, PT, R8, 0x4, PT ;  /* 0x000000040800780c */ /* 0x000fc80003f65270 */
[----:B------:R-:W-:Y:S01]  /*b920*/  R2UR UR7, R0 ;  /* 0x00000000000772ca */ /* 0x000fe200000e0000 */
[----:B------:R-:W-:Y:S01]  /*b930*/  UIADD3 UR32, UR14, 0x10000, URZ ;  /* 0x000100000e207890 */ /* 0x000fe2000fffe03f */
[----:B------:R-:W-:Y:S01]  /*b940*/  SEL R0, RZ, 0x1, P3 ;  /* 0x00000001ff007807 */ /* 0x000fe20001800000 */
[----:B------:R-:W-:Y:S01]  /*b950*/  UIADD3 UR8, UR14, 0x12000, URZ ;  /* 0x000120000e087890 */ /* 0x000fe2000fffe03f */
[----:B------:R-:W-:Y:S01]  /*b960*/  SEL R8, R8, RZ, P3 ;  /* 0x000000ff08087207 */ /* 0x000fe20001800000 */
[----:B------:R-:W-:Y:S01]  /*b970*/  UIADD3 UR24, UR14, 0x14000, URZ ;  /* 0x000140000e187890 */ /* 0x000fe2000fffe03f */
[----:B------:R-:W-:Y:S01]  /*b980*/  LOP3.LUT R12, R12, R0, RZ, 0x3c, !PT ;  /* 0x000000000c0c7212 */ /* 0x000fe200078e3cff */
[----:B------:R-:W-:-:S06]  /*b990*/  UIADD3 UR16, UR14, 0x16000, URZ ;  /* 0x000160000e107890 */ /* 0x000fcc000fffe03f */
[----:B------:R-:W-:Y:S01]  /*b9a0*/  UTMALDG.4D [UR32], [UR6], desc[UR22] ;  /* 0x00001620060075b4 */ /* 0x000fe20008019000 */
[----:B------:R1:W-:Y:S01]  /*b9b0*/  UTMALDG.4D [UR8], [UR6], desc[UR22] ;  /* 0x00001608060075b4 */ /* 0x0003e20008019000 */
[----:B------:R2:W-:Y:S01]  /*b9c0*/  UTMALDG.4D [UR24], [UR6], desc[UR22] ;  /* 0x00001618060075b4 */ /* 0x0005e20008019000 */
[----:B------:R3:W-:Y:S01]  /*b9d0*/  UTMALDG.4D [UR16], [UR6], desc[UR22] ;  /* 0x00001610060075b4 */ /* 0x0007e20008019000 */
[----:B-1----:R-:W-:Y:S01]  /*b9e0*/  UIADD3 UR8, UR14, 0x18000, URZ ;  /* 0x000180000e087890 */ /* 0x002fe2000fffe03f */
[----:B------:R-:W-:Y:S01]  /*b9f0*/  UMOV UR10, 0x100 ;  /* 0x00000100000a7882 */ /* 0x000fe20000000000 */
[----:B--2---:R-:W-:-:S07]  /*ba00*/  UIADD3 UR24, UR14, 0x1a000, URZ ;  /* 0x0001a0000e187890 */ /* 0x004fce000fffe03f */
[----:B------:R1:W-:Y:S01]  /*ba10*/  UTMALDG.4D [UR8], [UR6], desc[UR22] ;  /* 0x00001608060075b4 */ /* 0x0003e20008019000 */
[----:B------:R-:W-:Y:S01]  /*ba20*/  UMOV UR26, 0x140 ;  /* 0x00000140001a7882 */ /* 0x000fe20000000000 */
[----:B---3--:R-:W-:Y:S01]  /*ba30*/  UIADD3 UR16, UR14, 0x1c000, URZ ;  /* 0x0001c0000e107890 */ /* 0x008fe2000fffe03f */
[----:B------:R2:W-:Y:S01]  /*ba40*/  UTMALDG.4D [UR24], [UR6], desc[UR22] ;  /* 0x00001618060075b4 */ /* 0x0005e20008019000 */
[----:B------:R-:W-:-:S07]  /*ba50*/  UMOV UR18, 0x180 ;  /* 0x0000018000127882 */ /* 0x000fce0000000000 */
[----:B------:R2:W-:Y:S01]  /*ba60*/  UTMALDG.4D [UR16], [UR6], desc[UR22] ;  /* 0x00001610060075b4 */ /* 0x0005e20008019000 */
[----:B-1----:R-:W-:Y:S01]  /*ba70*/  UIADD3 UR8, UR14, 0x1e000, URZ ;  /* 0x0001e0000e087890 */ /* 0x002fe2000fffe03f */
[----:B------:R-:W-:-:S08]  /*ba80*/  UMOV UR10, 0x1c0 ;  /* 0x000001c0000a7882 */ /* 0x000fd00000000000 */
[----:B------:R2:W-:Y:S02]  /*ba90*/  UTMALDG.4D [UR8], [UR6], desc[UR22] ;  /* 0x00001608060075b4 */ /* 0x0005e40008019000 */
[----:B--2---:R-:W-:Y:S01]  /*baa0*/  NOP ;  /* 0x0000000000007918 */ /* 0x004fe20000000000 */
.L_x_27:
[----:B------:R-:W-:-:S07]  /*bab0*/  VIADD R9, R9, 0xffffffff ;  /* 0xffffffff09097836 */ /* 0x000fce0000000000 */
.L_x_26:
[----:B------:R-:W-:Y:S01]  /*bac0*/  IADD3 R6, R6, 0x1, RZ ;  /* 0x0000000106067810 */ /* 0x000fe20007ffe0ff */
[----:B------:R-:W-:Y:S05]  /*bad0*/  WARPSYNC.ALL ;  /* 0x0000000000007948 */ /* 0x000fea0003800000 */
[----:B------:R-:W-:-:S04]  /*bae0*/  ISETP.NE.AND P3, PT, R6, 0x4, PT ;  /* 0x000000040600780c */ /* 0x000fc80003f65270 */
[----:B------:R-:W-:Y:S02]  /*baf0*/  SEL R0, RZ, 0x1, P3 ;  /* 0x00000001ff007807 */ /* 0x000fe40001800000 */
[----:B------:R-:W-:Y:S02]  /*bb00*/  SEL R19, R6, RZ, P3 ;  /* 0x000000ff06137207 */ /* 0x000fe40001800000 */
[----:B------:R-:W-:Y:S02]  /*bb10*/  LOP3.LUT R21, R10, R0, RZ, 0x3c, !PT ;  /* 0x000000000a157212 */ /* 0x000fe400078e3cff */
[----:B------:R-:W-:Y:S01]  /*bb20*/  FMNMX R0, R154, R2, !PT ;  /* 0x000000029a007209 */ /* 0x000fe20007800000 */
[----:B------:R-:W2:Y:S01]  /*bb30*/  S2R R15, SR_CgaCtaId ;  /* 0x00000000000f7919 */ /* 0x000ea20000008800 */
[----:B------:R-:W-:Y:S01]  /*bb40*/  FMNMX R4, R152, R3, !PT ;  /* 0x0000000398047209 */ /* 0x000fe20007800000 */
[----:B------:R-:W3:Y:S01]  /*bb50*/  LDC R23, c[0x0][0x604] ;  /* 0x00018100ff177b82 */ /* 0x000ee20000000800 */
[----:B------:R-:W-:-:S02]  /*bb60*/  FMNMX R0, R155, R0, !PT ;  /* 0x000000009b007209 */ /* 0x000fc40007800000 */
[----:B------:R-:W-:Y:S02]  /*bb70*/  FMNMX R4, R153, R4, !PT ;  /* 0x0000000499047209 */ /* 0x000fe40007800000 */
[----:B------:R-:W-:Y:S02]  /*bb80*/  FMNMX R0, R158, R0, !PT ;  /* 0x000000009e007209 */ /* 0x000fe40007800000 */
[----:B------:R-:W-:Y:S02]  /*bb90*/  FMNMX R13, R156, R4, !PT ;  /* 0x000000049c0d7209 */ /* 0x000fe40007800000 */
[----:B------:R-:W-:Y:S02]  /*bba0*/  FMNMX R0, R159, R0, !PT ;  /* 0x000000009f007209 */ /* 0x000fe40007800000 */
[----:B------:R-:W-:Y:S02]  /*bbb0*/  FMNMX R13, R157, R13, !PT ;  /* 0x0000000d9d0d7209 */ /* 0x000fe40007800000 */
        /* <DEDUP_REMOVED lines=24> */
[----:B------:R-:W-:Y:S01]  /*bd40*/  MOV R11, 0x400 ;  /* 0x00000400000b7802 */ /* 0x000fe20000000f00 */
[----:B------:R-:W4:Y:S01]  /*bd50*/  SHFL.BFLY PT, R4, R14, 0x1, 0x1f ;  /* 0x0c201f000e047f89 */ /* 0x000f2200000e0000 */
[----:B------:R-:W-:-:S02]  /*bd60*/  SHF.L.U32 R6, R21, 0x1f, RZ ;  /* 0x0000001f15067819 */ /* 0x000fc400000006ff */
[----:B--2---:R-:W-:Y:S01]  /*bd70*/  LEA R11, R15, R11, 0x18 ;  /* 0x0000000b0f0b7211 */ /* 0x004fe200078ec0ff */
[----:B------:R-:W2:Y:S04]  /*bd80*/  SHFL.BFLY PT, R0, R13, 0x1, 0x1f ;  /* 0x0c201f000d007f89 */ /* 0x000ea800000e0000 */
[----:B------:R-:W-:Y:S01]  /*bd90*/  VIADD R11, R11, 0x50020 ;  /* 0x000500200b0b7836 */ /* 0x000fe20000000000 */
[----:B----4-:R-:W-:Y:S02]  /*bda0*/  FMNMX R14, R14, R4, !PT ;  /* 0x000000040e0e7209 */ /* 0x010fe40007800000 */
[----:B--2---:R-:W-:-:S03]  /*bdb0*/  FMNMX R13, R13, R0, !PT ;  /* 0x000000000d0d7209 */ /* 0x004fc60007800000 */
[----:B------:R-:W2:Y:S01]  /*bdc0*/  SHFL.BFLY PT, R5, R14, 0x2, 0x1f ;  /* 0x0c401f000e057f89 */ /* 0x000ea200000e0000 */
[----:B------:R-:W-:Y:S02]  /*bdd0*/  LEA R0, R185, R11, 0x3 ;  /* 0x0000000bb9007211 */ /* 0x000fe400078e18ff */
[----:B------:R-:W-:Y:S01]  /*bde0*/  MOV R11, 0x400 ;  /* 0x00000400000b7802 */ /* 0x000fe20000000f00 */
[----:B------:R-:W4:Y:S01]  /*bdf0*/  SHFL.BFLY PT, R4, R13, 0x2, 0x1f ;  /* 0x0c401f000d047f89 */ /* 0x000f2200000e0000 */
[----:B------:R-:W-:Y:S02]  /*be00*/  PRMT R0, RZ, 0x654, R0 ;  /* 0x00000654ff007816 */ /* 0x000fe40000000000 */
[----:B------:R-:W-:Y:S02]  /*be10*/  LEA R11, R15, R11, 0x18 ;  /* 0x0000000b0f0b7211 */ /* 0x000fe400078ec0ff */
[----:B------:R5:W-:Y:S01]  /*be20*/  SYNCS.ARRIVE.TRANS64.RED.A1T0 RZ, [R0+URZ], RZ ;  /* 0x000000ff00ff79a7 */ /* 0x000be2000810043f */
[----:B--2---:R-:W-:-:S02]  /*be30*/  FMNMX R14, R14, R5, !PT ;  /* 0x000000050e0e7209 */ /* 0x004fc40007800000 */
[----:B------:R-:W-:Y:S01]  /*be40*/  IMAD R5, R19, 0x8, R11 ;  /* 0x0000000813057824 */ /* 0x000fe200078e020b */
[----:B----4-:R-:W-:-:S03]  /*be50*/  FMNMX R13, R13, R4, !PT ;  /* 0x000000040d0d7209 */ /* 0x010fc60007800000 */
[----:B------:R-:W2:Y:S01]  /*be60*/  SYNCS.PHASECHK.TRANS64.TRYWAIT P3, [R5+URZ+0x50000], R6 ;  /* 0x05000006050075a7 */ /* 0x000ea2000806017f */
[C---:B------:R-:W-:Y:S02]  /*be70*/  FSETP.NEU.AND P5, PT, R14.reuse, -INF , PT ;  /* 0xff8000000e00780b */ /* 0x040fe40003fad000 */
[C---:B------:R-:W-:Y:S02]  /*be80*/  FSETP.NEU.AND P4, PT, R13.reuse, -INF , PT ;  /* 0xff8000000d00780b */ /* 0x040fe40003f8d000 */
[----:B------:R-:W-:Y:S02]  /*be90*/  FSEL R18, R14, RZ, P5 ;  /* 0x000000ff0e127208 */ /* 0x000fe40002800000 */
[----:B------:R-:W-:-:S03]  /*bea0*/  FSEL R4, R13, RZ, P4 ;  /* 0x000000ff0d047208 */ /* 0x000fc60002000000 */
[----:B-----5:R-:W-:Y:S02]  /*beb0*/  FADD R0, -R18, R2 ;  /* 0x0000000212007221 */ /* 0x020fe40000000100 */
[----:B------:R-:W-:Y:S02]  /*bec0*/  FADD R3, -R4, R3 ;  /* 0x0000000304037221 */ /* 0x000fe40000000100 */
[-C--:B---3--:R-:W-:Y:S02]  /*bed0*/  FMUL R0, R0, R23.reuse ;  /* 0x0000001700007220 */ /* 0x088fe40000400000 */
[----:B------:R-:W-:-:S03]  /*bee0*/  FMUL R2, R3, R23 ;  /* 0x0000001703027220 */ /* 0x000fc60000400000 */
[----:B------:R-:W-:Y:S02]  /*bef0*/  FSETP.GEU.AND P6, PT, R0, -126, PT ;  /* 0xc2fc00000000780b */ /* 0x000fe40003fce000 */
[----:B------:R-:W-:Y:S01]  /*bf00*/  FSETP.GEU.AND P5, PT, R2, -126, PT ;  /* 0xc2fc00000200780b */ /* 0x000fe20003fae000 */
[----:B--2---:R-:W-:-:S12]  /*bf10*/  @!P3 BRA `(.L_x_30) ;  /* 0x0000018c0030b947 */ /* 0x004fd80003800000 */
.L_x_110:
        /* <DEDUP_REMOVED lines=64> */
[----:B---3--:R-:W3:Y:S04]  /*c320*/  LDL.LU.64 R24, [R1] ;  /* 0x0000000001187983 */ /* 0x008ee80000300a00 */
[----:B------:R-:W4:Y:S04]  /*c330*/  LDL.LU.64 R26, [R1+0x8] ;  /* 0x00000800011a7983 */ /* 0x000f280000300a00 */
        /* <DEDUP_REMOVED lines=62> */
[----:B------:R-:W-:Y:S01]  /*c720*/  @!P5 FMUL R2, R2, 0.5 ;  /* 0x3f0000000202d820 */ /* 0x000fe20000400000 */
[----:B------:R-:W-:Y:S01]  /*c730*/  @!P6 FMUL R0, R0, 0.5 ;  /* 0x3f0000000000e820 */ /* 0x000fe20000400000 */
[-C--:B------:R-:W-:Y:S01]  /*c740*/  FMUL R18, R18, R23.reuse ;  /* 0x0000001712127220 */ /* 0x080fe20000400000 */
[-C--:B------:R-:W-:Y:S01]  /*c750*/  FMUL R4, R4, R23.reuse ;  /* 0x0000001704047220 */ /* 0x080fe20000400000 */
[----:B------:R-:W-:Y:S01]  /*c760*/  LEA R3, R19, R252, 0xc ;  /* 0x000000fc13037211 */ /* 0x000fe200078e60ff */
[----:B------:R-:W-:Y:S01]  /*c770*/  UMOV UR7, 0x40000040 ;  /* 0x4000004000077882 */ /* 0x000fe20000000000 */
[----:B------:R-:W1:Y:S01]  /*c780*/  MUFU.EX2 R2, R2 ;  /* 0x0000000200027308 */ /* 0x000e620000000800 */
[-CC-:B------:R-:W-:Y:S01]  /*c790*/  FFMA R158, R158, R23.reuse, -R18.reuse ;  /* 0x000000179e9e7223 */ /* 0x180fe20000000812 */
[-CC-:B------:R-:W-:Y:S01]  /*c7a0*/  FFMA R159, R159, R23.reuse, -R18.reuse ;  /* 0x000000179f9f7223 */ /* 0x180fe20000000812 */
[-CC-:B------:R-:W-:Y:S01]  /*c7b0*/  FFMA R154, R154, R23.reuse, -R18.reuse ;  /* 0x000000179a9a7223 */ /* 0x180fe20000000812 */
[-C--:B------:R-:W-:Y:S01]  /*c7c0*/  FFMA R155, R155, R23.reuse, -R18 ;  /* 0x000000179b9b7223 */ /* 0x080fe20000000812 */
[-CC-:B------:R-:W-:Y:S01]  /*c7d0*/  FFMA R156, R156, R23.reuse, -R4.reuse ;  /* 0x000000179c9c7223 */ /* 0x180fe20000000804 */
[-CC-:B------:R-:W-:Y:S01]  /*c7e0*/  FFMA R157, R157, R23.reuse, -R4.reuse ;  /* 0x000000179d9d7223 */ /* 0x180fe20000000804 */
[-CC-:B------:R-:W-:Y:S01]  /*c7f0*/  FFMA R152, R152, R23.reuse, -R4.reuse ;  /* 0x0000001798987223 */ /* 0x180fe20000000804 */
[----:B------:R-:W1:Y:S01]  /*c800*/  MUFU.EX2 R0, R0 ;  /* 0x0000000000007308 */ /* 0x000e620000000800 */
[----:B------:R-:W-:Y:S01]  /*c810*/  FSETP.GEU.AND P3, PT, R154, -126, PT ;  /* 0xc2fc00009a00780b */ /* 0x000fe20003f6e000 */
[----:B------:R-:W-:Y:S01]  /*c820*/  FFMA R153, R153, R23, -R4 ;  /* 0x0000001799997223 */ /* 0x000fe20000000804 */
[----:B------:R-:W-:Y:S01]  /*c830*/  FSETP.GEU.AND P4, PT, R155, -126, PT ;  /* 0xc2fc00009b00780b */ /* 0x000fe20003f8e000 */
[----:B------:R-:W-:Y:S01]  /*c840*/  STL [R1+0x9ec], R162 ;  /* 0x0009eca201007387 */ /* 0x000fe20000100800 */
[----:B------:R-:W-:-:S03]  /*c850*/  R2UR UR6, R3 ;  /* 0x00000000030672ca */ /* 0x000fc600000e0000 */
[----:B------:R-:W-:Y:S01]  /*c860*/  STL [R1+0x9e8], R163 ;  /* 0x0009e8a301007387 */ /* 0x000fe20000100800 */
[----:B-1----:R-:W-:Y:S01]  /*c870*/  @!P5 FMUL R2, R2, R2 ;  /* 0x000000020202d220 */ /* 0x002fe20000400000 */
[----:B------:R-:W-:Y:S02]  /*c880*/  FSETP.GEU.AND P5, PT, R158, -126, PT ;  /* 0xc2fc00009e00780b */ /* 0x000fe40003fae000 */
[----:B------:R-:W-:Y:S02]  /*c890*/  STL [R1+0x9e4], R166 ;  /* 0x0009e4a601007387 */ /* 0x000fe40000100800 */
[----:B------:R-:W-:Y:S02]  /*c8a0*/  @!P3 FMUL R154, R154, 0.5 ;  /* 0x3f0000009a9ab820 */ /* 0x000fe40000400000 */
[----:B------:R-:W-:Y:S01]  /*c8b0*/  @!P4 FMUL R155, R155, 0.5 ;  /* 0x3f0000009b9bc820 */ /* 0x000fe20000400000 */
[----:B------:R-:W-:Y:S01]  /*c8c0*/  @!P6 FMUL R0, R0, R0 ;  /* 0x000000000000e220 */ /* 0x000fe20000400000 */
[C---:B------:R-:W-:Y:S01]  /*c8d0*/  FSETP.GEU.AND P6, PT, R159.reuse, -126, PT ;  /* 0xc2fc00009f00780b */ /* 0x040fe20003fce000 */
[----:B------:R-:W1:Y:S01]  /*c8e0*/  MUFU.EX2 R17, R154 ;  /* 0x0000009a00117308 */ /* 0x000e620000000800 */
[----:B------:R-:W-:Y:S03]  /*c8f0*/  STL [R1+0x9e0], R167 ;  /* 0x0009e0a701007387 */ /* 0x000fe60000100800 */
[----:B------:R-:W-:Y:S01]  /*c900*/  @!P5 FMUL R158, R158, 0.5 ;  /* 0x3f0000009e9ed820 */ /* 0x000fe20000400000 */
[----:B------:R-:W-:Y:S03]  /*c910*/  STL [R1+0x9dc], R160 ;  /* 0x0009dca001007387 */ /* 0x000fe60000100800 */
[----:B------:R-:W2:Y:S01]  /*c920*/  MUFU.EX2 R16, R155 ;  /* 0x0000009b00107308 */ /* 0x000ea20000000800 */
[----:B------:R-:W-:Y:S03]  /*c930*/  STL [R1+0x9d8], R161 ;  /* 0x0009d8a101007387 */ /* 0x000fe60000100800 */
[----:B------:R-:W-:Y:S01]  /*c940*/  @!P6 FMUL R159, R159, 0.5 ;  /* 0x3f0000009f9fe820 */ /* 0x000fe20000400000 */
[----:B------:R-:W-:Y:S01]  /*c950*/  STL [R1+0x9d4], R164 ;  /* 0x0009d4a401007387 */ /* 0x000fe20000100800 */
[-C--:B---3--:R-:W-:Y:S01]  /*c960*/  FMUL R24, R24, R2.reuse ;  /* 0x0000000218187220 */ /* 0x088fe20000400000 */
[----:B------:R-:W-:Y:S01]  /*c970*/  FMUL R25, R25, R2 ;  /* 0x0000000219197220 */ /* 0x000fe20000400000 */
[----:B------:R-:W3:Y:S01]  /*c980*/  MUFU.EX2 R158, R158 ;  /* 0x0000009e009e7308 */ /* 0x000ee20000000800 */
[----:B-1----:R-:W-:Y:S01]  /*c990*/  @!P3 FMUL R17, R17, R17 ;  /* 0x000000111111b220 */ /* 0x002fe20000400000 */
[----:B------:R-:W-:Y:S01]  /*c9a0*/  FSETP.GEU.AND P3, PT, R152, -126, PT ;  /* 0xc2fc00009800780b */ /* 0x000fe20003f6e000 */
[-C--:B----4-:R-:W-:Y:S01]  /*c9b0*/  FMUL R26, R26, R0.reuse ;  /* 0x000000001a1a7220 */ /* 0x090fe20000400000 */
[----:B------:R-:W-:Y:S01]  /*c9c0*/  FMUL R27, R27, R0 ;  /* 0x000000001b1b7220 */ /* 0x000fe20000400000 */
[----:B------:R-:W-:Y:S01]  /*c9d0*/  STL [R1+0x9d0], R165 ;  /* 0x0009d0a501007387 */ /* 0x000fe20000100800 */
[-C--:B--2---:R-:W-:Y:S01]  /*c9e0*/  FMUL R28, R28, R2.reuse ;  /* 0x000000021c1c7220 */ /* 0x084fe20000400000 */
[----:B------:R-:W-:Y:S01]  /*c9f0*/  FMUL R29, R29, R2 ;  /* 0x000000021d1d7220 */ /* 0x000fe20000400000 */
[----:B------:R-:W1:Y:S01]  /*ca00*/  MUFU.EX2 R159, R159 ;  /* 0x0000009f009f7308 */ /* 0x000e620000000800 */
[----:B------:R-:W-:Y:S01]  /*ca10*/  @!P4 FMUL R16, R16, R16 ;  /* 0x000000101010c220 */ /* 0x000fe20000400000 */
[----:B------:R-:W-:Y:S01]  /*ca20*/  FSETP.GEU.AND P4, PT, R153, -126, PT ;  /* 0xc2fc00009900780b */ /* 0x000fe20003f8e000 */
[-C--:B------:R-:W-:Y:S01]  /*ca30*/  FMUL R30, R30, R0.reuse ;  /* 0x000000001e1e7220 */ /* 0x080fe20000400000 */
[----:B------:R-:W-:Y:S01]  /*ca40*/  FMUL R31, R31, R0 ;  /* 0x000000001f1f7220 */ /* 0x000fe20000400000 */
[----:B------:R-:W-:Y:S01]  /*ca50*/  STL [R1+0x9cc], R170 ;  /* 0x0009ccaa01007387 */ /* 0x000fe20000100800 */
[-C--:B------:R-:W-:Y:S01]  /*ca60*/  FMUL R32, R32, R2.reuse ;  /* 0x0000000220207220 */ /* 0x080fe20000400000 */
[----:B------:R-:W-:Y:S01]  /*ca70*/  @!P3 FMUL R152, R152, 0.5 ;  /* 0x3f0000009898b820 */ /* 0x000fe20000400000 */
[----:B------:R-:W-:Y:S01]  /*ca80*/  FMUL R33, R33, R2 ;  /* 0x0000000221217220 */ /* 0x000fe20000400000 */
[----:B---3--:R-:W-:Y:S01]  /*ca90*/  @!P5 FMUL R158, R158, R158 ;  /* 0x0000009e9e9ed220 */ /* 0x008fe20000400000 */
[----:B------:R-:W-:Y:S01]  /*caa0*/  FSETP.GEU.AND P5, PT, R156, -126, PT ;  /* 0xc2fc00009c00780b */ /* 0x000fe20003fae000 */
[----:B------:R-:W2:Y:S01]  /*cab0*/  MUFU.EX2 R15, R152 ;  /* 0x00000098000f7308 */ /* 0x000ea20000000800 */
[-C--:B------:R-:W-:Y:S01]  /*cac0*/  FMUL R34, R34, R0.reuse ;  /* 0x0000000022227220 */ /* 0x080fe20000400000 */
[----:B------:R-:W-:Y:S01]  /*cad0*/  FMUL R35, R35, R0 ;  /* 0x0000000023237220 */ /* 0x000fe20000400000 */
[-C--:B------:R-:W-:Y:S01]  /*cae0*/  FMUL R36, R36, R2.reuse ;  /* 0x0000000224247220 */ /* 0x080fe20000400000 */
[----:B------:R-:W-:Y:S01]  /*caf0*/  @!P4 FMUL R153, R153, 0.5 ;  /* 0x3f0000009999c820 */ /* 0x000fe20000400000 */
[----:B------:R-:W-:Y:S01]  /*cb00*/  FMUL R37, R37, R2 ;  /* 0x0000000225257220 */ /* 0x000fe20000400000 */
[----:B-1----:R-:W-:Y:S01]  /*cb10*/  @!P6 FMUL R159, R159, R159 ;  /* 0x0000009f9f9fe220 */ /* 0x002fe20000400000 */
[----:B------:R-:W-:Y:S01]  /*cb20*/  FSETP.GEU.AND P6, PT, R157, -126, PT ;  /* 0xc2fc00009d00780b */ /* 0x000fe20003fce000 */
[----:B------:R1:W3:Y:S01]  /*cb30*/  MUFU.EX2 R11, R153 ;  /* 0x00000099000b7308 */ /* 0x0002e20000000800 */
[-C--:B------:R-:W-:Y:S01]  /*cb40*/  FMUL R38, R38, R0.reuse ;  /* 0x0000000026267220 */ /* 0x080fe20000400000 */
[----:B------:R-:W-:Y:S01]  /*cb50*/  FMUL R39, R39, R0 ;  /* 0x0000000027277220 */ /* 0x000fe20000400000 */
[-C--:B------:R-:W-:Y:S01]  /*cb60*/  FMUL R40, R40, R2.reuse ;  /* 0x0000000228287220 */ /* 0x080fe20000400000 */
[----:B------:R-:W-:Y:S01]  /*cb70*/  @!P5 FMUL R156, R156, 0.5 ;  /* 0x3f0000009c9cd820 */ /* 0x000fe20000400000 */
[----:B------:R-:W-:Y:S01]  /*cb80*/  FMUL R41, R41, R2 ;  /* 0x0000000229297220 */ /* 0x000fe20000400000 */
[----:B------:R-:W-:Y:S01]  /*cb90*/  F2FP.BF16.F32.PACK_AB R155, R159, R158 ;  /* 0x0000009e9f9b723e */ /* 0x000fe200000010ff */
[-C--:B------:R-:W-:Y:S01]  /*cba0*/  FMUL R42, R42, R0.reuse ;  /* 0x000000002a2a7220 */ /* 0x080fe20000400000 */
[----:B------:R-:W-:Y:S01]  /*cbb0*/  FMUL R43, R43, R0 ;  /* 0x000000002b2b7220 */ /* 0x000fe20000400000 */
[----:B--2---:R-:W-:Y:S01]  /*cbc0*/  @!P3 FMUL R15, R15, R15 ;  /* 0x0000000f0f0fb220 */ /* 0x004fe20000400000 */
[----:B------:R-:W2:Y:S01]  /*cbd0*/  MUFU.EX2 R156, R156 ;  /* 0x0000009c009c7308 */ /* 0x000ea20000000800 */
[-C--:B------:R-:W-:Y:S01]  /*cbe0*/  FMUL R44, R44, R2.reuse ;  /* 0x000000022c2c7220 */ /* 0x080fe20000400000 */
[----:B------:R-:W-:Y:S01]  /*cbf0*/  @!P6 FMUL R157, R157, 0.5 ;  /* 0x3f0000009d9de820 */ /* 0x000fe20000400000 */
[----:B------:R-:W-:Y:S01]  /*cc00*/  FMUL R45, R45, R2 ;  /* 0x000000022d2d7220 */ /* 0x000fe20000400000 */
[----:B-1----:R-:W-:Y:S01]  /*cc10*/  F2FP.BF16.F32.PACK_AB R153, R16, R17 ;  /* 0x000000111099723e */ /* 0x002fe200000010ff */
[-C--:B------:R-:W-:Y:S01]  /*cc20*/  FMUL R46, R46, R0.reuse ;  /* 0x000000002e2e7220 */ /* 0x080fe20000400000 */
[----:B------:R-:W-:Y:S01]  /*cc30*/  FMUL R47, R47, R0 ;  /* 0x000000002f2f7220 */ /* 0x000fe20000400000 */
[----:B---3--:R-:W-:Y:S01]  /*cc40*/  @!P4 FMUL R11, R11, R11 ;  /* 0x0000000b0b0bc220 */ /* 0x008fe20000400000 */
[----:B------:R-:W1:Y:S01]  /*cc50*/  MUFU.EX2 R157, R157 ;  /* 0x0000009d009d7308 */ /* 0x000e620000000800 */
[-C--:B------:R-:W-:Y:S01]  /*cc60*/  FMUL R48, R48, R2.reuse ;  /* 0x0000000230307220 */ /* 0x080fe20000400000 */
[----:B------:R-:W-:Y:S01]  /*cc70*/  FMUL R49, R49, R2 ;  /* 0x0000000231317220 */ /* 0x000fe20000400000 */
[----:B------:R-:W-:Y:S01]  /*cc80*/  STL [R1+0x9c8], R171 ;  /* 0x0009c8ab01007387 */ /* 0x000fe20000100800 */
[----:B------:R-:W-:Y:S01]  /*cc90*/  F2FP.BF16.F32.PACK_AB R152, R11, R15 ;  /* 0x0000000f0b98723e */ /* 0x000fe200000010ff */
[-C--:B------:R-:W-:Y:S01]  /*cca0*/  FMUL R50, R50, R0.reuse ;  /* 0x0000000032327220 */ /* 0x080fe20000400000 */
[----:B------:R-:W-:Y:S01]  /*ccb0*/  FMUL R51, R51, R0 ;  /* 0x0000000033337220 */ /* 0x000fe20000400000 */
[----:B------:R-:W-:Y:S01]  /*ccc0*/  STL [R1+0x9c4], R174 ;  /* 0x0009c4ae01007387 */ /* 0x000fe20000100800 */
[----:B--2---:R-:W-:Y:S01]  /*ccd0*/  @!P5 FMUL R156, R156, R156 ;  /* 0x0000009c9c9cd220 */ /* 0x004fe20000400000 */
[-C--:B------:R-:W-:Y:S01]  /*cce0*/  FMUL R52, R52, R2.reuse ;  /* 0x0000000234347220 */ /* 0x080fe20000400000 */
[----:B------:R-:W-:Y:S01]  /*ccf0*/  FMUL R53, R53, R2 ;  /* 0x0000000235357220 */ /* 0x000fe20000400000 */
[----:B------:R-:W-:Y:S01]  /*cd00*/  STL [R1+0x9c0], R175 ;  /* 0x0009c0af01007387 */ /* 0x000fe20000100800 */
[-C--:B------:R-:W-:Y:S01]  /*cd10*/  FMUL R54, R54, R0.reuse ;  /* 0x0000000036367220 */ /* 0x080fe20000400000 */
[----:B------:R-:W-:-:S02]  /*cd20*/  FMUL R55, R55, R0 ;  /* 0x0000000037377220 */ /* 0x000fc40000400000 */
[----:B------:R-:W-:Y:S01]  /*cd30*/  STL [R1+0x9bc], R168 ;  /* 0x0009bca801007387 */ /* 0x000fe20000100800 */
[----:B-1----:R-:W-:Y:S01]  /*cd40*/  @!P6 FMUL R157, R157, R157 ;  /* 0x0000009d9d9de220 */ /* 0x002fe20000400000 */
[-C--:B------:R-:W-:Y:S01]  /*cd50*/  FMUL R56, R56, R2.reuse ;  /* 0x0000000238387220 */ /* 0x080fe20000400000 */
[----:B------:R-:W-:Y:S01]  /*cd60*/  FMUL R57, R57, R2 ;  /* 0x0000000239397220 */ /* 0x000fe20000400000 */
[----:B------:R-:W-:Y:S01]  /*cd70*/  STL [R1+0x9b8], R169 ;  /* 0x0009b8a901007387 */ /* 0x000fe20000100800 */
[-C--:B------:R-:W-:Y:S01]  /*cd80*/  FMUL R58, R58, R0.reuse ;  /* 0x000000003a3a7220 */ /* 0x080fe20000400000 */
[----:B------:R-:W-:Y:S01]  /*cd90*/  FMUL R59, R59, R0 ;  /* 0x000000003b3b7220 */ /* 0x000fe20000400000 */
[----:B------:R-:W-:Y:S01]  /*cda0*/  F2FP.BF16.F32.PACK_AB R154, R157, R156 ;  /* 0x0000009c9d9a723e */ /* 0x000fe200000010ff */
[----:B------:R-:W-:Y:S01]  /*cdb0*/  STL [R1+0x9b4], R172 ;  /* 0x0009b4ac01007387 */ /* 0x000fe20000100800 */
[-C--:B------:R-:W-:Y:S01]  /*cdc0*/  FMUL R60, R60, R2.reuse ;  /* 0x000000023c3c7220 */ /* 0x080fe20000400000 */
[----:B------:R-:W-:-:S02]  /*cdd0*/  FMUL R61, R61, R2 ;  /* 0x000000023d3d7220 */ /* 0x000fc40000400000 */
[----:B------:R-:W-:Y:S01]  /*cde0*/  STL [R1+0x9b0], R173 ;  /* 0x0009b0ad01007387 */ /* 0x000fe20000100800 */
[-C--:B------:R-:W-:Y:S01]  /*cdf0*/  FMUL R62, R62, R0.reuse ;  /* 0x000000003e3e7220 */ /* 0x080fe20000400000 */
[----:B------:R-:W-:Y:S02]  /*ce00*/  FMUL R63, R63, R0 ;  /* 0x000000003f3f7220 */ /* 0x000fe40000400000 */
[----:B------:R-:W-:Y:S01]  /*ce10*/  STL [R1+0x558], R176 ;  /* 0x000558b001007387 */ /* 0x000fe20000100800 */
[-C--:B------:R-:W-:Y:S01]  /*ce20*/  FMUL R64, R64, R2.reuse ;  /* 0x0000000240407220 */ /* 0x080fe20000400000 */
[----:B------:R-:W-:Y:S02]  /*ce30*/  FMUL R65, R65, R2 ;  /* 0x0000000241417220 */ /* 0x000fe40000400000 */
        /* <DEDUP_REMOVED lines=129> */
[----:B------:R-:W-:Y:S04]  /*d650*/  STL [R1+0x4a8], R218 ;  /* 0x0004a8da01007387 */ /* 0x000fe80000100800 */
[----:B------:R-:W-:Y:S01]  /*d660*/  WARPGROUP.ARRIVE ;  /* 0x00000000000079c5 */ /* 0x000fe20000000000 */
[----:B------:R-:W-:Y:S04]  /*d670*/  STL [R1+0x4a4], R217 ;  /* 0x0004a4d901007387 */ /* 0x000fe80000100800 */
[----:B------:R-:W-:Y:S01]  /*d680*/  STL [R1+0x4a0], R216 ;  /* 0x0004a0d801007387 */ /* 0x000fe20000100800 */
[----:B------:R-:W-:Y:S03]  /*d690*/  HGMMA.64x256x16.F32.BF16 R24, R152, gdesc[UR4].tnspB, R24, gsb0 ;  /* 0x43e0000498187df0 */ /* 0x000fe60008001818 */
        /* <DEDUP_REMOVED lines=40> */
[----:B------:R3:W-:Y:S04]  /*d920*/  STL [R1+0x580], R19 ;  /* 0x0005801301007387 */ /* 0x0007e80000100800 */
[----:B------:R4:W-:Y:S01]  /*d930*/  STL [R1+0x57c], R252 ;  /* 0x00057cfc01007387 */ /* 0x0009e20000100800 */
[----:B------:R-:W-:-:S03]  /*d940*/  WARPGROUP.DEPBAR.LE gsb0, 0x0 ;  /* 0x00008000000079c5 */ /* 0x000fc60000010000 */
[----:B------:R-:W-:Y:S01]  /*d950*/  STL.64 [R1], R24 ;  /* 0x0000001801007387 */ /* 0x000fe20000100a00 */
[----:B-1----:R-:W-:Y:S01]  /*d960*/  IMAD.MOV.U32 R7, RZ, RZ, R150 ;  /* 0x000000ffff077224 */ /* 0x002fe200078e0096 */
[----:B------:R-:W-:Y:S01]  /*d970*/  MOV R6, R151 ;  /* 0x0000009700067202 */ /* 0x000fe20000000f00 */
[----:B------:R-:W-:Y:S01]  /*d980*/  IMAD.MOV.U32 R9, RZ, RZ, R148 ;  /* 0x000000ffff097224 */ /* 0x000fe200078e0094 */
[----:B------:R-:W-:Y:S01]  /*d990*/  STL.64 [R1+0x8], R26 ;  /* 0x0000081a01007387 */ /* 0x000fe20000100a00 */
[----:B------:R-:W-:Y:S01]  /*d9a0*/  MOV R8, R149 ;  /* 0x0000009500087202 */ /* 0x000fe20000000f00 */
[----:B--2---:R-:W-:Y:S01]  /*d9b0*/  IMAD.MOV.U32 R11, RZ, RZ, R146 ;  /* 0x000000ffff0b7224 */ /* 0x004fe200078e0092 */
        /* <DEDUP_REMOVED lines=11> */
[----:B---3--:R-:W-:Y:S01]  /*da70*/  MOV R19, R139 ;  /* 0x0000008b00137202 */ /* 0x008fe20000000f00 */
[----:B------:R-:W-:Y:S01]  /*da80*/  IMAD.MOV.U32 R22, RZ, RZ, R136 ;  /* 0x000000ffff167224 */ /* 0x000fe200078e0088 */
[----:B------:R1:W-:Y:S01]  /*da90*/  STL.64 [R1+0x28], R34 ;  /* 0x0000282201007387 */ /* 0x0003e20000100a00 */
[----:B------:R-:W-:Y:S01]  /*daa0*/  MOV R21, R137 ;  /* 0x0000008900157202 */ /* 0x000fe20000000f00 */
[----:B------:R-:W-:Y:S01]  /*dab0*/  IMAD.MOV.U32 R157, RZ, RZ, R134 ;  /* 0x000000ffff9d7224 */ /* 0x000fe200078e0086 */
[----:B------:R-:W-:Y:S01]  /*dac0*/  MOV R156, R135 ;  /* 0x00000087009c7202 */ /* 0x000fe20000000f00 */
[----:B------:R-:W2:Y:S01]  /*dad0*/  LDL.LU.64 R150, [R1+0xbf0] ;  /* 0x000bf00001967983 */ /* 0x000ea20000300a00 */
[----:B------:R-:W-:Y:S01]  /*dae0*/  IMAD.MOV.U32 R159, RZ, RZ, R132 ;  /* 0x000000ffff9f7224 */ /* 0x000fe200078e0084 */
[----:B------:R-:W-:Y:S01]  /*daf0*/  MOV R158, R133 ;  /* 0x00000085009e7202 */ /* 0x000fe20000000f00 */
[----:B------:R-:W-:Y:S01]  /*db00*/  IMAD.MOV.U32 R177, RZ, RZ, R130 ;  /* 0x000000ffffb17224 */ /* 0x000fe200078e0082 */
[----:B------:R-:W3:Y:S01]  /*db10*/  LDL.LU.64 R148, [R1+0xbe8] ;  /* 0x000be80001947983 */ /* 0x000ee20000300a00 */
[----:B------:R-:W-:Y:S01]  /*db20*/  MOV R176, R131 ;  /* 0x0000008300b07202 */ /* 0x000fe20000000f00 */
[----:B------:R-:W-:Y:S01]  /*db30*/  IMAD.MOV.U32 R179, RZ, RZ, R128 ;  /* 0x000000ffffb37224 */ /* 0x000fe200078e0080 */
[----:B------:R-:W-:Y:S01]  /*db40*/  MOV R178, R129 ;  /* 0x0000008100b27202 */ /* 0x000fe20000000f00 */
[----:B------:R-:W3:Y:S01]  /*db50*/  LDL.LU.64 R146, [R1+0xbe0] ;  /* 0x000be00001927983 */ /* 0x000ee20000300a00 */
        /* <DEDUP_REMOVED lines=97> */
[----:B----4-:R-:W-:Y:S01]  /*e170*/  MOV R252, R55 ;  /* 0x0000003700fc7202 */ /* 0x010fe20000000f00 */
[----:B------:R-:W-:Y:S01]  /*e180*/  IMAD.MOV.U32 R172, RZ, RZ, R52 ;  /* 0x000000ffffac7224 */ /* 0x000fe200078e0034 */
[----:B------:R-:W4:Y:S01]  /*e190*/  LDL.LU.64 R96, [R1+0xb18] ;  /* 0x000b180001607983 */ /* 0x000f220000300a00 */
[----:B------:R-:W-:Y:S01]  /*e1a0*/  MOV R173, R53 ;  /* 0x0000003500ad7202 */ /* 0x000fe20000000f00 */
[----:B------:R-:W-:Y:S01]  /*e1b0*/  IMAD.MOV.U32 R168, RZ, RZ, R50 ;  /* 0x000000ffffa87224 */ /* 0x000fe200078e0032 */
[----:B------:R-:W-:Y:S01]  /*e1c0*/  MOV R169, R51 ;  /* 0x0000003300a97202 */ /* 0x000fe20000000f00 */
[----:B------:R-:W4:Y:S01]  /*e1d0*/  LDL.LU.64 R94, [R1+0xb10] ;  /* 0x000b1000015e7983 */ /* 0x000f220000300a00 */
[----:B------:R-:W-:Y:S01]  /*e1e0*/  IMAD.MOV.U32 R174, RZ, RZ, R48 ;  /* 0x000000ffffae7224 */ /* 0x000fe200078e0030 */
[----:B------:R-:W-:Y:S01]  /*e1f0*/  MOV R175, R49 ;  /* 0x0000003100af7202 */ /* 0x000fe20000000f00 */
        /* <DEDUP_REMOVED lines=15> */
[----:B------:R-:W-:-:S02]  /*e2f0*/  MOV R18, R37 ;  /* 0x0000002500127202 */ /* 0x000fc40000000f00 */
        /* <DEDUP_REMOVED lines=25> */
[----:B-1----:R-:W4:Y:S04]  /*e490*/  LDL.LU.64 R34, [R1+0xa20] ;  /* 0x000a200001227983 */ /* 0x002f280000300a00 */
        /* <DEDUP_REMOVED lines=8> */
[-C--:B--2---:R-:W-:Y:S01]  /*e520*/  FMUL R150, R150, R0.reuse ;  /* 0x0000000096967220 */ /* 0x084fe20000400000 */
[----:B------:R-:W-:Y:S01]  /*e530*/  FMUL R151, R151, R0 ;  /* 0x0000000097977220 */ /* 0x000fe20000400000 */
[-C--:B---3--:R-:W-:Y:S01]  /*e540*/  FMUL R148, R148, R2.reuse ;  /* 0x0000000294947220 */ /* 0x088fe20000400000 */
[----:B------:R-:W-:Y:S01]  /*e550*/  FMUL R149, R149, R2 ;  /* 0x0000000295957220 */ /* 0x000fe20000400000 */
[-C--:B------:R-:W-:Y:S01]  /*e560*/  FMUL R146, R146, R0.reuse ;  /* 0x0000000092927220 */ /* 0x080fe20000400000 */
        /* <DEDUP_REMOVED lines=49> */
[-C--:B----4-:R-:W-:Y:S01]  /*e880*/  FMUL R96, R96, R2.reuse ;  /* 0x0000000260607220 */ /* 0x090fe20000400000 */
        /* <DEDUP_REMOVED lines=72> */
[----:B------:R-:W-:-:S06]  /*ed10*/  FMUL R25, R25, R2 ;  /* 0x0000000219197220 */ /* 0x000fcc0000400000 */
[----:B------:R-:W-:-:S06]  /*ed20*/  WARPGROUP.ARRIVE ;  /* 0x00000000000079c5 */ /* 0x000fcc0000000000 */
[----:B------:R-:W-:Y:S01]  /*ed30*/  HGMMA.64x256x16.F32.BF16 R24, R152, gdesc[UR4].tnspB, R24, gsb0 ;  /* 0x43e0000498187df0 */ /* 0x000fe20008001818 */
[----:B------:R-:W-:Y:S04]  /*ed40*/  STL [R1+0x584], R2 ;  /* 0x0005840201007387 */ /* 0x000fe80000100800 */
[----:B------:R-:W-:Y:S01]  /*ed50*/  STL [R1+0x588], R0 ;  /* 0x0005880001007387 */ /* 0x000fe20000100800 */
        /* <DEDUP_REMOVED lines=63> */
[----:B------:R-:W-:Y:S04]  /*f150*/  STL.64 [R1+0x7b8], R26 ;  /* 0x0007b81a01007387 */ /* 0x000fe80000100a00 */
[----:B------:R2:W-:Y:S01]  /*f160*/  STL.64 [R1+0x7b0], R24 ;  /* 0x0007b01801007387 */ /* 0x0005e20000100a00 */
[----:B-1----:R-:W-:-:S03]  /*f170*/  MOV R36, R4 ;  /* 0x0000000400247202 */ /* 0x002fc60000000f00 */
[----:B--2---:R-:W2:Y:S04]  /*f180*/  LDL.LU R24, [R1] ;  /* 0x0000000001187983 */ /* 0x004ea80000300800 */
        /* <DEDUP_REMOVED lines=8> */
[----:B------:R-:W-:-:S03]  /*f210*/  IMAD.MOV.U32 R37, RZ, RZ, R18 ;  /* 0x000000ffff257224 */ /* 0x000fc600078e0012 */
        /* <DEDUP_REMOVED lines=8> */
[----:B------:R-:W4:Y:S04]  /*f2a0*/  LDL.LU R18, [R1+0x9f0] ;  /* 0x0009f00001127983 */ /* 0x000f280000300800 */
[----:B------:R-:W4:Y:S04]  /*f2b0*/  LDL.LU R162, [R1+0x9ec] ;  /* 0x0009ec0001a27983 */ /* 0x000f280000300800 */
[----:B------:R-:W2:Y:S04]  /*f2c0*/  LDL.LU R163, [R1+0x9e8] ;  /* 0x0009e80001a37983 */ /* 0x000ea80000300800 */
[----:B------:R-:W3:Y:S04]  /*f2d0*/  LDL.LU R166, [R1+0x9e4] ;  /* 0x0009e40001a67983 */ /* 0x000ee80000300800 */
[----:B------:R-:W3:Y:S01]  /*f2e0*/  LDL.LU R167, [R1+0x9e0] ;  /* 0x0009e00001a77983 */ /* 0x000ee20000300800 */
[----:B------:R-:W-:Y:S01]  /*f2f0*/  MOV R42, R160 ;  /* 0x000000a0002a7202 */ /* 0x000fe20000000f00 */
[----:B------:R-:W-:Y:S01]  /*f300*/  IMAD.MOV.U32 R43, RZ, RZ, R161 ;  /* 0x000000ffff2b7224 */ /* 0x000fe200078e00a1 */
[----:B------:R-:W-:Y:S01]  /*f310*/  MOV R44, R164 ;  /* 0x000000a4002c7202 */ /* 0x000fe20000000f00 */
[----:B------:R-:W3:Y:S01]  /*f320*/  LDL.LU R160, [R1+0x9dc] ;  /* 0x0009dc0001a07983 */ /* 0x000ee20000300800 */
[----:B------:R-:W-:-:S03]  /*f330*/  IMAD.MOV.U32 R45, RZ, RZ, R165 ;  /* 0x000000ffff2d7224 */ /* 0x000fc600078e00a5 */
[----:B------:R-:W3:Y:S04]  /*f340*/  LDL.LU R161, [R1+0x9d8] ;  /* 0x0009d80001a17983 */ /* 0x000ee80000300800 */
[----:B------:R-:W3:Y:S04]  /*f350*/  LDL.LU R164, [R1+0x9d4] ;  /* 0x0009d40001a47983 */ /* 0x000ee80000300800 */
[----:B------:R-:W3:Y:S01]  /*f360*/  LDL.LU R165, [R1+0x9d0] ;  /* 0x0009d00001a57983 */ /* 0x000ee20000300800 */
[----:B------:R-:W-:Y:S02]  /*f370*/  MOV R54, R23 ;  /* 0x0000001700367202 */ /* 0x000fe40000000f00 */
[----:B------:R-:W4:Y:S01]  /*f380*/  LDC R23, c[0x0][0x604] ;  /* 0x00018100ff177b82 */ /* 0x000f220000000800 */
[----:B------:R-:W-:Y:S01]  /*f390*/  IADD3 R5, R3, 0x80, RZ ;  /* 0x0000008003057810 */ /* 0x000fe20007ffe0ff */
[----:B------:R-:W-:Y:S01]  /*f3a0*/  IMAD.MOV.U32 R47, RZ, RZ, R171 ;  /* 0x000000ffff2f7224 */ /* 0x000fe200078e00ab */
[----:B------:R-:W-:Y:S01]  /*f3b0*/  MOV R46, R170 ;  /* 0x000000aa002e7202 */ /* 0x000fe20000000f00 */
[----:B------:R-:W-:Y:S01]  /*f3c0*/  IMAD.MOV.U32 R49, RZ, RZ, R175 ;  /* 0x000000ffff317224 */ /* 0x000fe200078e00af */
[----:B------:R-:W-:Y:S01]  /*f3d0*/  R2UR UR6, R5 ;  /* 0x00000000050672ca */ /* 0x000fe200000e0000 */
        /* <DEDUP_REMOVED lines=102> */
[----:B------:R-:W-:Y:S01]  /*fa40*/  UMOV UR7, 0x40000040 ;  /* 0x4000004000077882 */ /* 0x000fe20000000000 */
[----:B------:R-:W3:Y:S04]  /*fa50*/  LDL.LU R170, [R1+0x9cc] ;  /* 0x0009cc0001aa7983 */ /* 0x000ee80000300800 */
[----:B------:R-:W3:Y:S04]  /*fa60*/  LDL.LU R171, [R1+0x9c8] ;  /* 0x0009c80001ab7983 */ /* 0x000ee80000300800 */
[----:B------:R-:W3:Y:S04]  /*fa70*/  LDL.LU R174, [R1+0x9c4] ;  /* 0x0009c40001ae7983 */ /* 0x000ee80000300800 */
[----:B------:R-:W3:Y:S04]  /*fa80*/  LDL.LU R175, [R1+0x9c0] ;  /* 0x0009c00001af7983 */ /* 0x000ee80000300800 */
[----:B------:R-:W3:Y:S04]  /*fa90*/  LDL.LU R168, [R1+0x9bc] ;  /* 0x0009bc0001a87983 */ /* 0x000ee80000300800 */
[----:B------:R-:W3:Y:S04]  /*faa0*/  LDL.LU R169, [R1+0x9b8] ;  /* 0x0009b80001a97983 */ /* 0x000ee80000300800 */
[----:B------:R-:W3:Y:S04]  /*fab0*/  LDL.LU R172, [R1+0x9b4] ;  /* 0x0009b40001ac7983 */ /* 0x000ee80000300800 */
[----:B------:R-:W3:Y:S01]  /*fac0*/  LDL.LU R173, [R1+0x9b0] ;  /* 0x0009b00001ad7983 */ /* 0x000ee20000300800 */
[-CC-:B----4-:R-:W-:Y:S01]  /*fad0*/  FFMA R162, R162, R23.reuse, -R18.reuse ;  /* 0x00000017a2a27223 */ /* 0x190fe20000000812 */
[-CC-:B--2---:R-:W-:Y:S01]  /*fae0*/  FFMA R163, R163, R23.reuse, -R18.reuse ;  /* 0x00000017a3a37223 */ /* 0x184fe20000000812 */
[-CC-:B---3--:R-:W-:Y:S01]  /*faf0*/  FFMA R166, R166, R23.reuse, -R18.reuse ;  /* 0x00000017a6a67223 */ /* 0x188fe20000000812 */
[----:B------:R-:W-:-:S02]  /*fb00*/  FFMA R167, R167, R23, -R18 ;  /* 0x00000017a7a77223 */ /* 0x000fc40000000812 */
[----:B------:R-:W-:Y:S02]  /*fb10*/  FSETP.GEU.AND P3, PT, R162, -126, PT ;  /* 0xc2fc0000a200780b */ /* 0x000fe40003f6e000 */
[----:B------:R-:W-:Y:S02]  /*fb20*/  FSETP.GEU.AND P4, PT, R163, -126, PT ;  /* 0xc2fc0000a300780b */ /* 0x000fe40003f8e000 */
[----:B------:R-:W-:Y:S02]  /*fb30*/  FSETP.GEU.AND P6, PT, R166, -126, PT ;  /* 0xc2fc0000a600780b */ /* 0x000fe40003fce000 */
[----:B------:R-:W-:-:S07]  /*fb40*/  FSETP.GEU.AND P5, PT, R167, -126, PT ;  /* 0xc2fc0000a700780b */ /* 0x000fce0003fae000 */
[----:B------:R-:W-:Y:S02]  /*fb50*/  @!P3 FMUL R162, R162, 0.5 ;  /* 0x3f000000a2a2b820 */ /* 0x000fe40000400000 */
[----:B------:R-:W-:Y:S02]  /*fb60*/  @!P4 FMUL R163, R163, 0.5 ;  /* 0x3f000000a3a3c820 */ /* 0x000fe40000400000 */
[----:B------:R-:W-:Y:S02]  /*fb70*/  @!P6 FMUL R166, R166, 0.5 ;  /* 0x3f000000a6a6e820 */ /* 0x000fe40000400000 */
[----:B------:R-:W-:Y:S01]  /*fb80*/  @!P5 FMUL R167, R167, 0.5 ;  /* 0x3f000000a7a7d820 */ /* 0x000fe20000400000 */
[----:B------:R-:W1:Y:S08]  /*fb90*/  MUFU.EX2 R162, R162 ;  /* 0x000000a200a27308 */ /* 0x000e700000000800 */
[----:B------:R-:W2:Y:S08]  /*fba0*/  MUFU.EX2 R163, R163 ;  /* 0x000000a300a37308 */ /* 0x000eb00000000800 */
[----:B------:R-:W3:Y:S08]  /*fbb0*/  MUFU.EX2 R166, R166 ;  /* 0x000000a600a67308 */ /* 0x000ef00000000800 */
[----:B------:R-:W4:Y:S01]  /*fbc0*/  MUFU.EX2 R167, R167 ;  /* 0x000000a700a77308 */ /* 0x000f220000000800 */
[-CC-:B------:R-:W-:Y:S01]  /*fbd0*/  FFMA R160, R160, R23.reuse, -R4.reuse ;  /* 0x00000017a0a07223 */ /* 0x180fe20000000804 */
[-CC-:B------:R-:W-:Y:S01]  /*fbe0*/  FFMA R161, R161, R23.reuse, -R4.reuse ;  /* 0x00000017a1a17223 */ /* 0x180fe20000000804 */
[-CC-:B------:R-:W-:Y:S01]  /*fbf0*/  FFMA R164, R164, R23.reuse, -R4.reuse ;  /* 0x00000017a4a47223 */ /* 0x180fe20000000804 */
[----:B------:R-:W-:Y:S01]  /*fc00*/  FFMA R165, R165, R23, -R4 ;  /* 0x00000017a5a57223 */ /* 0x000fe20000000804 */
[----:B-1----:R-:W-:Y:S01]  /*fc10*/  @!P3 FMUL R162, R162, R162 ;  /* 0x000000a2a2a2b220 */ /* 0x002fe20000400000 */
[----:B--2---:R-:W-:Y:S01]  /*fc20*/  @!P4 FMUL R163, R163, R163 ;  /* 0x000000a3a3a3c220 */ /* 0x004fe20000400000 */
[----:B------:R-:W-:Y:S01]  /*fc30*/  FSETP.GEU.AND P3, PT, R160, -126, PT ;  /* 0xc2fc0000a000780b */ /* 0x000fe20003f6e000 */
[----:B---3--:R-:W-:Y:S01]  /*fc40*/  @!P6 FMUL R166, R166, R166 ;  /* 0x000000a6a6a6e220 */ /* 0x008fe20000400000 */
[----:B------:R-:W-:-:S02]  /*fc50*/  FSETP.GEU.AND P4, PT, R161, -126, PT ;  /* 0xc2fc0000a100780b */ /* 0x000fc40003f8e000 */
[----:B------:R-:W-:Y:S01]  /*fc60*/  FSETP.GEU.AND P6, PT, R164, -126, PT ;  /* 0xc2fc0000a400780b */ /* 0x000fe20003fce000 */
[----:B----4-:R-:W-:Y:S01]  /*fc70*/  @!P5 FMUL R167, R167, R167 ;  /* 0x000000a7a7a7d220 */ /* 0x010fe20000400000 */
        /* <DEDUP_REMOVED lines=9> */
[----:B-1----:R-:W-:Y:S01]  /*fd10*/  @!P3 FMUL R160, R160, R160 ;  /* 0x000000a0a0a0b220 */ /* 0x002fe20000400000 */
[----:B--2---:R-:W-:Y:S01]  /*fd20*/  @!P4 FMUL R161, R161, R161 ;  /* 0x000000a1a1a1c220 */ /* 0x004fe20000400000 */
[----:B------:R-:W-:Y:S01]  /*fd30*/  F2FP.BF16.F32.PACK_AB R153, R163, R162 ;  /* 0x000000a2a399723e */ /* 0x000fe200000010ff */
[----:B---3--:R-:W-:Y:S01]  /*fd40*/  @!P6 FMUL R164, R164, R164 ;  /* 0x000000a4a4a4e220 */ /* 0x008fe20000400000 */
[----:B------:R-:W-:-:S02]  /*fd50*/  F2FP.BF16.F32.PACK_AB R155, R167, R166 ;  /* 0x000000a6a79b723e */ /* 0x000fc400000010ff */
[----:B------:R-:W-:Y:S01]  /*fd60*/  F2FP.BF16.F32.PACK_AB R152, R161, R160 ;  /* 0x000000a0a198723e */ /* 0x000fe200000010ff */
[----:B----4-:R-:W-:-:S05]  /*fd70*/  @!P5 FMUL R165, R165, R165 ;  /* 0x000000a5a5a5d220 */ /* 0x010fca0000400000 */
[----:B------:R-:W-:-:S04]  /*fd80*/  F2FP.BF16.F32.PACK_AB R154, R165, R164 ;  /* 0x000000a4a59a723e */ /* 0x000fc800000010ff */
[----:B------:R-:W-:-:S06]  /*fd90*/  WARPGROUP.ARRIVE ;  /* 0x00000000000079c5 */ /* 0x000fcc0000000000 */
[----:B------:R-:W-:Y:S01]  /*fda0*/  HGMMA.64x256x16.F32.BF16 R24, R152, gdesc[UR4].tnspB, R24, gsb0 ;  /* 0x43e0000498187df0 */ /* 0x000fe20008001818 */
[----:B------:R-:W-:Y:S04]  /*fdb0*/  STL [R1+0x590], R162 ;  /* 0x000590a201007387 */ /* 0x000fe80000100800 */
[----:B------:R-:W-:Y:S04]  /*fdc0*/  STL [R1+0x58c], R163 ;  /* 0x00058ca301007387 */ /* 0x000fe80000100800 */
[----:B------:R-:W-:Y:S04]  /*fdd0*/  STL [R1+0x598], R166 ;  /* 0x000598a601007387 */ /* 0x000fe80000100800 */
[----:B------:R-:W-:Y:S04]  /*fde0*/  STL [R1+0x594], R167 ;  /* 0x000594a701007387 */ /* 0x000fe80000100800 */
[----:B------:R-:W-:Y:S04]  /*fdf0*/  STL [R1+0x5a0], R160 ;  /* 0x0005a0a001007387 */ /* 0x000fe80000100800 */
[----:B------:R-:W-:Y:S04]  /*fe00*/  STL [R1+0x59c], R161 ;  /* 0x00059ca101007387 */ /* 0x000fe80000100800 */
        /* <DEDUP_REMOVED lines=131> */
[----:B------:R-:W-:-:S05]  /*10640*/  VIADD R5, R3, 0x880 ;  /* 0x0000088003057836 */ /* 0x000fca0000000000 */
[----:B------:R-:W-:Y:S01]  /*10650*/  R2UR UR6, R5 ;  /* 0x00000000050672ca */ /* 0x000fe200000e0000 */
[----:B------:R-:W-:Y:S01]  /*10660*/  UMOV UR7, 0x40000040 ;  /* 0x4000004000077882 */ /* 0x000fe20000000000 */
[----:B--2---:R-:W-:-:S11]  /*10670*/  WARPGROUP.ARRIVE ;  /* 0x00000000000079c5 */ /* 0x004fd60000000000 */
        /* <DEDUP_REMOVED lines=66> */
[----:B-1----:R-:W2:Y:S04]  /*10aa0*/  LDL.LU.64 R24, [R1] ;  /* 0x0000000001187983 */ /* 0x002ea80000300a00 */
        /* <DEDUP_REMOVED lines=63> */
[-CC-:B------:R-:W-:Y:S01]  /*10ea0*/  FFMA R170, R170, R23.reuse, -R18.reuse ;  /* 0x00000017aaaa7223 */ /* 0x180fe20000000812 */
[-CC-:B------:R-:W-:Y:S01]  /*10eb0*/  FFMA R171, R171, R23.reuse, -R18.reuse ;  /* 0x00000017abab7223 */ /* 0x180fe20000000812 */
[-CC-:B------:R-:W-:Y:S01]  /*10ec0*/  FFMA R174, R174, R23.reuse, -R18.reuse ;  /* 0x00000017aeae7223 */ /* 0x180fe20000000812 */
        /* <DEDUP_REMOVED lines=10> */
[----:B------:R-:W3:Y:S08]  /*10f70*/  MUFU.EX2 R171, R171 ;  /* 0x000000ab00ab7308 */ /* 0x000ef00000000800 */
[----:B------:R-:W4:Y:S08]  /*10f80*/  MUFU.EX2 R174, R174 ;  /* 0x000000ae00ae7308 */ /* 0x000f300000000800 */
[----:B------:R-:W4:Y:S01]  /*10f90*/  MUFU.EX2 R175, R175 ;  /* 0x000000af00af7308 */ /* 0x000f220000000800 */
[-CC-:B------:R-:W-:Y:S01]  /*10fa0*/  FFMA R168, R168, R23.reuse, -R4.reuse ;  /* 0x00000017a8a87223 */ /* 0x180fe20000000804 */
[-CC-:B------:R-:W-:Y:S01]  /*10fb0*/  FFMA R169, R169, R23.reuse, -R4.reuse ;  /* 0x00000017a9a97223 */ /* 0x180fe20000000804 */
[-CC-:B------:R-:W-:Y:S01]  /*10fc0*/  FFMA R172, R172, R23.reuse, -R4.reuse ;  /* 0x00000017acac7223 */ /* 0x180fe20000000804 */
[----:B------:R-:W-:Y:S01]  /*10fd0*/  FFMA R173, R173, R23, -R4 ;  /* 0x00000017adad7223 */ /* 0x000fe20000000804 */
[----:B-1----:R-:W-:Y:S01]  /*10fe0*/  @!P3 FMUL R170, R170, R170 ;  /* 0x000000aaaaaab220 */ /* 0x002fe20000400000 */
[----:B---3--:R-:W-:Y:S01]  /*10ff0*/  @!P4 FMUL R171, R171, R171 ;  /* 0x000000abababc220 */ /* 0x008fe20000400000 */
[----:B------:R-:W-:Y:S01]  /*11000*/  FSETP.GEU.AND P3, PT, R168, -126, PT ;  /* 0xc2fc0000a800780b */ /* 0x000fe20003f6e000 */
[----:B----4-:R-:W-:Y:S01]  /*11010*/  @!P6 FMUL R174, R174, R174 ;  /* 0x000000aeaeaee220 */ /* 0x010fe20000400000 */
[----:B------:R-:W-:-:S02]  /*11020*/  FSETP.GEU.AND P4, PT, R169, -126, PT ;  /* 0xc2fc0000a900780b */ /* 0x000fc40003f8e000 */
[----:B------:R-:W-:Y:S01]  /*11030*/  FSETP.GEU.AND P6, PT, R172, -126, PT ;  /* 0xc2fc0000ac00780b */ /* 0x000fe20003fce000 */
[----:B------:R-:W-:Y:S01]  /*11040*/  @!P5 FMUL R175, R175, R175 ;  /* 0x000000afafafd220 */ /* 0x000fe20000400000 */
        /* <DEDUP_REMOVED lines=9> */
[----:B------:R-:W-:Y:S01]  /*110e0*/  IADD3 R5, R3, 0x100, RZ ;  /* 0x0000010003057810 */ /* 0x000fe20007ffe0ff */
[----:B-1----:R-:W-:Y:S01]  /*110f0*/  @!P3 FMUL R168, R168, R168 ;  /* 0x000000a8a8a8b220 */ /* 0x002fe20000400000 */
[----:B---3--:R-:W-:-:S02]  /*11100*/  @!P4 FMUL R169, R169, R169 ;  /* 0x000000a9a9a9c220 */ /* 0x008fc40000400000 */
[----:B------:R-:W-:Y:S01]  /*11110*/  R2UR UR6, R5 ;  /* 0x00000000050672ca */ /* 0x000fe200000e0000 */
[----:B----4-:R-:W-:Y:S01]  /*11120*/  @!P6 FMUL R172, R172, R172 ;  /* 0x000000acacace220 */ /* 0x010fe20000400000 */
[----:B------:R-:W-:Y:S02]  /*11130*/  F2FP.BF16.F32.PACK_AB R153, R171, R170 ;  /* 0x000000aaab99723e */ /* 0x000fe400000010ff */
[----:B------:R-:W-:Y:S01]  /*11140*/  F2FP.BF16.F32.PACK_AB R155, R175, R174 ;  /* 0x000000aeaf9b723e */ /* 0x000fe200000010ff */
[----:B------:R-:W-:Y:S01]  /*11150*/  @!P5 FMUL R173, R173, R173 ;  /* 0x000000adadadd220 */ /* 0x000fe20000400000 */
[----:B------:R-:W-:-:S04]  /*11160*/  F2FP.BF16.F32.PACK_AB R152, R169, R168 ;  /* 0x000000a8a998723e */ /* 0x000fc800000010ff */
[----:B------:R-:W-:Y:S01]  /*11170*/  F2FP.BF16.F32.PACK_AB R154, R173, R172 ;  /* 0x000000acad9a723e */ /* 0x000fe200000010ff */
[----:B------:R-:W-:-:S03]  /*11180*/  UMOV UR7, 0x40000040 ;  /* 0x4000004000077882 */ /* 0x000fc60000000000 */
[----:B--2---:R-:W-:-:S06]  /*11190*/  WARPGROUP.ARRIVE ;  /* 0x00000000000079c5 */ /* 0x004fcc0000000000 */
[----:B------:R-:W-:Y:S03]  /*111a0*/  HGMMA.64x256x16.F32.BF16 R24, R152, gdesc[UR4].tnspB, R24, gsb0 ;  /* 0x43e0000498187df0 */ /* 0x000fe60008001818 */
[----:B------:R-:W-:Y:S02]  /*111b0*/  WARPGROUP.DEPBAR.LE gsb0, 0x0 ;  /* 0x00008000000079c5 */ /* 0x000fe40000010000 */
[----:B------:R-:W-:Y:S04]  /*111c0*/  STL.64 [R1], R24 ;  /* 0x0000001801007387 */ /* 0x000fe80000100a00 */
[----:B------:R-:W-:Y:S04]  /*111d0*/  STL.64 [R1+0x8], R26 ;  /* 0x0000081a01007387 */ /* 0x000fe80000100a00 */
[----:B------:R-:W-:Y:S04]  /*111e0*/  STL.64 [R1+0x10], R28 ;  /* 0x0000101c01007387 */ /* 0x000fe80000100a00 */
[----:B------:R-:W-:Y:S04]  /*111f0*/  STL.64 [R1+0x18], R30 ;  /* 0x0000181e01007387 */ /* 0x000fe80000100a00 */
[----:B------:R-:W-:Y:S04]  /*11200*/  STL.64 [R1+0x20], R32 ;  /* 0x0000202001007387 */ /* 0x000fe80000100a00 */
[----:B------:R-:W-:Y:S01]  /*11210*/  STL.64 [R1+0x28], R34 ;  /* 0x0000282201007387 */ /* 0x000fe20000100a00 */
[----:B------:R-:W-:-:S03]  /*11220*/  MOV R10, R150 ;  /* 0x00000096000a7202 */ /* 0x000fc60000000f00 */
[----:B------:R-:W-:Y:S01]  /*11230*/  STL.64 [R1+0x30], R36 ;  /* 0x0000302401007387 */ /* 0x000fe20000100a00 */
[----:B------:R-:W-:-:S03]  /*11240*/  MOV R6, R151 ;  /* 0x0000009700067202 */ /* 0x000fc60000000f00 */
[----:B------:R-:W-:Y:S01]  /*11250*/  STL.64 [R1+0x38], R38 ;  /* 0x0000382601007387 */ /* 0x000fe20000100a00 */
[----:B------:R-:W-:Y:S01]  /*11260*/  MOV R188, R148 ;  /* 0x0000009400bc7202 */ /* 0x000fe20000000f00 */
[----:B------:R-:W-:Y:S02]  /*11270*/  IMAD.MOV.U32 R22, RZ, RZ, R149 ;  /* 0x000000ffff167224 */ /* 0x000fe400078e0095 */
[----:B------:R-:W-:Y:S01]  /*11280*/  STL.64 [R1+0x40], R40 ;  /* 0x0000402801007387 */ /* 0x000fe20000100a00 */
[----:B------:R-:W-:Y:S01]  /*11290*/  IMAD.MOV.U32 R190, RZ, RZ, R146 ;  /* 0x000000ffffbe7224 */ /* 0x000fe200078e0092 */
[----:B------:R-:W-:Y:S02]  /*112a0*/  MOV R189, R147 ;  /* 0x0000009300bd7202 */ /* 0x000fe40000000f00 */
[----:B------:R1:W-:Y:S01]  /*112b0*/  STL.64 [R1+0x48], R42 ;  /* 0x0000482a01007387 */ /* 0x0003e20000100a00 */
[----:B------:R-:W-:-:S03]  /*112c0*/  MOV R193, R144 ;  /* 0x0000009000c17202 */ /* 0x000fc60000000f00 */
[----:B------:R-:W2:Y:S01]  /*112d0*/  LDL.LU.64 R150, [R1+0x7a8] ;  /* 0x0007a80001967983 */ /* 0x000ea20000300a00 */
[----:B------:R-:W-:Y:S01]  /*112e0*/  MOV R191, R145 ;  /* 0x0000009100bf7202 */ /* 0x000fe20000000f00 */
[----:B------:R-:W-:Y:S02]  /*112f0*/  IMAD.MOV.U32 R194, RZ, RZ, R143 ;  /* 0x000000ffffc27224 */ /* 0x000fe400078e008f */
[----:B------:R-:W2:Y:S01]  /*11300*/  LDL.LU.64 R148, [R1+0x7a0] ;  /* 0x0007a00001947983 */ /* 0x000ea20000300a00 */
[----:B------:R-:W-:Y:S01]  /*11310*/  MOV R250, R142 ;  /* 0x0000008e00fa7202 */ /* 0x000fe20000000f00 */
[----:B------:R-:W-:Y:S02]  /*11320*/  IMAD.MOV.U32 R7, RZ, RZ, R140 ;  /* 0x000000ffff077224 */ /* 0x000fe400078e008c */
[----:B------:R-:W2:Y:S01]  /*11330*/  LDL.LU.64 R146, [R1+0x798] ;  /* 0x0007980001927983 */ /* 0x000ea20000300a00 */
[----:B------:R-:W-:-:S03]  /*11340*/  MOV R23, R141 ;  /* 0x0000008d00177202 */ /* 0x000fc60000000f00 */
[----:B------:R-:W2:Y:S01]  /*11350*/  LDL.LU.64 R144, [R1+0x790] ;  /* 0x0007900001907983 */ /* 0x000ea20000300a00 */
[----:B------:R-:W-:Y:S01]  /*11360*/  MOV R9, R138 ;  /* 0x0000008a00097202 */ /* 0x000fe20000000f00 */
[----:B------:R-:W-:Y:S01]  /*11370*/  IMAD.MOV.U32 R12, RZ, RZ, R137 ;  /* 0x000000ffff0c7224 */ /* 0x000fe200078e0089 */
[----:B------:R-:W-:Y:S01]  /*11380*/  MOV R8, R139 ;  /* 0x0000008b00087202 */ /* 0x000fe20000000f00 */
        /* <DEDUP_REMOVED lines=140> */
[----:B------:R-:W2:Y:S04]  /*11c50*/  LDL.LU.64 R48, [R1+0x610] ;  /* 0x0006100001307983 */ /* 0x000ea80000300a00 */
[----:B------:R-:W2:Y:S04]  /*11c60*/  LDL.LU.64 R46, [R1+0x608] ;  /* 0x00060800012e7983 */ /* 0x000ea80000300a00 */
[----:B------:R-:W2:Y:S04]  /*11c70*/  LDL.LU.64 R44, [R1+0x600] ;  /* 0x00060000012c7983 */ /* 0x000ea80000300a00 */
        /* <DEDUP_REMOVED lines=98> */
[----:B------:R-:W-:-:S03]  /*122a0*/  MOV R45, R165 ;  /* 0x000000a5002d7202 */ /* 0x000fc60000000f00 */
[----:B------:R-:W2:Y:S01]  /*122b0*/  LDL.LU R41, [R1+0x44] ;  /* 0x0000440001297983 */ /* 0x000ea20000300800 */
[----:B------:R-:W-:-:S03]  /*122c0*/  IMAD.MOV.U32 R46, RZ, RZ, R160 ;  /* 0x000000ffff2e7224 */ /* 0x000fc600078e00a0 */
[----:B------:R-:W2:Y:S01]  /*122d0*/  LDL.LU R42, [R1+0x48] ;  /* 0x00004800012a7983 */ /* 0x000ea20000300800 */
[----:B------:R-:W-:-:S03]  /*122e0*/  MOV R47, R161 ;  /* 0x000000a1002f7202 */ /* 0x000fc60000000f00 */
[----:B------:R-:W2:Y:S01]  /*122f0*/  LDL.LU R43, [R1+0x4c] ;  /* 0x00004c00012b7983 */ /* 0x000ea20000300800 */
[----:B------:R-:W-:-:S03]  /*12300*/  MOV R48, R166 ;  /* 0x000000a600307202 */ /* 0x000fc60000000f00 */
[----:B------:R-:W3:Y:S01]  /*12310*/  LDL.LU R164, [R1+0x5a8] ;  /* 0x0005a80001a47983 */ /* 0x000ee20000300800 */
[----:B------:R-:W-:-:S03]  /*12320*/  IMAD.MOV.U32 R49, RZ, RZ, R167 ;  /* 0x000000ffff317224 */ /* 0x000fc600078e00a7 */
[----:B------:R-:W4:Y:S01]  /*12330*/  LDL.LU R165, [R1+0x5a4] ;  /* 0x0005a40001a57983 */ /* 0x000f220000300800 */
[----:B------:R-:W-:-:S03]  /*12340*/  MOV R50, R162 ;  /* 0x000000a200327202 */ /* 0x000fc60000000f00 */
[----:B------:R-:W3:Y:S01]  /*12350*/  LDL.LU R160, [R1+0x5a0] ;  /* 0x0005a00001a07983 */ /* 0x000ee20000300800 */
[----:B------:R-:W-:-:S03]  /*12360*/  MOV R51, R163 ;  /* 0x000000a300337202 */ /* 0x000fc60000000f00 */
[----:B------:R-:W4:Y:S01]  /*12370*/  LDL.LU R161, [R1+0x59c] ;  /* 0x00059c0001a17983 */ /* 0x000f220000300800 */
[----:B------:R-:W-:-:S03]  /*12380*/  IMAD.MOV.U32 R52, RZ, RZ, R0 ;  /* 0x000000ffff347224 */ /* 0x000fc600078e0000 */
[----:B------:R-:W4:Y:S01]  /*12390*/  LDL.LU R166, [R1+0x598] ;  /* 0x0005980001a67983 */ /* 0x000f220000300800 */
[----:B------:R-:W-:-:S03]  /*123a0*/  MOV R53, R2 ;  /* 0x0000000200357202 */ /* 0x000fc60000000f00 */
[----:B------:R-:W4:Y:S01]  /*123b0*/  LDL.LU R167, [R1+0x594] ;  /* 0x0005940001a77983 */ /* 0x000f220000300800 */
        /* <DEDUP_REMOVED lines=11> */
[----:B------:R1:W5:Y:S01]  /*12470*/  LDL.LU R252, [R1+0x57c] ;  /* 0x00057c0001fc7983 */ /* 0x0003620000300800 */
[----:B------:R-:W-:-:S03]  /*12480*/  MOV R60, R158 ;  /* 0x0000009e003c7202 */ /* 0x000fc60000000f00 */
[----:B------:R-:W4:Y:S01]  /*12490*/  LDL.LU R156, [R1+0x578] ;  /* 0x00057800019c7983 */ /* 0x000f220000300800 */
[----:B------:R-:W-:-:S03]  /*124a0*/  IMAD.MOV.U32 R61, RZ, RZ, R159 ;  /* 0x000000ffff3d7224 */ /* 0x000fc600078e009f */
[----:B------:R-:W4:Y:S01]  /*124b0*/  LDL.LU R157, [R1+0x574] ;  /* 0x00057400019d7983 */ /* 0x000f220000300800 */
[----:B------:R-:W-:-:S03]  /*124c0*/  MOV R62, R17 ;  /* 0x00000011003e7202 */ /* 0x000fc60000000f00 */
[----:B------:R-:W4:Y:S01]  /*124d0*/  LDL.LU R15, [R1+0x570] ;  /* 0x00057000010f7983 */ /* 0x000f220000300800 */
        /* <DEDUP_REMOVED lines=11> */
[----:B------:R-:W2:Y:S01]  /*12590*/  LDL.LU R176, [R1+0x558] ;  /* 0x0005580001b07983 */ /* 0x000ea20000300800 */
[----:B------:R-:W-:-:S03]  /*125a0*/  MOV R69, R179 ;  /* 0x000000b300457202 */ /* 0x000fc60000000f00 */
[----:B------:R-:W3:Y:S01]  /*125b0*/  LDL.LU R177, [R1+0x554] ;  /* 0x0005540001b17983 */ /* 0x000ee20000300800 */
[----:B------:R-:W-:-:S03]  /*125c0*/  IMAD.MOV.U32 R70, RZ, RZ, R182 ;  /* 0x000000ffff467224 */ /* 0x000fc600078e00b6 */
[----:B------:R-:W4:Y:S01]  /*125d0*/  LDL.LU R180, [R1+0x550] ;  /* 0x0005500001b47983 */ /* 0x000f220000300800 */
[----:B------:R-:W-:-:S03]  /*125e0*/  MOV R71, R183 ;  /* 0x000000b700477202 */ /* 0x000fc60000000f00 */
[----:B------:R-:W4:Y:S04]  /*125f0*/  LDL.LU R181, [R1+0x54c] ;  /* 0x00054c0001b57983 */ /* 0x000f280000300800 */
[----:B------:R-:W2:Y:S04]  /*12600*/  LDL.LU R178, [R1+0x548] ;  /* 0x0005480001b27983 */ /* 0x000ea80000300800 */
[----:B------:R-:W3:Y:S04]  /*12610*/  LDL.LU R179, [R1+0x544] ;  /* 0x0005440001b37983 */ /* 0x000ee80000300800 */
[----:B------:R-:W4:Y:S04]  /*12620*/  LDL.LU R182, [R1+0x540] ;  /* 0x0005400001b67983 */ /* 0x000f280000300800 */
[----:B------:R-:W4:Y:S01]  /*12630*/  LDL.LU R183, [R1+0x53c] ;  /* 0x00053c0001b77983 */ /* 0x000f220000300800 */
[----:B------:R-:W-:-:S02]  /*12640*/  MOV R141, R23 ;  /* 0x00000017008d7202 */ /* 0x000fc40000000f00 */
[----:B------:R-:W2:Y:S01]  /*12650*/  LDC R23, c[0x0][0x604] ;  /* 0x00018100ff177b82 */ /* 0x000ea20000000800 */
        /* <DEDUP_REMOVED lines=56> */
[----:B------:R-:W-:Y:S01]  /*129e0*/  MOV R113, R213 ;  /* 0x000000d500717202 */ /* 0x000fe20000000f00 */
[----:B------:R-:W4:Y:S01]  /*129f0*/  LDL.LU R196, [R1+0x538] ;  /* 0x0005380001c47983 */ /* 0x000f220000300800 */
[----:B------:R-:W-:-:S02]  /*12a00*/  MOV R114, R212 ;  /* 0x000000d400727202 */ /* 0x000fc40000000f00 */
[----:B------:R-:W-:Y:S01]  /*12a10*/  MOV R116, R210 ;  /* 0x000000d200747202 */ /* 0x000fe20000000f00 */
[----:B------:R-:W4:Y:S01]  /*12a20*/  LDL.LU R195, [R1+0x534] ;  /* 0x0005340001c37983 */ /* 0x000f220000300800 */
[----:B------:R-:W-:Y:S02]  /*12a30*/  MOV R117, R209 ;  /* 0x000000d100757202 */ /* 0x000fe40000000f00 */
[----:B------:R-:W-:Y:S01]  /*12a40*/  MOV R119, R207 ;  /* 0x000000cf00777202 */ /* 0x000fe20000000f00 */
[----:B------:R-:W4:Y:S01]  /*12a50*/  LDL.LU R185, [R1+0x530] ;  /* 0x0005300001b97983 */ /* 0x000f220000300800 */
[----:B------:R-:W-:Y:S02]  /*12a60*/  MOV R120, R206 ;  /* 0x000000ce00787202 */ /* 0x000fe40000000f00 */
[----:B------:R-:W-:Y:S01]  /*12a70*/  MOV R122, R204 ;  /* 0x000000cc007a7202 */ /* 0x000fe20000000f00 */
[----:B------:R-:W4:Y:S01]  /*12a80*/  LDL.LU R21, [R1+0x52c] ;  /* 0x00052c0001157983 */ /* 0x000f220000300800 */
[----:B------:R-:W-:-:S02]  /*12a90*/  MOV R123, R203 ;  /* 0x000000cb007b7202 */ /* 0x000fc40000000f00 */
[----:B------:R-:W-:Y:S01]  /*12aa0*/  MOV R125, R201 ;  /* 0x000000c9007d7202 */ /* 0x000fe20000000f00 */
[----:B------:R1:W5:Y:S01]  /*12ab0*/  LDL.LU R251, [R1+0x528] ;  /* 0x0005280001fb7983 */ /* 0x0003620000300800 */
[----:B------:R-:W-:Y:S02]  /*12ac0*/  MOV R126, R200 ;  /* 0x000000c8007e7202 */ /* 0x000fe40000000f00 */
[----:B------:R-:W-:Y:S01]  /*12ad0*/  MOV R128, R198 ;  /* 0x000000c600807202 */ /* 0x000fe20000000f00 */
[----:B------:R1:W5:Y:S01]  /*12ae0*/  LDL.LU R249, [R1+0x524] ;  /* 0x0005240001f97983 */ /* 0x0003620000300800 */
[----:B------:R-:W-:Y:S02]  /*12af0*/  MOV R129, R197 ;  /* 0x000000c500817202 */ /* 0x000fe40000000f00 */
[----:B------:R-:W-:Y:S01]  /*12b00*/  MOV R131, R187 ;  /* 0x000000bb00837202 */ /* 0x000fe20000000f00 */
[----:B------:R1:W5:Y:S01]  /*12b10*/  LDL.LU R248, [R1+0x520] ;  /* 0x0005200001f87983 */ /* 0x0003620000300800 */
        /* <DEDUP_REMOVED lines=15> */
[----:B------:R-:W-:-:S03]  /*12c10*/  MOV R149, R22 ;  /* 0x0000001600957202 */ /* 0x000fc60000000f00 */
        /* <DEDUP_REMOVED lines=41> */
[-CC-:B--2---:R-:W-:Y:S01]  /*12eb0*/  FFMA R178, R178, R23.reuse, -R18.reuse ;  /* 0x00000017b2b27223 */ /* 0x184fe20000000812 */
[-CC-:B---3--:R-:W-:Y:S01]  /*12ec0*/  FFMA R179, R179, R23.reuse, -R18.reuse ;  /* 0x00000017b3b37223 */ /* 0x188fe20000000812 */
[-CC-:B----4-:R-:W-:Y:S01]  /*12ed0*/  FFMA R182, R182, R23.reuse, -R18.reuse ;  /* 0x00000017b6b67223 */ /* 0x190fe20000000812 */
[----:B------:R-:W-:-:S02]  /*12ee0*/  FFMA R183, R183, R23, -R18 ;  /* 0x00000017b7b77223 */ /* 0x000fc40000000812 */
[----:B------:R-:W-:Y:S01]  /*12ef0*/  FSETP.GEU.AND P3, PT, R178, -126, PT ;  /* 0xc2fc0000b200780b */ /* 0x000fe20003f6e000 */
[-CC-:B------:R-:W-:Y:S01]  /*12f00*/  FFMA R10, R176, R23.reuse, -R4.reuse ;  /* 0x00000017b00a7223 */ /* 0x180fe20000000804 */
[----:B------:R-:W-:Y:S01]  /*12f10*/  FSETP.GEU.AND P4, PT, R179, -126, PT ;  /* 0xc2fc0000b300780b */ /* 0x000fe20003f8e000 */
[-CC-:B------:R-:W-:Y:S01]  /*12f20*/  FFMA R6, R177, R23.reuse, -R4.reuse ;  /* 0x00000017b1067223 */ /* 0x180fe20000000804 */
[----:B------:R-:W-:Y:S01]  /*12f30*/  FSETP.GEU.AND P6, PT, R182, -126, PT ;  /* 0xc2fc0000b600780b */ /* 0x000fe20003fce000 */
[----:B------:R-:W-:Y:S01]  /*12f40*/  FFMA R5, R180, R23, -R4 ;  /* 0x00000017b4057223 */ /* 0x000fe20000000804 */
[----:B------:R-:W-:Y:S01]  /*12f50*/  FSETP.GEU.AND P5, PT, R183, -126, PT ;  /* 0xc2fc0000b700780b */ /* 0x000fe20003fae000 */
[----:B------:R1:W5:Y:S06]  /*12f60*/  LDL.LU R201, [R1+0x464] ;  /* 0x0004640001c97983 */ /* 0x00036c0000300800 */
[----:B------:R-:W-:-:S02]  /*12f70*/  @!P3 FMUL R178, R178, 0.5 ;  /* 0x3f000000b2b2b820 */ /* 0x000fc40000400000 */
[----:B------:R-:W-:Y:S02]  /*12f80*/  @!P4 FMUL R179, R179, 0.5 ;  /* 0x3f000000b3b3c820 */ /* 0x000fe40000400000 */
[----:B------:R-:W-:Y:S01]  /*12f90*/  @!P6 FMUL R182, R182, 0.5 ;  /* 0x3f000000b6b6e820 */ /* 0x000fe20000400000 */
[----:B------:R-:W-:Y:S01]  /*12fa0*/  FFMA R4, R181, R23, -R4 ;  /* 0x00000017b5047223 */ /* 0x000fe20000000804 */
[----:B------:R-:W-:Y:S01]  /*12fb0*/  @!P5 FMUL R183, R183, 0.5 ;  /* 0x3f000000b7b7d820 */ /* 0x000fe20000400000 */
[----:B------:R-:W2:Y:S01]  /*12fc0*/  MUFU.EX2 R178, R178 ;  /* 0x000000b200b27308 */ /* 0x000ea20000000800 */
[----:B------:R-:W-:Y:S01]  /*12fd0*/  IADD3 R18, R3, 0x180, RZ ;  /* 0x0000018003127810 */ /* 0x000fe20007ffe0ff */
[----:B------:R1:W5:Y:S06]  /*12fe0*/  LDL.LU R200, [R1+0x460] ;  /* 0x0004600001c87983 */ /* 0x00036c0000300800 */
[----:B------:R-:W3:Y:S08]  /*12ff0*/  MUFU.EX2 R179, R179 ;  /* 0x000000b300b37308 */ /* 0x000ef00000000800 */
[----:B------:R-:W4:Y:S08]  /*13000*/  MUFU.EX2 R182, R182 ;  /* 0x000000b600b67308 */ /* 0x000f300000000800 */
[----:B------:R-:W1:Y:S01]  /*13010*/  MUFU.EX2 R183, R183 ;  /* 0x000000b700b77308 */ /* 0x000e620000000800 */
[----:B--2---:R-:W-:Y:S01]  /*13020*/  @!P3 FMUL R178, R178, R178 ;  /* 0x000000b2b2b2b220 */ /* 0x004fe20000400000 */
[----:B---3--:R-:W-:Y:S01]  /*13030*/  @!P4 FMUL R179, R179, R179 ;  /* 0x000000b3b3b3c220 */ /* 0x008fe20000400000 */
[----:B------:R-:W-:Y:S01]  /*13040*/  FSETP.GEU.AND P3, PT, R10, -126, PT ;  /* 0xc2fc00000a00780b */ /* 0x000fe20003f6e000 */
[----:B------:R2:W5:Y:S01]  /*13050*/  LDL.LU R199, [R1+0x45c] ;  /* 0x00045c0001c77983 */ /* 0x0005620000300800 */
[----:B------:R-:W-:Y:S01]  /*13060*/  FSETP.GEU.AND P4, PT, R6, -126, PT ;  /* 0xc2fc00000600780b */ /* 0x000fe20003f8e000 */
[----:B----4-:R-:W-:Y:S01]  /*13070*/  @!P6 FMUL R182, R182, R182 ;  /* 0x000000b6b6b6e220 */ /* 0x010fe20000400000 */
[----:B------:R-:W-:Y:S01]  /*13080*/  FSETP.GEU.AND P6, PT, R4, -126, PT ;  /* 0xc2fc00000400780b */ /* 0x000fe20003fce000 */
[----:B------:R2:W5:Y:S01]  /*13090*/  LDL.LU R198, [R1+0x458] ;  /* 0x0004580001c67983 */ /* 0x0005620000300800 */
[----:B-1----:R-:W-:Y:S01]  /*130a0*/  @!P5 FMUL R183, R183, R183 ;  /* 0x000000b7b7b7d220 */ /* 0x002fe20000400000 */
[----:B------:R-:W-:-:S06]  /*130b0*/  FSETP.GEU.AND P5, PT, R5, -126, PT ;  /* 0xc2fc00000500780b */ /* 0x000fcc0003fae000 */
[----:B------:R-:W-:Y:S02]  /*130c0*/  @!P3 FMUL R10, R10, 0.5 ;  /* 0x3f0000000a0ab820 */ /* 0x000fe40000400000 */
[----:B------:R-:W-:Y:S01]  /*130d0*/  @!P4 FMUL R6, R6, 0.5 ;  /* 0x3f0000000606c820 */ /* 0x000fe20000400000 */
[----:B------:R-:W-:Y:S01]  /*130e0*/  R2UR UR6, R18 ;  /* 0x00000000120672ca */ /* 0x000fe200000e0000 */
[----:B------:R2:W5:Y:S01]  /*130f0*/  LDL.LU R197, [R1+0x454] ;  /* 0x0004540001c57983 */ /* 0x0005620000300800 */
[----:B------:R-:W-:Y:S01]  /*13100*/  @!P6 FMUL R4, R4, 0.5 ;  /* 0x3f0000000404e820 */ /* 0x000fe20000400000 */
[----:B------:R-:W1:Y:S01]  /*13110*/  MUFU.EX2 R10, R10 ;  /* 0x0000000a000a7308 */ /* 0x000e620000000800 */
[----:B------:R-:W-:Y:S01]  /*13120*/  F2FP.BF16.F32.PACK_AB R153, R179, R178 ;  /* 0x000000b2b399723e */ /* 0x000fe200000010ff */
[----:B------:R2:W5:Y:S01]  /*13130*/  LDL.LU R192, [R1+0x450] ;  /* 0x0004500001c07983 */ /* 0x0005620000300800 */
[----:B------:R-:W-:Y:S01]  /*13140*/  @!P5 FMUL R5, R5, 0.5 ;  /* 0x3f0000000505d820 */ /* 0x000fe20000400000 */
[----:B------:R-:W-:-:S04]  /*13150*/  F2FP.BF16.F32.PACK_AB R155, R183, R182 ;  /* 0x000000b6b79b723e */ /* 0x000fc800000010ff */
[----:B------:R-:W3:Y:S02]  /*13160*/  MUFU.EX2 R6, R6 ;  /* 0x0000000600067308 */ /* 0x000ee40000000800 */
[----:B------:R-:W-:Y:S01]  /*13170*/  UMOV UR10, UR6 ;  /* 0x00000006000a7c82 */ /* 0x000fe20008000000 */
[----:B------:R2:W5:Y:S04]  /*13180*/  LDL.LU R187, [R1+0x44c] ;  /* 0x00044c0001bb7983 */ /* 0x0005680000300800 */
[----:B------:R2:W5:Y:S01]  /*13190*/  LDL.LU R186, [R1+0x448] ;  /* 0x0004480001ba7983 */ /* 0x0005620000300800 */
[----:B------:R-:W4:Y:S01]  /*131a0*/  MUFU.EX2 R4, R4 ;  /* 0x0000000400047308 */ /* 0x000f220000000800 */
[----:B-1----:R-:W-:Y:S02]  /*131b0*/  @!P3 FMUL R10, R10, R10 ;  /* 0x0000000a0a0ab220 */ /* 0x002fe40000400000 */
[----:B------:R2:W5:Y:S04]  /*131c0*/  LDL.LU R184, [R1+0x444] ;  /* 0x0004440001b87983 */ /* 0x0005680000300800 */
[----:B------:R2:W5:Y:S01]  /*131d0*/  LDL.LU R20, [R1+0x440] ;  /* 0x0004400001147983 */ /* 0x0005620000300800 */
[----:B------:R-:W1:Y:S01]  /*131e0*/  MUFU.EX2 R5, R5 ;  /* 0x0000000500057308 */ /* 0x000e620000000800 */
[----:B---3--:R-:W-:-:S02]  /*131f0*/  @!P4 FMUL R6, R6, R6 ;  /* 0x000000060606c220 */ /* 0x008fc40000400000 */
[----:B------:R2:W5:Y:S01]  /*13200*/  LDL.LU R14, [R1+0x43c] ;  /* 0x00043c00010e7983 */ /* 0x0005620000300800 */
[----:B----4-:R-:W-:Y:S02]  /*13210*/  @!P6 FMUL R4, R4, R4 ;  /* 0x000000040404e220 */ /* 0x010fe40000400000 */
[----:B------:R-:W-:Y:S01]  /*13220*/  F2FP.BF16.F32.PACK_AB R152, R6, R10 ;  /* 0x0000000a0698723e */ /* 0x000fe200000010ff */
[----:B------:R2:W5:Y:S04]  /*13230*/  LDL.LU R13, [R1+0x438] ;  /* 0x00043800010d7983 */ /* 0x0005680000300800 */
[----:B------:R2:W5:Y:S01]  /*13240*/  LDL.LU R12, [R1+0x434] ;  /* 0x00043400010c7983 */ /* 0x0005620000300800 */
[----:B-1----:R-:W-:-:S03]  /*13250*/  @!P5 FMUL R5, R5, R5 ;  /* 0x000000050505d220 */ /* 0x002fc60000400000 */
[----:B------:R2:W5:Y:S02]  /*13260*/  LDL.LU R9, [R1+0x430] ;  /* 0x0004300001097983 */ /* 0x0005640000300800 */
[----:B------:R-:W-:Y:S02]  /*13270*/  F2FP.BF16.F32.PACK_AB R154, R4, R5 ;  /* 0x00000005049a723e */ /* 0x000fe400000010ff */
        /* <DEDUP_REMOVED lines=69> */
[----:B-1----:R-:W3:Y:S04]  /*136d0*/  LDL.LU.64 R150, [R1+0x420] ;  /* 0x0004200001967983 */ /* 0x002ee80000300a00 */
[----:B------:R-:W3:Y:S04]  /*136e0*/  LDL.LU.64 R148, [R1+0x418] ;  /* 0x0004180001947983 */ /* 0x000ee80000300a00 */
        /* <DEDUP_REMOVED lines=61> */
[----:B------:R-:W3:Y:S01]  /*13ac0*/  LDL.LU.64 R24, [R1+0x228] ;  /* 0x0002280001187983 */ /* 0x000ee20000300a00 */
[----:B------:R-:W-:-:S04]  /*13ad0*/  IADD3 R3, R3, 0x980, RZ ;  /* 0x0000098003037810 */ /* 0x000fc80007ffe0ff */
[----:B------:R-:W-:-:S13]  /*13ae0*/  R2UR UR7, R3 ;  /* 0x00000000030772ca */ /* 0x000fda00000e0000 */
[----:B------:R-:W-:Y:S01]  /*13af0*/  UMOV UR6, UR7 ;  /* 0x0000000700067c82 */ /* 0x000fe20008000000 */
[----:B------:R-:W-:Y:S01]  /*13b00*/  UMOV UR7, 0x40000040 ;  /* 0x4000004000077882 */ /* 0x000fe20000000000 */
[----:B------:R-:W-:Y:S01]  /*13b10*/  FFMA R0, R0, R196, R17 ;  /* 0x000000c400007223 */ /* 0x000fe20000000011 */
[----:B------:R-:W-:-:S03]  /*13b20*/  FFMA R2, R2, R195, R15 ;  /* 0x000000c302027223 */ /* 0x000fc6000000000f */
[----:B------:R-:W-:Y:S01]  /*13b30*/  FADD R0, R0, R16 ;  /* 0x0000001000007221 */ /* 0x000fe20000000000 */
[----:B------:R-:W-:Y:S01]  /*13b40*/  FADD R11, R2, R11 ;  /* 0x0000000b020b7221 */ /* 0x000fe20000000000 */
[----:B------:R-:W1:Y:S02]  /*13b50*/  S2R R18, SR_CgaCtaId ;  /* 0x0000000000127919 */ /* 0x000e640000008800 */
[----:B------:R-:W-:Y:S01]  /*13b60*/  FADD R158, R0, R158 ;  /* 0x0000009e009e7221 */ /* 0x000fe20000000000 */
[----:B------:R-:W-:-:S03]  /*13b70*/  FADD R156, R11, R156 ;  /* 0x0000009c0b9c7221 */ /* 0x000fc60000000000 */
        /* <DEDUP_REMOVED lines=11> */
[----:B------:R-:W-:Y:S01]  /*13c30*/  FADD R168, R165, R168 ;  /* 0x000000a8a5a87221 */ /* 0x000fe20000000000 */
[----:B------:R-:W-:Y:S01]  /*13c40*/  VIADD R0, R185, 0x1 ;  /* 0x00000001b9007836 */ /* 0x000fe20000000000 */
[----:B------:R-:W-:Y:S01]  /*13c50*/  MOV R3, 0x400 ;  /* 0x0000040000037802 */ /* 0x000fe20000000f00 */
[----:B------:R-:W-:Y:S01]  /*13c60*/  FADD R171, R170, R171 ;  /* 0x000000abaaab7221 */ /* 0x000fe20000000000 */
[----:B------:R-:W-:Y:S02]  /*13c70*/  FADD R169, R168, R169 ;  /* 0x000000a9a8a97221 */ /* 0x000fe40000000000 */
[----:B------:R-:W-:Y:S01]  /*13c80*/  ISETP.NE.AND P3, PT, R0, 0x4, PT ;  /* 0x000000040000780c */ /* 0x000fe20003f65270 */
[----:B------:R-:W-:Y:S01]  /*13c90*/  FADD R174, R171, R174 ;  /* 0x000000aeabae7221 */ /* 0x000fe20000000000 */
[----:B------:R-:W-:Y:S01]  /*13ca0*/  FADD R172, R169, R172 ;  /* 0x000000aca9ac7221 */ /* 0x000fe20000000000 */
[----:B-1----:R-:W-:-:S02]  /*13cb0*/  LEA R3, R18, R3, 0x18 ;  /* 0x0000000312037211 */ /* 0x002fc400078ec0ff */
[----:B------:R-:W-:Y:S01]  /*13cc0*/  FADD R175, R174, R175 ;  /* 0x000000afaeaf7221 */ /* 0x000fe20000000000 */
[----:B------:R-:W-:Y:S01]  /*13cd0*/  FADD R173, R172, R173 ;  /* 0x000000adacad7221 */ /* 0x000fe20000000000 */
[----:B------:R-:W-:Y:S02]  /*13ce0*/  IADD3 R3, R3, 0x50020, RZ ;  /* 0x0005002003037810 */ /* 0x000fe40007ffe0ff */
[----:B------:R-:W-:Y:S01]  /*13cf0*/  SEL R0, R0, RZ, P3 ;  /* 0x000000ff00007207 */ /* 0x000fe20001800000 */
[----:B------:R-:W-:Y:S02]  /*13d00*/  VIADD R19, R19, 0x1 ;  /* 0x0000000113137836 */ /* 0x000fe40000000000 */
[----:B------:R-:W-:Y:S01]  /*13d10*/  FADD R178, R175, R178 ;  /* 0x000000b2afb27221 */ /* 0x000fe20000000000 */
[----:B------:R-:W-:Y:S01]  /*13d20*/  FADD R10, R173, R10 ;  /* 0x0000000aad0a7221 */ /* 0x000fe20000000000 */
[----:B------:R-:W-:Y:S02]  /*13d30*/  LEA R2, R0, R3, 0x3 ;  /* 0x0000000300027211 */ /* 0x000fe400078e18ff */
[----:B------:R-:W-:Y:S01]  /*13d40*/  FADD R179, R178, R179 ;  /* 0x000000b3b2b37221 */ /* 0x000fe20000000000 */
[----:B------:R-:W-:Y:S01]  /*13d50*/  ISETP.NE.AND P4, PT, R19, 0x4, PT ;  /* 0x000000041300780c */ /* 0x000fe20003f85270 */
[----:B------:R-:W-:Y:S01]  /*13d60*/  FADD R6, R10, R6 ;  /* 0x000000060a067221 */ /* 0x000fe20000000000 */
[----:B------:R-:W-:-:S02]  /*13d70*/  IADD3 R0, R0, 0x1, RZ ;  /* 0x0000000100007810 */ /* 0x000fc40007ffe0ff */
[----:B------:R-:W-:Y:S01]  /*13d80*/  PRMT R2, RZ, 0x654, R2 ;  /* 0x00000654ff027816 */ /* 0x000fe20000000002 */
[----:B------:R-:W-:Y:S01]  /*13d90*/  FADD R182, R179, R182 ;  /* 0x000000b6b3b67221 */ /* 0x000fe20000000000 */
[----:B------:R-:W-:Y:S01]  /*13da0*/  SEL R10, RZ, 0x1, P4 ;  /* 0x00000001ff0a7807 */ /* 0x000fe20002000000 */
[----:B------:R-:W-:Y:S01]  /*13db0*/  FADD R5, R6, R5 ;  /* 0x0000000506057221 */ /* 0x000fe20000000000 */
[----:B------:R-:W-:Y:S01]  /*13dc0*/  ISETP.NE.AND P3, PT, R0, 0x4, PT ;  /* 0x000000040000780c */ /* 0x000fe20003f65270 */
[----:B------:R-:W-:Y:S01]  /*13dd0*/  FADD R196, R182, R183 ;  /* 0x000000b7b6c47221 */ /* 0x000fe20000000000 */
[----:B------:R-:W-:Y:S01]  /*13de0*/  LOP3.LUT R10, R21, R10, RZ, 0x3c, !PT ;  /* 0x0000000a150a7212 */ /* 0x000fe200078e3cff */
[----:B------:R-:W-:Y:S01]  /*13df0*/  FADD R195, R5, R4 ;  /* 0x0000000405c37221 */ /* 0x000fe20000000000 */
[----:B------:R-:W-:Y:S02]  /*13e00*/  SEL R6, R19, RZ, P4 ;  /* 0x000000ff13067207 */ /* 0x000fe40002000000 */
[----:B------:R-:W-:Y:S01]  /*13e10*/  SEL R185, R0, RZ, P3 ;  /* 0x000000ff00b97207 */ /* 0x000fe20001800000 */
[----:B---3--:R-:W-:-:S06]  /*13e20*/  WARPGROUP.ARRIVE ;  /* 0x00000000000079c5 */ /* 0x008fcc0000000000 */
[----:B------:R-:W-:Y:S03]  /*13e30*/  HGMMA.64x256x16.F32.BF16 R24, R152, gdesc[UR4].tnspB, R24, gsb0 ;  /* 0x43e0000498187df0 */ /* 0x000fe60008001818 */
[----:B------:R-:W-:Y:S02]  /*13e40*/  WARPGROUP.DEPBAR.LE gsb0, 0x0 ;  /* 0x00008000000079c5 */ /* 0x000fe40000010000 */
[----:B------:R2:W-:Y:S01]  /*13e50*/  SYNCS.ARRIVE.TRANS64.RED.A1T0 RZ, [R2+URZ], RZ ;  /* 0x000000ff02ff79a7 */ /* 0x0005e2000810043f */
[----:B------:R-:W-:Y:S05]  /*13e60*/  @P1 BRA `(.L_x_31) ;  /* 0x0000000400301947 */ /* 0x000fea0003800000 */
[----:B-----5:R-:W-:Y:S01]  /*13e70*/  ISETP.LT.OR P1, PT, R9, 0x1, !P0 ;  /* 0x000000010900780c */ /* 0x020fe20004721670 */
[----:B------:R-:W-:-:S12]  /*13e80*/  BSSY B0, `(.L_x_32) ;  /* 0x0000049000007945 */ /* 0x000fd80003800000 */
[----:B------:R-:W-:Y:S05]  /*13e90*/  @P1 BRA `(.L_x_33) ;  /* 0x00000004001c1947 */ /* 0x000fea0003800000 */
[----:B------:R-:W1:Y:S01]  /*13ea0*/  S2R R18, SR_CgaCtaId ;  /* 0x0000000000127919 */ /* 0x000e620000008800 */
[----:B------:R-:W-:Y:S02]  /*13eb0*/  MOV R3, 0x400 ;  /* 0x0000040000037802 */ /* 0x000fe40000000f00 */
[----:B--2---:R-:W-:Y:S02]  /*13ec0*/  SHF.L.U32 R2, R12, 0x1f, RZ ;  /* 0x0000001f0c027819 */ /* 0x004fe400000006ff */
[----:B------:R-:W-:Y:S02]  /*13ed0*/  ISETP.NE.AND P3, PT, R192, RZ, PT ;  /* 0x000000ffc000720c */ /* 0x000fe40003f65270 */
[----:B-1----:R-:W-:-:S04]  /*13ee0*/  LEA R3, R18, R3, 0x18 ;  /* 0x0000000312037211 */ /* 0x002fc800078ec0ff */
[----:B------:R-:W-:-:S04]  /*13ef0*/  LEA R0, R8, R3, 0x3 ;  /* 0x0000000308007211 */ /* 0x000fc800078e18ff */
[----:B------:R-:W1:Y:S02]  /*13f00*/  SYNCS.PHASECHK.TRANS64.TRYWAIT P1, [R0+URZ+0x50020], R2 ;  /* 0x05002002000075a7 */ /* 0x000e64000802017f */
[----:B-1----:R-:W-:Y:S05]  /*13f10*/  @!P1 BRA `(.L_x_34) ;  /* 0x0000010c00449947 */ /* 0x002fea0003800000 */
.L_x_111:
[----:B------:R-:W-:Y:S05]  /*13f20*/  @P3 BRA `(.L_x_35) ;  /* 0x0000000000183947 */ /* 0x000fea0003800000 */
[----:B------:R-:W2:Y:S01]  /*13f30*/  S2R R3, SR_TID.X ;  /* 0x0000000000037919 */ /* 0x000ea20000002100 */
[----:B-1----:R-:W-:-:S04]  /*13f40*/  IMAD.MOV.U32 R2, RZ, RZ, 0x10000 ;  /* 0x00010000ff027424 */ /* 0x002fc800078e00ff */
[----:B------:R3:W-:Y:S01]  /*13f50*/  SYNCS.ARRIVE.TRANS64 RZ, [R0+URZ+0x50000], R2 ;  /* 0x0500000200ff79a7 */ /* 0x0007e2000800003f */
[----:B--2---:R-:W-:-:S13]  /*13f60*/  LOP3.LUT P1, RZ, R3, 0x1f, RZ, 0xc0, !PT ;  /* 0x0000001f03ff7812 */ /* 0x004fda000782c0ff */
[----:B---3--:R-:W-:Y:S05]  /*13f70*/  @!P1 BRA `(.L_x_35) ;  /* 0x0000000000049947 */ /* 0x008fea0003800000 */
[----:B------:R-:W-:Y:S01]  /*13f80*/  BPT.TRAP 0x1 ;  /* 0x000000040000795c */ /* 0x000fe20000300000 */
.L_x_35:
[----:B------:R-:W2:Y:S01]  /*13f90*/  S2R R3, SR_CgaCtaId ;  /* 0x0000000000037919 */ /* 0x000ea20000008800 */
[----:B-1----:R-:W-:Y:S01]  /*13fa0*/  MOV R2, 0x400 ;  /* 0x0000040000027802 */ /* 0x002fe20000000f00 */
[----:B------:R-:W-:Y:S01]  /*13fb0*/  UMOV UR18, URZ ;  /* 0x0000003f00127c82 */ /* 0x000fe20008000000 */
[----:B------:R-:W-:Y:S01]  /*13fc0*/  R2UR UR6, R184 ;  /* 0x00000000b80672ca */ /* 0x000fe200000e0000 */
[----:B------:R-:W-:Y:S01]  /*13fd0*/  UMOV UR20, UR36 ;  /* 0x0000002400147c82 */ /* 0x000fe20008000000 */
[----:B------:R-:W-:Y:S01]  /*13fe0*/  R2UR UR7, R0 ;  /* 0x00000000000772ca */ /* 0x000fe200000e0000 */
[----:B------:R-:W-:Y:S01]  /*13ff0*/  UMOV UR21, UR37 ;  /* 0x0000002500157c82 */ /* 0x000fe20008000000 */
[----:B------:R-:W-:Y:S01]  /*14000*/  UMOV UR22, 0x0 ;  /* 0x0000000000167882 */ /* 0x000fe20000000000 */
[----:B------:R-:W-:Y:S01]  /*14010*/  UMOV UR23, 0x10000000 ;  /* 0x1000000000177882 */ /* 0x000fe20000000000 */
[----:B------:R-:W-:Y:S01]  /*14020*/  UMOV UR10, 0x40 ;  /* 0x00000040000a7882 */ /* 0x000fe20000000000 */
[----:B------:R-:W-:Y:S01]  /*14030*/  UMOV UR12, UR36 ;  /* 0x00000024000c7c82 */ /* 0x000fe20008000000 */
[----:B------:R-:W-:Y:S01]  /*14040*/  UMOV UR13, UR37 ;  /* 0x00000025000d7c82 */ /* 0x000fe20008000000 */
[----:B------:R-:W-:Y:S01]  /*14050*/  UMOV UR26, 0x80 ;  /* 0x00000080001a7882 */ /* 0x000fe20000000000 */
[----:B------:R-:W-:Y:S01]  /*14060*/  UMOV UR28, UR36 ;  /* 0x00000024001c7c82 */ /* 0x000fe20008000000 */
[----:B------:R-:W-:Y:S01]  /*14070*/  UMOV UR29, UR37 ;  /* 0x00000025001d7c82 */ /* 0x000fe20008000000 */
[----:B------:R-:W-:Y:S01]  /*14080*/  IADD3 R184, R184, 0x1, RZ ;  /* 0x00000001b8b87810 */ /* 0x000fe20007ffe0ff */
[----:B------:R-:W-:-:S02]  /*14090*/  USHF.L.U32 UR19, UR6, 0x6, URZ ;  /* 0x0000000606137899 */ /* 0x000fc4000800063f */
[----:B------:R-:W-:-:S05]  /*140a0*/  UIADD3 UR17, UR7, 0x50000, URZ ;  /* 0x0005000007117890 */ /* 0x000fca000fffe03f */
[----:B------:R-:W-:Y:S01]  /*140b0*/  UMOV UR11, UR19 ;  /* 0x00000013000b7c82 */ /* 0x000fe20008000000 */
[----:B------:R-:W-:Y:S01]  /*140c0*/  UMOV UR27, UR19 ;  /* 0x00000013001b7c82 */ /* 0x000fe20008000000 */
[----:B------:R-:W-:Y:S01]  /*140d0*/  UMOV UR9, UR17 ;  /* 0x0000001100097c82 */ /* 0x000fe20008000000 */
[----:B------:R-:W-:Y:S01]  /*140e0*/  UMOV UR25, UR17 ;  /* 0x0000001100197c82 */ /* 0x000fe20008000000 */
[----:B--2---:R-:W-:-:S04]  /*140f0*/  LEA R2, R3, R2, 0x18 ;  /* 0x0000000203027211 */ /* 0x004fc800078ec0ff */
[C---:B------:R-:W-:Y:S01]  /*14100*/  LEA R0, R8.reuse, R2, 0x10 ;  /* 0x0000000208007211 */ /* 0x040fe200078e80ff */
[----:B------:R-:W-:-:S03]  /*14110*/  VIADD R8, R8, 0x1 ;  /* 0x0000000108087836 */ /* 0x000fc60000000000 */
[----:B------:R-:W-:Y:S02]  /*14120*/  R2UR UR14, R0 ;  /* 0x00000000000e72ca */ /* 0x000fe400000e0000 */
[----:B------:R-:W-:-:S04]  /*14130*/  IADD3 R0, P1, R186, 0x2f0, RZ ;  /* 0x000002f0ba007810 */ /* 0x000fc80007f3e0ff */
[----:B------:R-:W-:Y:S02]  /*14140*/  R2UR UR6, R0 ;  /* 0x00000000000672ca */ /* 0x000fe400000e0000 */
[----:B------:R-:W-:Y:S02]  /*14150*/  IADD3.X R0, RZ, R187, RZ, P1, !PT ;  /* 0x000000bbff007210 */ /* 0x000fe40000ffe4ff */
[----:B------:R-:W-:Y:S02]  /*14160*/  ISETP.NE.AND P1, PT, R8, 0x4, PT ;  /* 0x000000040800780c */ /* 0x000fe40003f25270 */
[----:B------:R-:W-:Y:S01]  /*14170*/  R2UR UR7, R0 ;  /* 0x00000000000772ca */ /* 0x000fe200000e0000 */
[----:B------:R-:W-:Y:S01]  /*14180*/  UIADD3 UR16, UR14, 0x10000, URZ ;  /* 0x000100000e107890 */ /* 0x000fe2000fffe03f */
[----:B------:R-:W-:Y:S01]  /*14190*/  SEL R0, RZ, 0x1, P1 ;  /* 0x00000001ff007807 */ /* 0x000fe20000800000 */
[----:B------:R-:W-:Y:S01]  /*141a0*/  UIADD3 UR8, UR14, 0x12000, URZ ;  /* 0x000120000e087890 */ /* 0x000fe2000fffe03f */
[----:B------:R-:W-:Y:S01]  /*141b0*/  SEL R8, R8, RZ, P1 ;  /* 0x000000ff08087207 */ /* 0x000fe20000800000 */
[----:B------:R-:W-:Y:S01]  /*141c0*/  UIADD3 UR24, UR14, 0x14000, URZ ;  /* 0x000140000e187890 */ /* 0x000fe2000fffe03f */
[----:B------:R-:W-:-:S07]  /*141d0*/  LOP3.LUT R12, R12, R0, RZ, 0x3c, !PT ;  /* 0x000000000c0c7212 */ /* 0x000fce00078e3cff */
        /* <DEDUP_REMOVED lines=13> */
[----:B------:R-:W-:Y:S01]  /*142b0*/  UMOV UR18, 0x180 ;  /* 0x0000018000127882 */ /* 0x000fe20000000000 */
[----:B--2---:R-:W-:-:S07]  /*142c0*/  UIADD3 UR8, UR14, 0x1e000, URZ ;  /* 0x0001e0000e087890 */ /* 0x004fce000fffe03f */
[----:B------:R3:W-:Y:S01]  /*142d0*/  UTMALDG.4D [UR16], [UR6], desc[UR22] ;  /* 0x00001610060075b4 */ /* 0x0007e20008019000 */
[----:B------:R-:W-:Y:S02]  /*142e0*/  UMOV UR10, 0x1c0 ;  /* 0x000001c0000a7882 */ /* 0x000fe40000000000 */
[----:B------:R3:W-:Y:S02]  /*142f0*/  UTMALDG.4D [UR8], [UR6], desc[UR22] ;  /* 0x00001608060075b4 */ /* 0x0007e40008019000 */
[----:B---3--:R-:W-:Y:S01]  /*14300*/  NOP ;  /* 0x0000000000007918 */ /* 0x008fe20000000000 */
.L_x_33:
[----:B------:R-:W-:Y:S05]  /*14310*/  BSYNC B0 ;  /* 0x0000000000007941 */ /* 0x000fea0003800000 */
.L_x_32:
[----:B------:R-:W-:-:S07]  /*14320*/  IADD3 R9, R9, -0x1, RZ ;  /* 0xffffffff09097810 */ /* 0x000fce0007ffe0ff */
.L_x_31:
[----:B-----5:R-:W-:Y:S01]  /*14330*/  VIADD R7, R7, 0x40 ;  /* 0x0000004007077836 */ /* 0x020fe20000000000 */
[----:B------:R-:W-:Y:S02]  /*14340*/  MOV R3, R13 ;  /* 0x0000000d00037202 */ /* 0x000fe40000000f00 */
[----:B--2---:R-:W-:Y:S01]  /*14350*/  MOV R2, R14 ;  /* 0x0000000e00027202 */ /* 0x004fe20000000f00 */
[----:B------:R-:W-:Y:S06]  /*14360*/  @P2 BRA `(.L_x_36) ;  /* 0xffffff6000242947 */ /* 0x000fec000383ffff */
[----:B------:R-:W-:-:S07]  /*14370*/  IMAD.MOV.U32 R194, RZ, RZ, R20 ;  /* 0x000000ffffc27224 */ /* 0x000fce00078e0014 */
.L_x_24:
[----:B------:R-:W-:-:S13]  /*14380*/  ISETP.GE.AND P1, PT, R194, 0x1, PT ;  /* 0x00000001c200780c */ /* 0x000fda0003f26270 */
[----:B------:R-:W-:Y:S05]  /*14390*/  @!P1 BRA `(.L_x_37) ;  /* 0x000000a4002c9947 */ /* 0x000fea0003800000 */
[----:B-----5:R-:W-:Y:S02]  /*143a0*/  MOV R189, R13 ;  /* 0x0000000d00bd7202 */ /* 0x020fe40000000f00 */
[----:B------:R-:W-:-:S07]  /*143b0*/  MOV R190, R14 ;  /* 0x0000000e00be7202 */ /* 0x000fce0000000f00 */
.L_x_50:
[----:B------:R-:W1:Y:S01]  /*143c0*/  S2R R2, SR_CgaCtaId ;  /* 0x0000000000027919 */ /* 0x000e620000008800 */
[----:B----4-:R-:W-:Y:S01]  /*143d0*/  MOV R0, 0x400 ;  /* 0x0000040000007802 */ /* 0x010fe20000000f00 */
[----:B------:R-:W-:Y:S05]  /*143e0*/  YIELD ;  /* 0x0000000000007946 */ /* 0x000fea0003800000 */
[----:B-1----:R-:W-:Y:S02]  /*143f0*/  LEA R0, R2, R0, 0x18 ;  /* 0x0000000002007211 */ /* 0x002fe400078ec0ff */
[----:B------:R-:W-:-:S03]  /*14400*/  SHF.L.U32 R2, R10, 0x1f, RZ ;  /* 0x0000001f0a027819 */ /* 0x000fc600000006ff */
[----:B------:R-:W-:-:S04]  /*14410*/  IMAD R0, R6, 0x8, R0 ;  /* 0x0000000806007824 */ /* 0x000fc800078e0200 */
[----:B------:R-:W1:Y:S02]  /*14420*/  SYNCS.PHASECHK.TRANS64.TRYWAIT P1, [R0+URZ+0x50000], R2 ;  /* 0x05000002000075a7 */ /* 0x000e64000802017f */
[----:B-1----:R-:W-:Y:S05]  /*14430*/  @!P1 BRA `(.L_x_38) ;  /* 0x0000010800109947 */ /* 0x002fea0003800000 */
.L_x_112:
[----:B------:R-:W-:Y:S05]  /*14440*/  WARPSYNC.ALL ;  /* 0x0000000000007948 */ /* 0x000fea0003800000 */
[----:B------:R-:W-:Y:S01]  /*14450*/  IMAD.MOV.U32 R3, RZ, RZ, 0x40000040 ;  /* 0x40000040ff037424 */ /* 0x000fe200078e00ff */
[----:B-1----:R-:W-:Y:S01]  /*14460*/  LEA R2, R6, R197, 0xc ;  /* 0x000000c506027211 */ /* 0x002fe200078e60ff */
[----:B------:R-:W-:Y:S01]  /*14470*/  WARPGROUP.ARRIVE ;  /* 0x00000000000079c5 */ /* 0x000fe20000000000 */
[----:B------:R-:W-:Y:S02]  /*14480*/  R2UR UR8, R248 ;  /* 0x00000000f80872ca */ /* 0x000fe400000e0000 */
[----:B------:R-:W-:-:S02]  /*14490*/  R2UR UR10, R2 ;  /* 0x00000000020a72ca */ /* 0x000fc400000e0000 */
[----:B------:R-:W-:Y:S02]  /*144a0*/  R2UR UR11, R3 ;  /* 0x00000000030b72ca */ /* 0x000fe400000e0000 */
[----:B------:R-:W-:Y:S02]  /*144b0*/  R2UR UR9, R249 ;  /* 0x00000000f90972ca */ /* 0x000fe400000e0000 */
[----:B------:R-:W-:Y:S02]  /*144c0*/  IADD3 R4, R2, 0x2, RZ ;  /* 0x0000000202047810 */ /* 0x000fe40007ffe0ff */
[----:B------:R-:W-:Y:S02]  /*144d0*/  MOV R5, 0x40000040 ;  /* 0x4000004000057802 */ /* 0x000fe40000000f00 */
[----:B------:R-:W-:Y:S02]  /*144e0*/  R2UR UR14, R4 ;  /* 0x00000000040e72ca */ /* 0x000fe400000e0000 */
[----:B------:R-:W-:Y:S01]  /*144f0*/  R2UR UR15, R5 ;  /* 0x00000000050f72ca */ /* 0x000fe200000e0000 */
[----:B------:R-:W-:Y:S01]  /*14500*/  IMAD.MOV.U32 R5, RZ, RZ, 0x40000040 ;  /* 0x40000040ff057424 */ /* 0x000fe200078e00ff */
[----:B------:R-:W-:-:S02]  /*14510*/  R2UR UR12, R246 ;  /* 0x00000000f60c72ca */ /* 0x000fc400000e0000 */
[----:B------:R-:W-:Y:S01]  /*14520*/  R2UR UR13, R247 ;  /* 0x00000000f70d72ca */ /* 0x000fe200000e0000 */
[----:B------:R-:W-:Y:S01]  /*14530*/  HGMMA.64x64x16.F32.BF16 R152, gdesc[UR8], RZ, !UPT, gsb0 ;  /* 0x00e00000089879f0 */ /* 0x000fe2000c0018ff */
[----:B------:R-:W-:Y:S02]  /*14540*/  IADD3 R4, R2, 0x4, RZ ;  /* 0x0000000402047810 */ /* 0x000fe40007ffe0ff */
[----:B------:R-:W-:Y:S02]  /*14550*/  R2UR UR11, R5 ;  /* 0x00000000050b72ca */ /* 0x000fe400000e0000 */
[----:B------:R-:W-:Y:S02]  /*14560*/  R2UR UR10, R4 ;  /* 0x00000000040a72ca */ /* 0x000fe400000e0000 */
[----:B------:R-:W-:Y:S02]  /*14570*/  R2UR UR8, R244 ;  /* 0x00000000f40872ca */ /* 0x000fe400000e0000 */
[----:B------:R-:W-:-:S02]  /*14580*/  R2UR UR9, R245 ;  /* 0x00000000f50972ca */ /* 0x000fc400000e0000 */
[----:B------:R-:W-:Y:S02]  /*14590*/  IADD3 R4, R2, 0x6, RZ ;  /* 0x0000000602047810 */ /* 0x000fe40007ffe0ff */
[----:B------:R-:W-:Y:S02]  /*145a0*/  MOV R5, 0x40000040 ;  /* 0x4000004000057802 */ /* 0x000fe40000000f00 */
[----:B------:R-:W-:Y:S02]  /*145b0*/  MOV R3, 0x40000040 ;  /* 0x4000004000037802 */ /* 0x000fe40000000f00 */
[----:B------:R-:W-:Y:S02]  /*145c0*/  ISETP.NE.AND P1, PT, R251, RZ, PT ;  /* 0x000000fffb00720c */ /* 0x000fe40003f25270 */
[----:B------:R-:W-:Y:S01]  /*145d0*/  R2UR UR7, R3 ;  /* 0x00000000030772ca */ /* 0x000fe200000e0000 */
[----:B------:R-:W-:Y:S02]  /*145e0*/  WARPGROUP.DEPBAR.LE gsb0, 0x0 ;  /* 0x00008000000079c5 */ /* 0x000fe40000010000 */
[----:B------:R-:W-:-:S06]  /*145f0*/  WARPGROUP.ARRIVE ;  /* 0x00000000000079c5 */ /* 0x000fcc0000000000 */
[----:B------:R-:W-:Y:S03]  /*14600*/  HGMMA.64x64x16.F32.BF16 R152, gdesc[UR12], R152, gsb0 ;  /* 0x00e000000c9879f0 */ /* 0x000fe60008001898 */
[----:B------:R-:W-:Y:S02]  /*14610*/  WARPGROUP.DEPBAR.LE gsb0, 0x0 ;  /* 0x00008000000079c5 */ /* 0x000fe40000010000 */
[----:B------:R-:W-:-:S06]  /*14620*/  WARPGROUP.ARRIVE ;  /* 0x00000000000079c5 */ /* 0x000fcc0000000000 */
[----:B------:R-:W-:Y:S01]  /*14630*/  HGMMA.64x64x16.F32.BF16 R152, gdesc[UR8], R152, gsb0 ;  /* 0x00e00000089879f0 */ /* 0x000fe20008001898 */
[----:B------:R-:W-:Y:S01]  /*14640*/  R2UR UR10, R4 ;  /* 0x00000000040a72ca */ /* 0x000fe200000e0000 */
[----:B------:R-:W-:Y:S01]  /*14650*/  VIADD R4, R2, 0x200 ;  /* 0x0000020002047836 */ /* 0x000fe20000000000 */
[----:B------:R-:W-:Y:S02]  /*14660*/  R2UR UR11, R5 ;  /* 0x00000000050b72ca */ /* 0x000fe400000e0000 */
[----:B------:R-:W-:Y:S02]  /*14670*/  R2UR UR8, R242 ;  /* 0x00000000f20872ca */ /* 0x000fe400000e0000 */
[----:B------:R-:W-:Y:S02]  /*14680*/  R2UR UR9, R243 ;  /* 0x00000000f30972ca */ /* 0x000fe400000e0000 */
[----:B------:R-:W-:Y:S01]  /*14690*/  MOV R5, 0x40000040 ;  /* 0x4000004000057802 */ /* 0x000fe20000000f00 */
[----:B------:R-:W-:-:S02]  /*146a0*/  WARPGROUP.DEPBAR.LE gsb0, 0x0 ;  /* 0x00008000000079c5 */ /* 0x000fc40000010000 */
[----:B------:R-:W-:-:S08]  /*146b0*/  WARPGROUP.ARRIVE ;  /* 0x00000000000079c5 */ /* 0x000fd00000000000 */
[----:B------:R-:W-:Y:S01]  /*146c0*/  HGMMA.64x64x16.F32.BF16 R152, gdesc[UR8], R152, gsb0 ;  /* 0x00e00000089879f0 */ /* 0x000fe20008001898 */
[----:B------:R-:W-:Y:S02]  /*146d0*/  R2UR UR10, R4 ;  /* 0x00000000040a72ca */ /* 0x000fe400000e0000 */
[----:B------:R-:W-:Y:S01]  /*146e0*/  R2UR UR11, R5 ;  /* 0x00000000050b72ca */ /* 0x000fe200000e0000 */
[----:B------:R-:W-:Y:S01]  /*146f0*/  IMAD.MOV.U32 R5, RZ, RZ, 0x40000040 ;  /* 0x40000040ff057424 */ /* 0x000fe200078e00ff */
[----:B------:R-:W-:Y:S02]  /*14700*/  R2UR UR8, R240 ;  /* 0x00000000f00872ca */ /* 0x000fe400000e0000 */
[----:B------:R-:W-:Y:S02]  /*14710*/  R2UR UR9, R241 ;  /* 0x00000000f10972ca */ /* 0x000fe400000e0000 */
[----:B------:R-:W-:Y:S01]  /*14720*/  IADD3 R4, R2, 0x202, RZ ;  /* 0x0000020202047810 */ /* 0x000fe20007ffe0ff */
[----:B------:R-:W-:-:S02]  /*14730*/  WARPGROUP.DEPBAR.LE gsb0, 0x0 ;  /* 0x00008000000079c5 */ /* 0x000fc40000010000 */
[----:B------:R-:W-:-:S08]  /*14740*/  WARPGROUP.ARRIVE ;  /* 0x00000000000079c5 */ /* 0x000fd00000000000 */
[----:B------:R-:W-:Y:S01]  /*14750*/  HGMMA.64x64x16.F32.BF16 R152, gdesc[UR8], R152, gsb0 ;  /* 0x00e00000089879f0 */ /* 0x000fe20008001898 */
[----:B------:R-:W-:Y:S02]  /*14760*/  R2UR UR10, R4 ;  /* 0x00000000040a72ca */ /* 0x000fe400000e0000 */
[----:B------:R-:W-:Y:S02]  /*14770*/  R2UR UR11, R5 ;  /* 0x00000000050b72ca */ /* 0x000fe400000e0000 */
[----:B------:R-:W-:Y:S02]  /*14780*/  R2UR UR8, R238 ;  /* 0x00000000ee0872ca */ /* 0x000fe400000e0000 */
[----:B------:R-:W-:Y:S02]  /*14790*/  R2UR UR9, R239 ;  /* 0x00000000ef0972ca */ /* 0x000fe400000e0000 */
[----:B------:R-:W-:Y:S02]  /*147a0*/  IADD3 R4, R2, 0x204, RZ ;  /* 0x0000020402047810 */ /* 0x000fe40007ffe0ff */
[----:B------:R-:W-:Y:S01]  /*147b0*/  MOV R5, 0x40000040 ;  /* 0x4000004000057802 */ /* 0x000fe20000000f00 */
[----:B------:R-:W-:-:S02]  /*147c0*/  WARPGROUP.DEPBAR.LE gsb0, 0x0 ;  /* 0x00008000000079c5 */ /* 0x000fc40000010000 */
        /* <DEDUP_REMOVED lines=182> */
[----:B------:R-:W-:Y:S01]  /*15330*/  R2UR UR10, R4 ;  /* 0x00000000040a72ca */ /* 0x000fe200000e0000 */
[----:B------:R-:W-:Y:S01]  /*15340*/  UMOV UR8, UR56 ;  /* 0x0000003800087c82 */ /* 0x000fe20008000000 */
[----:B------:R-:W-:Y:S01]  /*15350*/  R2UR UR11, R5 ;  /* 0x00000000050b72ca */ /* 0x000fe200000e0000 */
[----:B------:R-:W-:Y:S01]  /*15360*/  UMOV UR9, UR57 ;  /* 0x0000003900097c82 */ /* 0x000fe20008000000 */
[----:B------:R-:W-:Y:S02]  /*15370*/  IADD3 R4, R2, 0xc06, RZ ;  /* 0x00000c0602047810 */ /* 0x000fe40007ffe0ff */
[----:B------:R-:W-:Y:S01]  /*15380*/  MOV R5, 0x40000040 ;  /* 0x4000004000057802 */ /* 0x000fe20000000f00 */
[----:B------:R-:W-:Y:S02]  /*15390*/  WARPGROUP.DEPBAR.LE gsb0, 0x0 ;  /* 0x00008000000079c5 */ /* 0x000fe40000010000 */
[----:B------:R-:W-:-:S06]  /*153a0*/  WARPGROUP.ARRIVE ;  /* 0x00000000000079c5 */ /* 0x000fcc0000000000 */
[----:B------:R-:W-:Y:S01]  /*153b0*/  HGMMA.64x64x16.F32.BF16 R152, gdesc[UR8], R152, gsb0 ;  /* 0x00e00000089879f0 */ /* 0x000fe20008001898 */
[----:B------:R-:W-:Y:S01]  /*153c0*/  R2UR UR10, R4 ;  /* 0x00000000040a72ca */ /* 0x000fe200000e0000 */
[----:B------:R-:W-:Y:S01]  /*153d0*/  UMOV UR8, UR52 ;  /* 0x0000003400087c82 */ /* 0x000fe20008000000 */
[----:B------:R-:W-:Y:S01]  /*153e0*/  R2UR UR11, R5 ;  /* 0x00000000050b72ca */ /* 0x000fe200000e0000 */
[----:B------:R-:W-:Y:S01]  /*153f0*/  UMOV UR9, UR53 ;  /* 0x0000003500097c82 */ /* 0x000fe20008000000 */
[----:B------:R-:W-:Y:S01]  /*15400*/  VIADD R4, R2, 0xe00 ;  /* 0x00000e0002047836 */ /* 0x000fe20000000000 */
[----:B------:R-:W-:Y:S01]  /*15410*/  MOV R5, 0x40000040 ;  /* 0x4000004000057802 */ /* 0x000fe20000000f00 */
[----:B------:R-:W-:Y:S02]  /*15420*/  WARPGROUP.DEPBAR.LE gsb0, 0x0 ;  /* 0x00008000000079c5 */ /* 0x000fe40000010000 */
[----:B------:R-:W-:-:S07]  /*15430*/  WARPGROUP.ARRIVE ;  /* 0x00000000000079c5 */ /* 0x000fce0000000000 */
[----:B------:R-:W-:Y:S01]  /*15440*/  HGMMA.64x64x16.F32.BF16 R152, gdesc[UR8], R152, gsb0 ;  /* 0x00e00000089879f0 */ /* 0x000fe20008001898 */
[----:B------:R-:W-:Y:S01]  /*15450*/  R2UR UR10, R4 ;  /* 0x00000000040a72ca */ /* 0x000fe200000e0000 */
[----:B------:R-:W-:Y:S01]  /*15460*/  UMOV UR8, UR48 ;  /* 0x0000003000087c82 */ /* 0x000fe20008000000 */
[----:B------:R-:W-:Y:S01]  /*15470*/  R2UR UR11, R5 ;  /* 0x00000000050b72ca */ /* 0x000fe200000e0000 */
[----:B------:R-:W-:Y:S01]  /*15480*/  UMOV UR9, UR49 ;  /* 0x0000003100097c82 */ /* 0x000fe20008000000 */
[----:B------:R-:W-:Y:S01]  /*15490*/  IMAD.MOV.U32 R5, RZ, RZ, 0x40000040 ;  /* 0x40000040ff057424 */ /* 0x000fe200078e00ff */
[----:B------:R-:W-:Y:S01]  /*154a0*/  IADD3 R4, R2, 0xe02, RZ ;  /* 0x00000e0202047810 */ /* 0x000fe20007ffe0ff */
[----:B------:R-:W-:Y:S02]  /*154b0*/  WARPGROUP.DEPBAR.LE gsb0, 0x0 ;  /* 0x00008000000079c5 */ /* 0x000fe40000010000 */
[----:B------:R-:W-:-:S07]  /*154c0*/  WARPGROUP.ARRIVE ;  /* 0x00000000000079c5 */ /* 0x000fce0000000000 */
[----:B------:R-:W-:Y:S01]  /*154d0*/  HGMMA.64x64x16.F32.BF16 R152, gdesc[UR8], R152, gsb0 ;  /* 0x00e00000089879f0 */ /* 0x000fe20008001898 */
[----:B------:R-:W-:Y:S01]  /*154e0*/  R2UR UR10, R4 ;  /* 0x00000000040a72ca */ /* 0x000fe200000e0000 */
[----:B------:R-:W-:Y:S01]  /*154f0*/  UMOV UR8, UR44 ;  /* 0x0000002c00087c82 */ /* 0x000fe20008000000 */
[----:B------:R-:W-:Y:S01]  /*15500*/  R2UR UR11, R5 ;  /* 0x00000000050b72ca */ /* 0x000fe200000e0000 */
[----:B------:R-:W-:Y:S01]  /*15510*/  UMOV UR9, UR45 ;  /* 0x0000002d00097c82 */ /* 0x000fe20008000000 */
[C---:B------:R-:W-:Y:S01]  /*15520*/  IADD3 R4, R2.reuse, 0xe04, RZ ;  /* 0x00000e0402047810 */ /* 0x040fe20007ffe0ff */
[----:B------:R-:W-:Y:S01]  /*15530*/  VIADD R2, R2, 0xe06 ;  /* 0x00000e0602027836 */ /* 0x000fe20000000000 */
[----:B------:R-:W-:-:S04]  /*15540*/  MOV R5, 0x40000040 ;  /* 0x4000004000057802 */ /* 0x000fc80000000f00 */
[----:B------:R-:W-:Y:S01]  /*15550*/  R2UR UR6, R2 ;  /* 0x00000000020672ca */ /* 0x000fe200000e0000 */
[----:B------:R-:W-:Y:S02]  /*15560*/  WARPGROUP.DEPBAR.LE gsb0, 0x0 ;  /* 0x00008000000079c5 */ /* 0x000fe40000010000 */
[----:B------:R-:W-:-:S06]  /*15570*/  WARPGROUP.ARRIVE ;  /* 0x00000000000079c5 */ /* 0x000fcc0000000000 */
[----:B------:R-:W-:Y:S01]  /*15580*/  HGMMA.64x64x16.F32.BF16 R152, gdesc[UR8], R152, gsb0 ;  /* 0x00e00000089879f0 */ /* 0x000fe20008001898 */
[----:B------:R-:W-:Y:S01]  /*15590*/  R2UR UR10, R4 ;  /* 0x00000000040a72ca */ /* 0x000fe200000e0000 */
[----:B------:R-:W-:Y:S01]  /*155a0*/  UMOV UR8, UR40 ;  /* 0x0000002800087c82 */ /* 0x000fe20008000000 */
[----:B------:R-:W-:Y:S01]  /*155b0*/  R2UR UR11, R5 ;  /* 0x00000000050b72ca */ /* 0x000fe200000e0000 */
[----:B------:R-:W-:Y:S01]  /*155c0*/  UMOV UR9, UR41 ;  /* 0x0000002900097c82 */ /* 0x000fe20008000000 */
[----:B------:R-:W-:Y:S02]  /*155d0*/  WARPGROUP.DEPBAR.LE gsb0, 0x0 ;  /* 0x00008000000079c5 */ /* 0x000fe40000010000 */
[----:B------:R-:W-:-:S09]  /*155e0*/  WARPGROUP.ARRIVE ;  /* 0x00000000000079c5 */ /* 0x000fd20000000000 */
        /* <DEDUP_REMOVED lines=8> */
[----:B------:R-:W1:Y:S01]  /*15670*/  S2R R13, SR_CgaCtaId ;  /* 0x00000000000d7919 */ /* 0x000e620000008800 */
[----:B------:R-:W-:Y:S02]  /*15680*/  MOV R11, 0x400 ;  /* 0x00000400000b7802 */ /* 0x000fe40000000f00 */
[----:B------:R-:W-:Y:S02]  /*15690*/  SHF.L.U32 R2, R12, 0x1f, RZ ;  /* 0x0000001f0c027819 */ /* 0x000fe400000006ff */
[----:B------:R-:W-:Y:S02]  /*156a0*/  ISETP.NE.AND P3, PT, R192, RZ, PT ;  /* 0x000000ffc000720c */ /* 0x000fe40003f65270 */
[----:B-1----:R-:W-:-:S04]  /*156b0*/  LEA R11, R13, R11, 0x18 ;  /* 0x0000000b0d0b7211 */ /* 0x002fc800078ec0ff */
[----:B------:R-:W-:-:S04]  /*156c0*/  LEA R0, R8, R11, 0x3 ;  /* 0x0000000b08007211 */ /* 0x000fc800078e18ff */
[----:B------:R-:W1:Y:S02]  /*156d0*/  SYNCS.PHASECHK.TRANS64.TRYWAIT P2, [R0+URZ+0x50020], R2 ;  /* 0x05002002000075a7 */ /* 0x000e64000804017f */
[----:B-1----:R-:W-:Y:S05]  /*156e0*/  @!P2 BRA `(.L_x_41) ;  /* 0x000000f40078a947 */ /* 0x002fea0003800000 */
.L_x_113:
[----:B------:R-:W-:Y:S05]  /*156f0*/  @P3 BRA `(.L_x_42) ;  /* 0x00000000001c3947 */ /* 0x000fea0003800000 */
[----:B------:R-:W2:Y:S01]  /*15700*/  S2R R3, SR_TID.X ;  /* 0x0000000000037919 */ /* 0x000ea20000002100 */
[----:B-1----:R-:W-:-:S04]  /*15710*/  IMAD.MOV.U32 R2, RZ, RZ, 0x10000 ;  /* 0x00010000ff027424 */ /* 0x002fc800078e00ff */
[----:B------:R3:W-:Y:S01]  /*15720*/  SYNCS.ARRIVE.TRANS64 RZ, [R0+URZ+0x50000], R2 ;  /* 0x0500000200ff79a7 */ /* 0x0007e2000800003f */
[----:B--2---:R-:W-:-:S04]  /*15730*/  LOP3.LUT R3, R3, 0x1f, RZ, 0xc0, !PT ;  /* 0x0000001f03037812 */ /* 0x004fc800078ec0ff */
[----:B------:R-:W-:-:S13]  /*15740*/  ISETP.NE.AND P2, PT, R3, RZ, PT ;  /* 0x000000ff0300720c */ /* 0x000fda0003f45270 */
[----:B---3--:R-:W-:Y:S05]  /*15750*/  @!P2 BRA `(.L_x_42) ;  /* 0x000000000004a947 */ /* 0x008fea0003800000 */
[----:B------:R-:W-:Y:S01]  /*15760*/  BPT.TRAP 0x1 ;  /* 0x000000040000795c */ /* 0x000fe20000300000 */
.L_x_42:
[----:B------:R-:W2:Y:S01]  /*15770*/  S2R R5, SR_CgaCtaId ;  /* 0x0000000000057919 */ /* 0x000ea20000008800 */
[----:B-1----:R-:W1:Y:S01]  /*15780*/  LDC.64 R2, c[0x0][0x198] ;  /* 0x00006600ff027b82 */ /* 0x002e620000000a00 */
[----:B------:R-:W-:Y:S01]  /*15790*/  MOV R4, 0x400 ;  /* 0x0000040000047802 */ /* 0x000fe20000000f00 */
        /* <DEDUP_REMOVED lines=12> */
[----:B------:R-:W-:-:S02]  /*15860*/  UMOV UR29, UR37 ;  /* 0x00000025001d7c82 */ /* 0x000fc40008000000 */
[----:B------:R-:W-:Y:S02]  /*15870*/  USHF.L.U32 UR19, UR6, 0x6, URZ ;  /* 0x0000000606137899 */ /* 0x000fe4000800063f */
        /* <DEDUP_REMOVED lines=9> */
[----:B-1----:R-:W-:-:S04]  /*15910*/  IADD3 R0, P2, R2, 0x1f0, RZ ;  /* 0x000001f002007810 */ /* 0x002fc80007f5e0ff */
        /* <DEDUP_REMOVED lines=29> */
.L_x_40:
[----:B------:R-:W-:-:S07]  /*15af0*/  IADD3 R9, R9, -0x1, RZ ;  /* 0xffffffff09097810 */ /* 0x000fce0007ffe0ff */
.L_x_39:
[----:B------:R-:W-:Y:S01]  /*15b00*/  IADD3 R6, R6, 0x1, RZ ;  /* 0x0000000106067810 */ /* 0x000fe20007ffe0ff */
[----:B------:R-:W-:Y:S05]  /*15b10*/  WARPSYNC.ALL ;  /* 0x0000000000007948 */ /* 0x000fea0003800000 */
[----:B------:R-:W-:-:S04]  /*15b20*/  ISETP.NE.AND P2, PT, R6, 0x4, PT ;  /* 0x000000040600780c */ /* 0x000fc80003f45270 */
[----:B------:R-:W-:Y:S02]  /*15b30*/  SEL R0, RZ, 0x1, P2 ;  /* 0x00000001ff007807 */ /* 0x000fe40001000000 */
[----:B------:R-:W-:Y:S02]  /*15b40*/  SEL R186, R6, RZ, P2 ;  /* 0x000000ff06ba7207 */ /* 0x000fe40001000000 */
[----:B------:R-:W-:Y:S01]  /*15b50*/  LOP3.LUT R193, R10, R0, RZ, 0x3c, !PT ;  /* 0x000000000ac17212 */ /* 0x000fe200078e3cff */
[----:B------:R-:W1:Y:S01]  /*15b60*/  S2R R3, SR_CgaCtaId ;  /* 0x0000000000037919 */ /* 0x000e620000008800 */
[----:B------:R-:W-:Y:S01]  /*15b70*/  MOV R2, 0x400 ;  /* 0x0000040000027802 */ /* 0x000fe20000000f00 */
[----:B------:R-:W-:Y:S01]  /*15b80*/  BSSY B0, `(.L_x_43) ;  /* 0x0000077000007945 */ /* 0x000fe20003800000 */
[----:B------:R-:W-:Y:S01]  /*15b90*/  IADD3 R0, R7, 0x1, RZ ;  /* 0x0000000107007810 */ /* 0x000fe20007ffe0ff */
[----:B------:R-:W2:Y:S01]  /*15ba0*/  S2R R14, SR_CgaCtaId ;  /* 0x00000000000e7919 */ /* 0x000ea20000008800 */
[----:B------:R-:W-:-:S02]  /*15bb0*/  MOV R6, 0x400 ;  /* 0x0000040000067802 */ /* 0x000fc40000000f00 */
[----:B-1----:R-:W-:Y:S02]  /*15bc0*/  LEA R2, R3, R2, 0x18 ;  /* 0x0000000203027211 */ /* 0x002fe400078ec0ff */
[----:B--2---:R-:W-:-:S03]  /*15bd0*/  LEA R6, R14, R6, 0x18 ;  /* 0x000000060e067211 */ /* 0x004fc600078ec0ff */
[----:B------:R-:W-:Y:S02]  /*15be0*/  IMAD.MOV.U32 R250, RZ, RZ, R2 ;  /* 0x000000fffffa7224 */ /* 0x000fe400078e0002 */
[----:B------:R-:W1:Y:S01]  /*15bf0*/  LDC R2, c[0x0][0x28c] ;  /* 0x0000a300ff027b82 */ /* 0x000e620000000800 */
[----:B------:R-:W-:Y:S02]  /*15c00*/  IADD3 R6, R6, 0x50020, RZ ;  /* 0x0005002006067810 */ /* 0x000fe40007ffe0ff */
[-C--:B-1----:R-:W-:Y:S02]  /*15c10*/  ISETP.GE.AND P5, PT, R0, R2.reuse, PT ;  /* 0x000000020000720c */ /* 0x082fe40003fa6270 */
[C---:B------:R-:W-:Y:S02]  /*15c20*/  IADD3 R0, R7.reuse, 0x8, RZ ;  /* 0x0000000807007810 */ /* 0x040fe40007ffe0ff */
[CC--:B------:R-:W-:Y:S02]  /*15c30*/  ISETP.GE.AND P6, PT, R7.reuse, R2.reuse, PT ;  /* 0x000000020700720c */ /* 0x0c0fe40003fc6270 */
[----:B------:R-:W-:Y:S01]  /*15c40*/  ISETP.GE.AND P2, PT, R0, R2, PT ;  /* 0x000000020000720c */ /* 0x000fe20003f46270 */
[----:B------:R-:W-:Y:S01]  /*15c50*/  VIADD R0, R7, 0x9 ;  /* 0x0000000907007836 */ /* 0x000fe20000000000 */
[----:B------:R-:W-:-:S02]  /*15c60*/  FSEL R11, R152, -INF , !P6 ;  /* 0xff800000980b7808 */ /* 0x000fc40007000000 */
[----:B------:R-:W-:Y:S02]  /*15c70*/  FSEL R4, R154, -INF , !P6 ;  /* 0xff8000009a047808 */ /* 0x000fe40007000000 */
[-C--:B------:R-:W-:Y:S02]  /*15c80*/  ISETP.GE.AND P4, PT, R0, R2.reuse, PT ;  /* 0x000000020000720c */ /* 0x080fe40003f86270 */
[----:B------:R-:W-:Y:S02]  /*15c90*/  IADD3 R0, R7, 0x10, RZ ;  /* 0x0000001007007810 */ /* 0x000fe40007ffe0ff */
[----:B------:R-:W-:Y:S02]  /*15ca0*/  FSEL R153, R153, -INF , !P5 ;  /* 0xff80000099997808 */ /* 0x000fe40006800000 */
[----:B------:R-:W-:Y:S02]  /*15cb0*/  ISETP.GE.AND P3, PT, R0, R2, PT ;  /* 0x000000020000720c */ /* 0x000fe40003f66270 */
[----:B------:R-:W-:-:S02]  /*15cc0*/  IADD3 R0, R7, 0x11, RZ ;  /* 0x0000001107007810 */ /* 0x000fc40007ffe0ff */
[----:B------:R-:W-:Y:S02]  /*15cd0*/  FSEL R10, R155, -INF , !P5 ;  /* 0xff8000009b0a7808 */ /* 0x000fe40006800000 */
[-C--:B------:R-:W-:Y:S01]  /*15ce0*/  ISETP.GE.AND P6, PT, R0, R2.reuse, PT ;  /* 0x000000020000720c */ /* 0x080fe20003fc6270 */
[C---:B------:R-:W-:Y:S01]  /*15cf0*/  VIADD R0, R7.reuse, 0x18 ;  /* 0x0000001807007836 */ /* 0x040fe20000000000 */
[----:B------:R-:W-:Y:S02]  /*15d00*/  FSEL R156, R156, -INF , !P2 ;  /* 0xff8000009c9c7808 */ /* 0x000fe40005000000 */
[----:B------:R-:W-:Y:S02]  /*15d10*/  FSEL R5, R158, -INF , !P2 ;  /* 0xff8000009e057808 */ /* 0x000fe40005000000 */
[----:B------:R-:W-:Y:S02]  /*15d20*/  ISETP.GE.AND P5, PT, R0, R2, PT ;  /* 0x000000020000720c */ /* 0x000fe40003fa6270 */
[----:B------:R-:W-:-:S02]  /*15d30*/  IADD3 R0, R7, 0x19, RZ ;  /* 0x0000001907007810 */ /* 0x000fc40007ffe0ff */
[----:B------:R-:W-:Y:S02]  /*15d40*/  FSEL R157, R157, -INF , !P4 ;  /* 0xff8000009d9d7808 */ /* 0x000fe40006000000 */
[-C--:B------:R-:W-:Y:S02]  /*15d50*/  ISETP.GE.AND P2, PT, R0, R2.reuse, PT ;  /* 0x000000020000720c */ /* 0x080fe40003f46270 */
[----:B------:R-:W-:Y:S02]  /*15d60*/  IADD3 R0, R7, 0x20, RZ ;  /* 0x0000002007007810 */ /* 0x000fe40007ffe0ff */
[----:B------:R-:W-:Y:S02]  /*15d70*/  FSEL R159, R159, -INF , !P4 ;  /* 0xff8000009f9f7808 */ /* 0x000fe40006000000 */
[----:B------:R-:W-:Y:S01]  /*15d80*/  ISETP.GE.AND P4, PT, R0, R2, PT ;  /* 0x000000020000720c */ /* 0x000fe20003f86270 */
[----:B------:R-:W-:Y:S01]  /*15d90*/  VIADD R0, R7, 0x21 ;  /* 0x0000002107007836 */ /* 0x000fe20000000000 */
[----:B------:R-:W-:-:S02]  /*15da0*/  FSEL R160, R160, -INF , !P3 ;  /* 0xff800000a0a07808 */ /* 0x000fc40005800000 */
[----:B------:R-:W-:Y:S02]  /*15db0*/  FSEL R162, R162, -INF , !P3 ;  /* 0xff800000a2a27808 */ /* 0x000fe40005800000 */
[-C--:B------:R-:W-:Y:S02]  /*15dc0*/  ISETP.GE.AND P3, PT, R0, R2.reuse, PT ;  /* 0x000000020000720c */ /* 0x080fe40003f66270 */
[----:B------:R-:W-:Y:S02]  /*15dd0*/  IADD3 R0, R7, 0x28, RZ ;  /* 0x0000002807007810 */ /* 0x000fe40007ffe0ff */
[----:B------:R-:W-:Y:S02]  /*15de0*/  FSEL R161, R161, -INF , !P6 ;  /* 0xff800000a1a17808 */ /* 0x000fe40007000000 */
[----:B------:R-:W-:Y:S02]  /*15df0*/  FSEL R15, R163, -INF , !P6 ;  /* 0xff800000a30f7808 */ /* 0x000fe40007000000 */
[----:B------:R-:W-:-:S02]  /*15e00*/  ISETP.GE.AND P6, PT, R0, R2, PT ;  /* 0x000000020000720c */ /* 0x000fc40003fc6270 */
[C---:B------:R-:W-:Y:S02]  /*15e10*/  IADD3 R0, R7.reuse, 0x29, RZ ;  /* 0x0000002907007810 */ /* 0x040fe40007ffe0ff */
[----:B------:R-:W-:Y:S02]  /*15e20*/  FSEL R16, R164, -INF , !P5 ;  /* 0xff800000a4107808 */ /* 0x000fe40006800000 */
[----:B------:R-:W-:Y:S02]  /*15e30*/  FSEL R18, R166, -INF , !P5 ;  /* 0xff800000a6127808 */ /* 0x000fe40006800000 */
[----:B------:R-:W-:Y:S01]  /*15e40*/  ISETP.GE.AND P5, PT, R0, R2, PT ;  /* 0x000000020000720c */ /* 0x000fe20003fa6270 */
[----:B------:R-:W-:Y:S01]  /*15e50*/  VIADD R0, R7, 0x30 ;  /* 0x0000003007007836 */ /* 0x000fe20000000000 */
[----:B------:R-:W-:Y:S02]  /*15e60*/  FSEL R165, R165, -INF , !P2 ;  /* 0xff800000a5a57808 */ /* 0x000fe40005000000 */
[----:B------:R-:W-:-:S02]  /*15e70*/  FSEL R17, R167, -INF , !P2 ;  /* 0xff800000a7117808 */ /* 0x000fc40005000000 */
[-C--:B------:R-:W-:Y:S02]  /*15e80*/  ISETP.GE.AND P2, PT, R0, R2.reuse, PT ;  /* 0x000000020000720c */ /* 0x080fe40003f46270 */
[C---:B------:R-:W-:Y:S02]  /*15e90*/  IADD3 R0, R7.reuse, 0x31, RZ ;  /* 0x0000003107007810 */ /* 0x040fe40007ffe0ff */
[----:B------:R-:W-:Y:S02]  /*15ea0*/  FSEL R21, R168, -INF , !P4 ;  /* 0xff800000a8157808 */ /* 0x000fe40006000000 */
[----:B------:R-:W-:Y:S02]  /*15eb0*/  FSEL R23, R170, -INF , !P4 ;  /* 0xff800000aa177808 */ /* 0x000fe40006000000 */
[----:B------:R-:W-:Y:S02]  /*15ec0*/  ISETP.GE.AND P4, PT, R0, R2, PT ;  /* 0x000000020000720c */ /* 0x000fe40003f86270 */
[----:B------:R-:W-:-:S02]  /*15ed0*/  IADD3 R0, R7, 0x38, RZ ;  /* 0x0000003807007810 */ /* 0x000fc40007ffe0ff */
[----:B------:R-:W-:Y:S02]  /*15ee0*/  FSEL R19, R169, -INF , !P3 ;  /* 0xff800000a9137808 */ /* 0x000fe40005800000 */
[----:B------:R-:W-:Y:S02]  /*15ef0*/  FSEL R22, R171, -INF , !P3 ;  /* 0xff800000ab167808 */ /* 0x000fe40005800000 */
[-C--:B------:R-:W-:Y:S01]  /*15f00*/  ISETP.GE.AND P3, PT, R0, R2.reuse, PT ;  /* 0x000000020000720c */ /* 0x080fe20003f66270 */
[----:B------:R-:W-:Y:S01]  /*15f10*/  VIADD R0, R7, 0x39 ;  /* 0x0000003907007836 */ /* 0x000fe20000000000 */
[----:B------:R-:W-:Y:S02]  /*15f20*/  FSEL R158, R172, -INF , !P6 ;  /* 0xff800000ac9e7808 */ /* 0x000fe40007000000 */
[----:B------:R-:W-:Y:S02]  /*15f30*/  FSEL R188, R174, -INF , !P6 ;  /* 0xff800000aebc7808 */ /* 0x000fe40007000000 */
[----:B------:R-:W-:-:S02]  /*15f40*/  ISETP.GE.AND P6, PT, R0, R2, PT ;  /* 0x000000020000720c */ /* 0x000fc40003fc6270 */
[----:B------:R-:W-:Y:S02]  /*15f50*/  FMNMX R0, R11, R189, !PT ;  /* 0x000000bd0b007209 */ /* 0x000fe40007800000 */
[----:B------:R-:W-:Y:S02]  /*15f60*/  FSEL R187, R173, -INF , !P5 ;  /* 0xff800000adbb7808 */ /* 0x000fe40006800000 */
[----:B------:R-:W-:Y:S02]  /*15f70*/  FMNMX R0, R153, R0, !PT ;  /* 0x0000000099007209 */ /* 0x000fe40007800000 */
[----:B------:R-:W-:Y:S02]  /*15f80*/  FSEL R191, R176, -INF , !P2 ;  /* 0xff800000b0bf7808 */ /* 0x000fe40005000000 */
[----:B------:R-:W-:Y:S02]  /*15f90*/  FMNMX R0, R156, R0, !PT ;  /* 0x000000009c007209 */ /* 0x000fe40007800000 */
[----:B------:R-:W-:-:S02]  /*15fa0*/  FSEL R177, R177, -INF , !P4 ;  /* 0xff800000b1b17808 */ /* 0x000fc40006000000 */
[----:B------:R-:W-:Y:S02]  /*15fb0*/  FMNMX R0, R157, R0, !PT ;  /* 0x000000009d007209 */ /* 0x000fe40007800000 */
[----:B------:R-:W-:Y:S02]  /*15fc0*/  FSEL R180, R180, -INF , !P3 ;  /* 0xff800000b4b47808 */ /* 0x000fe40005800000 */
[----:B------:R-:W-:Y:S02]  /*15fd0*/  FMNMX R0, R160, R0, !PT ;  /* 0x00000000a0007209 */ /* 0x000fe40007800000 */
[----:B------:R-:W-:Y:S02]  /*15fe0*/  FSEL R181, R181, -INF , !P6 ;  /* 0xff800000b5b57808 */ /* 0x000fe40007000000 */
        /* <DEDUP_REMOVED lines=20> */
[----:B------:R-:W-:Y:S02]  /*16130*/  FSEL R20, R175, -INF , !P5 ;  /* 0xff800000af147808 */ /* 0x000fe40006800000 */
[----:B------:R-:W-:Y:S02]  /*16140*/  FMNMX R0, R188, R0, !PT ;  /* 0x00000000bc007209 */ /* 0x000fe40007800000 */
[----:B------:R-:W-:Y:S02]  /*16150*/  FMNMX R13, R181, R13, !PT ;  /* 0x0000000db50d7209 */ /* 0x000fe40007800000 */
[----:B------:R-:W-:Y:S02]  /*16160*/  FSEL R178, R178, -INF , !P2 ;  /* 0xff800000b2b27808 */ /* 0x000fe40005000000 */
[----:B------:R-:W-:Y:S01]  /*16170*/  FMNMX R0, R20, R0, !PT ;  /* 0x0000000014007209 */ /* 0x000fe20007800000 */
[----:B------:R-:W1:Y:S01]  /*16180*/  SHFL.BFLY PT, R3, R13, 0x1, 0x1f ;  /* 0x0c201f000d037f89 */ /* 0x000e6200000e0000 */
[----:B------:R-:W-:-:S02]  /*16190*/  FSEL R179, R179, -INF , !P4 ;  /* 0xff800000b3b37808 */ /* 0x000fc40006000000 */
[----:B------:R-:W-:Y:S02]  /*161a0*/  FMNMX R0, R178, R0, !PT ;  /* 0x00000000b2007209 */ /* 0x000fe40007800000 */
[----:B------:R-:W-:Y:S02]  /*161b0*/  FSEL R182, R182, -INF , !P3 ;  /* 0xff800000b6b67808 */ /* 0x000fe40005800000 */
[----:B------:R-:W-:Y:S02]  /*161c0*/  FMNMX R0, R179, R0, !PT ;  /* 0x00000000b3007209 */ /* 0x000fe40007800000 */
[----:B------:R-:W-:Y:S02]  /*161d0*/  FSEL R183, R183, -INF , !P6 ;  /* 0xff800000b7b77808 */ /* 0x000fe40007000000 */
[----:B------:R-:W-:-:S04]  /*161e0*/  FMNMX R0, R182, R0, !PT ;  /* 0x00000000b6007209 */ /* 0x000fc80007800000 */
[----:B------:R-:W-:-:S05]  /*161f0*/  FMNMX R0, R183, R0, !PT ;  /* 0x00000000b7007209 */ /* 0x000fca0007800000 */
[----:B------:R-:W2:Y:S01]  /*16200*/  SHFL.BFLY PT, R2, R0, 0x1, 0x1f ;  /* 0x0c201f0000027f89 */ /* 0x000ea200000e0000 */
[----:B-1----:R-:W-:-:S05]  /*16210*/  FMNMX R13, R13, R3, !PT ;  /* 0x000000030d0d7209 */ /* 0x002fca0007800000 */
[----:B------:R-:W1:Y:S01]  /*16220*/  SHFL.BFLY PT, R3, R13, 0x2, 0x1f ;  /* 0x0c401f000d037f89 */ /* 0x000e6200000e0000 */
[----:B--2---:R-:W-:Y:S02]  /*16230*/  FMNMX R0, R0, R2, !PT ;  /* 0x0000000200007209 */ /* 0x004fe40007800000 */
[----:B------:R-:W-:-:S03]  /*16240*/  LEA R2, R185, R6, 0x3 ;  /* 0x00000006b9027211 */ /* 0x000fc600078e18ff */
[----:B------:R-:W2:Y:S01]  /*16250*/  SHFL.BFLY PT, R14, R0, 0x2, 0x1f ;  /* 0x0c401f00000e7f89 */ /* 0x000ea200000e0000 */
[----:B------:R-:W-:Y:S02]  /*16260*/  PRMT R2, RZ, 0x654, R2 ;  /* 0x00000654ff027816 */ /* 0x000fe40000000002 */
[----:B-1----:R-:W-:Y:S02]  /*16270*/  FMNMX R13, R13, R3, !PT ;  /* 0x000000030d0d7209 */ /* 0x002fe40007800000 */
[----:B------:R1:W-:Y:S01]  /*16280*/  SYNCS.ARRIVE.TRANS64.RED.A1T0 RZ, [R2+URZ], RZ ;  /* 0x000000ff02ff79a7 */ /* 0x0003e2000810043f */
[----:B------:R-:W-:Y:S01]  /*16290*/  SHF.L.U32 R3, R193, 0x1f, RZ ;  /* 0x0000001fc1037819 */ /* 0x000fe200000006ff */
[----:B-1----:R-:W-:Y:S02]  /*162a0*/  IMAD R2, R186, 0x8, R250 ;  /* 0x00000008ba027824 */ /* 0x002fe400078e02fa */
[----:B------:R-:W1:Y:S02]  /*162b0*/  LDC R250, c[0x0][0x604] ;  /* 0x00018100fffa7b82 */ /* 0x000e640000000800 */
[----:B------:R-:W3:Y:S01]  /*162c0*/  SYNCS.PHASECHK.TRANS64.TRYWAIT P2, [R2+URZ+0x50000], R3 ;  /* 0x05000003020075a7 */ /* 0x000ee2000804017f */
[----:B--2---:R-:W-:Y:S01]  /*162d0*/  FMNMX R14, R0, R14, !PT ;  /* 0x0000000e000e7209 */ /* 0x004fe20007800000 */
[----:B---3--:R-:W-:Y:S06]  /*162e0*/  @!P2 BRA `(.L_x_44) ;  /* 0x000000e8008ca947 */ /* 0x008fec0003800000 */
.L_x_114:
[----:B------:R-:W-:Y:S05]  /*162f0*/  BSYNC B0 ;  /* 0x0000000000007941 */ /* 0x000fea0003800000 */
.L_x_43:
        /* <DEDUP_REMOVED lines=128> */
[C---:B------:R-:W-:Y:S01]  /*16b00*/  FSETP.NEU.AND P2, PT, R13.reuse, -INF , PT ;  /* 0xff8000000d00780b */ /* 0x040fe20003f4d000 */
[----:B------:R-:W-:Y:S05]  /*16b10*/  WARPSYNC.ALL ;  /* 0x0000000000007948 */ /* 0x000fea0003800000 */
[----:B------:R-:W-:Y:S01]  /*16b20*/  FSEL R6, R13, RZ, P2 ;  /* 0x000000ff0d067208 */ /* 0x000fe20001000000 */
[----:B------:R-:W-:Y:S01]  /*16b30*/  STL [R1+0x9e4], R160 ;  /* 0x0009e4a001007387 */ /* 0x000fe20000100800 */
[----:B------:R-:W-:-:S03]  /*16b40*/  FSETP.NEU.AND P2, PT, R14, -INF , PT ;  /* 0xff8000000e00780b */ /* 0x000fc60003f4d000 */
[----:B--2---:R-:W-:Y:S01]  /*16b50*/  FADD R2, -R6, R189 ;  /* 0x000000bd06027221 */ /* 0x004fe20000000100 */
[----:B------:R-:W-:Y:S01]  /*16b60*/  FSEL R3, R14, RZ, P2 ;  /* 0x000000ff0e037208 */ /* 0x000fe20001000000 */
[-C--:B-1----:R-:W-:Y:S01]  /*16b70*/  FMUL R6, R6, R250.reuse ;  /* 0x000000fa06067220 */ /* 0x082fe20000400000 */
[----:B------:R-:W-:Y:S01]  /*16b80*/  STL [R1+0x9e0], R161 ;  /* 0x0009e0a101007387 */ /* 0x000fe20000100800 */
[-C--:B------:R-:W-:Y:S02]  /*16b90*/  FMUL R2, R2, R250.reuse ;  /* 0x000000fa02027220 */ /* 0x080fe40000400000 */
[C---:B------:R-:W-:Y:S01]  /*16ba0*/  FADD R0, -R3.reuse, R190 ;  /* 0x000000be03007221 */ /* 0x040fe20000000100 */
[-C--:B------:R-:W-:Y:S01]  /*16bb0*/  FMUL R3, R3, R250.reuse ;  /* 0x000000fa03037220 */ /* 0x080fe20000400000 */
[-C--:B------:R-:W-:Y:S01]  /*16bc0*/  FFMA R11, R11, R250.reuse, -R6 ;  /* 0x000000fa0b0b7223 */ /* 0x080fe20000000806 */
[----:B------:R-:W-:Y:S01]  /*16bd0*/  FSETP.GEU.AND P2, PT, R2, -126, PT ;  /* 0xc2fc00000200780b */ /* 0x000fe20003f4e000 */
[-C--:B------:R-:W-:Y:S01]  /*16be0*/  FMUL R0, R0, R250.reuse ;  /* 0x000000fa00007220 */ /* 0x080fe20000400000 */
[-CC-:B------:R-:W-:Y:S01]  /*16bf0*/  FFMA R4, R4, R250.reuse, -R3.reuse ;  /* 0x000000fa04047223 */ /* 0x180fe20000000803 */
[-CC-:B------:R-:W-:Y:S01]  /*16c00*/  FFMA R10, R10, R250.reuse, -R3.reuse ;  /* 0x000000fa0a0a7223 */ /* 0x180fe20000000803 */
[----:B------:R-:W-:Y:S01]  /*16c10*/  FFMA R5, R5, R250, -R3 ;  /* 0x000000fa05057223 */ /* 0x000fe20000000803 */
[----:B------:R-:W-:Y:S01]  /*16c20*/  STL [R1+0x9dc], R162 ;  /* 0x0009dca201007387 */ /* 0x000fe20000100800 */
[----:B------:R-:W-:-:S02]  /*16c30*/  FSETP.GEU.AND P4, PT, R0, -126, PT ;  /* 0xc2fc00000000780b */ /* 0x000fc40003f8e000 */
[----:B------:R-:W-:Y:S01]  /*16c40*/  FSETP.GEU.AND P6, PT, R4, -126, PT ;  /* 0xc2fc00000400780b */ /* 0x000fe20003fce000 */
[----:B------:R-:W-:Y:S01]  /*16c50*/  STL [R1+0x9d8], R15 ;  /* 0x0009d80f01007387 */ /* 0x000fe20000100800 */
[----:B------:R-:W-:Y:S02]  /*16c60*/  FSETP.GEU.AND P5, PT, R10, -126, PT ;  /* 0xc2fc00000a00780b */ /* 0x000fe40003fae000 */
[----:B------:R-:W-:Y:S01]  /*16c70*/  FSETP.GEU.AND P3, PT, R5, -126, PT ;  /* 0xc2fc00000500780b */ /* 0x000fe20003f6e000 */
[----:B------:R-:W-:Y:S01]  /*16c80*/  @!P2 FMUL R2, R2, 0.5 ;  /* 0x3f0000000202a820 */ /* 0x000fe20000400000 */
[----:B------:R-:W-:Y:S04]  /*16c90*/  STL [R1+0x9d4], R16 ;  /* 0x0009d41001007387 */ /* 0x000fe80000100800 */
[----:B------:R-:W-:Y:S01]  /*16ca0*/  STL [R1+0x9d0], R165 ;  /* 0x0009d0a501007387 */ /* 0x000fe20000100800 */
[----:B------:R-:W1:Y:S01]  /*16cb0*/  MUFU.EX2 R2, R2 ;  /* 0x0000000200027308 */ /* 0x000e620000000800 */
[----:B------:R-:W-:Y:S01]  /*16cc0*/  @!P4 FMUL R0, R0, 0.5 ;  /* 0x3f0000000000c820 */ /* 0x000fe20000400000 */
[----:B------:R-:W-:Y:S01]  /*16cd0*/  @!P6 FMUL R4, R4, 0.5 ;  /* 0x3f0000000404e820 */ /* 0x000fe20000400000 */
[----:B------:R-:W-:Y:S01]  /*16ce0*/  STL [R1+0x9cc], R18 ;  /* 0x0009cc1201007387 */ /* 0x000fe20000100800 */
[----:B------:R-:W-:-:S02]  /*16cf0*/  @!P5 FMUL R10, R10, 0.5 ;  /* 0x3f0000000a0ad820 */ /* 0x000fc40000400000 */
[----:B------:R-:W-:Y:S01]  /*16d00*/  @!P3 FMUL R5, R5, 0.5 ;  /* 0x3f0000000505b820 */ /* 0x000fe20000400000 */
[----:B------:R-:W-:Y:S01]  /*16d10*/  STL [R1+0x9c8], R17 ;  /* 0x0009c81101007387 */ /* 0x000fe20000100800 */
[----:B------:R2:W3:Y:S03]  /*16d20*/  MUFU.EX2 R176, R4 ;  /* 0x0000000400b07308 */ /* 0x0004e60000000800 */
[----:B------:R-:W-:Y:S04]  /*16d30*/  STL [R1+0x9c4], R21 ;  /* 0x0009c41501007387 */ /* 0x000fe80000100800 */
[----:B------:R-:W-:Y:S01]  /*16d40*/  STL [R1+0x9c0], R19 ;  /* 0x0009c01301007387 */ /* 0x000fe20000100800 */
[----:B------:R-:W4:Y:S01]  /*16d50*/  MUFU.EX2 R0, R0 ;  /* 0x0000000000007308 */ /* 0x000f220000000800 */
[----:B--2---:R-:W-:Y:S01]  /*16d60*/  FFMA R4, R159, R250, -R3 ;  /* 0x000000fa9f047223 */ /* 0x004fe20000000803 */
[----:B-1----:R-:W-:Y:S01]  /*16d70*/  @!P2 FMUL R2, R2, R2 ;  /* 0x000000020202a220 */ /* 0x002fe20000400000 */
[----:B------:R-:W-:Y:S03]  /*16d80*/  STL [R1+0x9bc], R23 ;  /* 0x0009bc1701007387 */ /* 0x000fe60000100800 */
[----:B------:R-:W-:Y:S01]  /*16d90*/  FSETP.GEU.AND P2, PT, R4, -126, PT ;  /* 0xc2fc00000400780b */ /* 0x000fe20003f4e000 */
[----:B---3--:R-:W-:Y:S01]  /*16da0*/  FMUL R24, R24, R2 ;  /* 0x0000000218187220 */ /* 0x008fe20000400000 */
[----:B------:R1:W2:Y:S01]  /*16db0*/  MUFU.EX2 R175, R10 ;  /* 0x0000000a00af7308 */ /* 0x0002a20000000800 */
[----:B------:R-:W-:Y:S01]  /*16dc0*/  @!P6 FMUL R176, R176, R176 ;  /* 0x000000b0b0b0e220 */ /* 0x000fe20000400000 */
[-C--:B------:R-:W-:Y:S01]  /*16dd0*/  FMUL R25, R25, R2.reuse ;  /* 0x0000000219197220 */ /* 0x080fe20000400000 */
[-C--:B----4-:R-:W-:Y:S01]  /*16de0*/  FMUL R28, R28, R2.reuse ;  /* 0x000000021c1c7220 */ /* 0x090fe20000400000 */
[-C--:B------:R-:W-:Y:S01]  /*16df0*/  FMUL R29, R29, R2.reuse ;  /* 0x000000021d1d7220 */ /* 0x080fe20000400000 */
[-C--:B------:R-:W-:Y:S01]  /*16e00*/  FMUL R32, R32, R2.reuse ;  /* 0x0000000220207220 */ /* 0x080fe20000400000 */
[----:B------:R-:W-:Y:S01]  /*16e10*/  FMUL R33, R33, R2 ;  /* 0x0000000221217220 */ /* 0x000fe20000400000 */
[----:B------:R-:W-:Y:S01]  /*16e20*/  STL [R1+0x9b8], R22 ;  /* 0x0009b81601007387 */ /* 0x000fe20000100800 */
[----:B------:R3:W4:Y:S01]  /*16e30*/  MUFU.EX2 R174, R5 ;  /* 0x0000000500ae7308 */ /* 0x0007220000000800 */
[--C-:B-1----:R-:W-:Y:S01]  /*16e40*/  FFMA R10, R153, R250, -R6.reuse ;  /* 0x000000fa990a7223 */ /* 0x102fe20000000806 */
[----:B------:R-:W-:Y:S01]  /*16e50*/  @!P4 FMUL R0, R0, R0 ;  /* 0x000000000000c220 */ /* 0x000fe20000400000 */
[----:B------:R-:W-:Y:S01]  /*16e60*/  @!P2 FMUL R4, R4, 0.5 ;  /* 0x3f0000000404a820 */ /* 0x000fe20000400000 */
[----:B------:R-:W-:Y:S01]  /*16e70*/  FSETP.GEU.AND P4, PT, R11, -126, PT ;  /* 0xc2fc00000b00780b */ /* 0x000fe20003f8e000 */
[-C--:B------:R-:W-:Y:S01]  /*16e80*/  FMUL R36, R36, R2.reuse ;  /* 0x0000000224247220 */ /* 0x080fe20000400000 */
[----:B------:R-:W-:Y:S01]  /*16e90*/  FSETP.GEU.AND P6, PT, R10, -126, PT ;  /* 0xc2fc00000a00780b */ /* 0x000fe20003fce000 */
[----:B------:R-:W-:Y:S01]  /*16ea0*/  FMUL R37, R37, R2 ;  /* 0x0000000225257220 */ /* 0x000fe20000400000 */
[----:B------:R1:W4:Y:S01]  /*16eb0*/  MUFU.EX2 R173, R4 ;  /* 0x0000000400ad7308 */ /* 0x0003220000000800 */
[--C-:B---3--:R-:W-:Y:S01]  /*16ec0*/  FFMA R5, R156, R250, -R6.reuse ;  /* 0x000000fa9c057223 */ /* 0x108fe20000000806 */
[----:B--2---:R-:W-:Y:S01]  /*16ed0*/  @!P5 FMUL R175, R175, R175 ;  /* 0x000000afafafd220 */ /* 0x004fe20000400000 */
[-C--:B------:R-:W-:Y:S01]  /*16ee0*/  FMUL R40, R40, R2.reuse ;  /* 0x0000000228287220 */ /* 0x080fe20000400000 */
[----:B------:R-:W-:Y:S01]  /*16ef0*/  FMUL R41, R41, R2 ;  /* 0x0000000229297220 */ /* 0x000fe20000400000 */
[-C--:B------:R-:W-:Y:S01]  /*16f00*/  FMUL R26, R26, R0.reuse ;  /* 0x000000001a1a7220 */ /* 0x080fe20000400000 */
[----:B------:R-:W-:Y:S01]  /*16f10*/  FSETP.GEU.AND P5, PT, R5, -126, PT ;  /* 0xc2fc00000500780b */ /* 0x000fe20003fae000 */
[----:B------:R-:W-:Y:S01]  /*16f20*/  FMUL R27, R27, R0 ;  /* 0x000000001b1b7220 */ /* 0x000fe20000400000 */
[----:B------:R-:W-:Y:S01]  /*16f30*/  FMUL R44, R44, R2 ;  /* 0x000000022c2c7220 */ /* 0x000fe20000400000 */
[----:B-1----:R-:W-:Y:S01]  /*16f40*/  FFMA R4, R157, R250, -R6 ;  /* 0x000000fa9d047223 */ /* 0x002fe20000000806 */
[----:B----4-:R-:W-:Y:S01]  /*16f50*/  @!P3 FMUL R174, R174, R174 ;  /* 0x000000aeaeaeb220 */ /* 0x010fe20000400000 */
[----:B------:R-:W-:Y:S01]  /*16f60*/  @!P4 FMUL R11, R11, 0.5 ;  /* 0x3f0000000b0bc820 */ /* 0x000fe20000400000 */
[----:B------:R-:W-:Y:S01]  /*16f70*/  @!P6 FMUL R10, R10, 0.5 ;  /* 0x3f0000000a0ae820 */ /* 0x000fe20000400000 */
[-C--:B------:R-:W-:Y:S01]  /*16f80*/  FMUL R45, R45, R2.reuse ;  /* 0x000000022d2d7220 */ /* 0x080fe20000400000 */
[----:B------:R-:W-:Y:S01]  /*16f90*/  FSETP.GEU.AND P3, PT, R4, -126, PT ;  /* 0xc2fc00000400780b */ /* 0x000fe20003f6e000 */
[----:B------:R-:W1:Y:S01]  /*16fa0*/  MUFU.EX2 R172, R11 ;  /* 0x0000000b00ac7308 */ /* 0x000e620000000800 */
[-C--:B------:R-:W-:Y:S01]  /*16fb0*/  FMUL R48, R48, R2.reuse ;  /* 0x0000000230307220 */ /* 0x080fe20000400000 */
[----:B------:R-:W-:Y:S01]  /*16fc0*/  @!P2 FMUL R173, R173, R173 ;  /* 0x000000adadada220 */ /* 0x000fe20000400000 */
[----:B------:R-:W-:Y:S01]  /*16fd0*/  FMUL R49, R49, R2 ;  /* 0x0000000231317220 */ /* 0x000fe20000400000 */
[----:B------:R-:W-:Y:S01]  /*16fe0*/  @!P5 FMUL R5, R5, 0.5 ;  /* 0x3f0000000505d820 */ /* 0x000fe20000400000 */
[-C--:B------:R-:W-:Y:S01]  /*16ff0*/  FMUL R30, R30, R0.reuse ;  /* 0x000000001e1e7220 */ /* 0x080fe20000400000 */
[-C--:B------:R-:W-:Y:S01]  /*17000*/  FMUL R31, R31, R0.reuse ;  /* 0x000000001f1f7220 */ /* 0x080fe20000400000 */
[----:B------:R-:W-:Y:S01]  /*17010*/  FMUL R34, R34, R0 ;  /* 0x0000000022227220 */ /* 0x000fe20000400000 */
[----:B------:R-:W2:Y:S01]  /*17020*/  MUFU.EX2 R171, R10 ;  /* 0x0000000a00ab7308 */ /* 0x000ea20000000800 */
[-C--:B------:R-:W-:Y:S01]  /*17030*/  FMUL R52, R52, R2.reuse ;  /* 0x0000000234347220 */ /* 0x080fe20000400000 */
[----:B------:R-:W-:Y:S01]  /*17040*/  FMUL R53, R53, R2 ;  /* 0x0000000235357220 */ /* 0x000fe20000400000 */
[-C--:B------:R-:W-:Y:S01]  /*17050*/  FMUL R35, R35, R0.reuse ;  /* 0x0000000023237220 */ /* 0x080fe20000400000 */
[----:B------:R-:W-:Y:S01]  /*17060*/  @!P3 FMUL R4, R4, 0.5 ;  /* 0x3f0000000404b820 */ /* 0x000fe20000400000 */
[-C--:B------:R-:W-:Y:S01]  /*17070*/  FMUL R38, R38, R0.reuse ;  /* 0x0000000026267220 */ /* 0x080fe20000400000 */
[-C--:B------:R-:W-:Y:S01]  /*17080*/  FMUL R39, R39, R0.reuse ;  /* 0x0000000027277220 */ /* 0x080fe20000400000 */
[----:B------:R-:W-:Y:S01]  /*17090*/  FMUL R42, R42, R0 ;  /* 0x000000002a2a7220 */ /* 0x000fe20000400000 */
[----:B------:R3:W4:Y:S01]  /*170a0*/  MUFU.EX2 R170, R5 ;  /* 0x0000000500aa7308 */ /* 0x0007220000000800 */
[----:B-1----:R-:W-:Y:S01]  /*170b0*/  @!P4 FMUL R172, R172, R172 ;  /* 0x000000acacacc220 */ /* 0x002fe20000400000 */
[-C--:B------:R-:W-:Y:S01]  /*170c0*/  FMUL R56, R56, R2.reuse ;  /* 0x0000000238387220 */ /* 0x080fe20000400000 */
[----:B------:R-:W-:Y:S01]  /*170d0*/  FMUL R57, R57, R2 ;  /* 0x0000000239397220 */ /* 0x000fe20000400000 */
[-C--:B------:R-:W-:Y:S01]  /*170e0*/  FMUL R43, R43, R0.reuse ;  /* 0x000000002b2b7220 */ /* 0x080fe20000400000 */
[-C--:B------:R-:W-:Y:S01]  /*170f0*/  FMUL R46, R46, R0.reuse ;  /* 0x000000002e2e7220 */ /* 0x080fe20000400000 */
[-C--:B------:R-:W-:Y:S01]  /*17100*/  FMUL R47, R47, R0.reuse ;  /* 0x000000002f2f7220 */ /* 0x080fe20000400000 */
[----:B------:R-:W-:Y:S01]  /*17110*/  FMUL R50, R50, R0 ;  /* 0x0000000032327220 */ /* 0x000fe20000400000 */
[----:B------:R1:W4:Y:S01]  /*17120*/  MUFU.EX2 R169, R4 ;  /* 0x0000000400a97308 */ /* 0x0003220000000800 */
[----:B---3--:R-:W-:Y:S01]  /*17130*/  MOV R5, 0x40000040 ;  /* 0x4000004000057802 */ /* 0x008fe20000000f00 */
[----:B--2---:R-:W-:Y:S01]  /*17140*/  @!P6 FMUL R171, R171, R171 ;  /* 0x000000abababe220 */ /* 0x004fe20000400000 */
[-C--:B------:R-:W-:Y:S01]  /*17150*/  FMUL R60, R60, R2.reuse ;  /* 0x000000023c3c7220 */ /* 0x080fe20000400000 */
[----:B------:R-:W-:Y:S01]  /*17160*/  FMUL R61, R61, R2 ;  /* 0x000000023d3d7220 */ /* 0x000fe20000400000 */
[----:B------:R-:W-:Y:S01]  /*17170*/  R2UR UR7, R5 ;  /* 0x00000000050772ca */ /* 0x000fe200000e0000 */
[-C--:B------:R-:W-:Y:S01]  /*17180*/  FMUL R51, R51, R0.reuse ;  /* 0x0000000033337220 */ /* 0x080fe20000400000 */
[-C--:B------:R-:W-:Y:S01]  /*17190*/  FMUL R54, R54, R0.reuse ;  /* 0x0000000036367220 */ /* 0x080fe20000400000 */
[----:B------:R-:W-:Y:S01]  /*171a0*/  FMUL R55, R55, R0 ;  /* 0x0000000037377220 */ /* 0x000fe20000400000 */
[----:B-1----:R-:W-:Y:S01]  /*171b0*/  LEA R4, R186, R252, 0xc ;  /* 0x000000fcba047211 */ /* 0x002fe200078e60ff */
[----:B----4-:R-:W-:Y:S01]  /*171c0*/  @!P5 FMUL R170, R170, R170 ;  /* 0x000000aaaaaad220 */ /* 0x010fe20000400000 */
[-C--:B------:R-:W-:Y:S01]  /*171d0*/  FMUL R64, R64, R2.reuse ;  /* 0x0000000240407220 */ /* 0x080fe20000400000 */
[----:B------:R-:W-:Y:S01]  /*171e0*/  FMUL R65, R65, R2 ;  /* 0x0000000241417220 */ /* 0x000fe20000400000 */
[----:B------:R-:W-:Y:S01]  /*171f0*/  R2UR UR6, R4 ;  /* 0x00000000040672ca */ /* 0x000fe200000e0000 */
[-C--:B------:R-:W-:Y:S01]  /*17200*/  FMUL R58, R58, R0.reuse ;  /* 0x000000003a3a7220 */ /* 0x080fe20000400000 */
[-C--:B------:R-:W-:Y:S01]  /*17210*/  FMUL R59, R59, R0.reuse ;  /* 0x000000003b3b7220 */ /* 0x080fe20000400000 */
[----:B------:R-:W-:Y:S01]  /*17220*/  FMUL R62, R62, R0 ;  /* 0x000000003e3e7220 */ /* 0x000fe20000400000 */
[----:B------:R-:W-:Y:S01]  /*17230*/  @!P3 FMUL R169, R169, R169 ;  /* 0x000000a9a9a9b220 */ /* 0x000fe20000400000 */
[-C--:B------:R-:W-:Y:S01]  /*17240*/  FMUL R68, R68, R2.reuse ;  /* 0x0000000244447220 */ /* 0x080fe20000400000 */
[----:B------:R-:W-:Y:S01]  /*17250*/  FMUL R69, R69, R2 ;  /* 0x0000000245457220 */ /* 0x000fe20000400000 */
[-C--:B------:R-:W-:Y:S01]  /*17260*/  FMUL R63, R63, R0.reuse ;  /* 0x000000003f3f7220 */ /* 0x080fe20000400000 */
[-C--:B------:R-:W-:Y:S01]  /*17270*/  FMUL R66, R66, R0.reuse ;  /* 0x0000000042427220 */ /* 0x080fe20000400000 */
[-C--:B------:R-:W-:Y:S01]  /*17280*/  FMUL R67, R67, R0.reuse ;  /* 0x0000000043437220 */ /* 0x080fe20000400000 */
[-C--:B------:R-:W-:Y:S01]  /*17290*/  FMUL R70, R70, R0.reuse ;  /* 0x0000000046467220 */ /* 0x080fe20000400000 */
[----:B------:R-:W-:Y:S01]  /*172a0*/  FMUL R71, R71, R0 ;  /* 0x0000000047477220 */ /* 0x000fe20000400000 */
[-C--:B------:R-:W-:Y:S01]  /*172b0*/  FMUL R72, R72, R2.reuse ;  /* 0x0000000248487220 */ /* 0x080fe20000400000 */
[----:B------:R-:W-:Y:S01]  /*172c0*/  FMUL R73, R73, R2 ;  /* 0x0000000249497220 */ /* 0x000fe20000400000 */
[----:B------:R-:W-:Y:S01]  /*172d0*/  F2FP.BF16.F32.PACK_AB R153, R175, R176 ;  /* 0x000000b0af99723e */ /* 0x000fe200000010ff */
[----:B------:R-:W-:Y:S01]  /*172e0*/  STL [R1+0x9b4], R158 ;  /* 0x0009b49e01007387 */ /* 0x000fe20000100800 */
        /* <DEDUP_REMOVED lines=158> */
[----:B------:R2:W-:Y:S04]  /*17cd0*/  STL [R1+0x428], R7 ;  /* 0x0004280701007387 */ /* 0x0005e80000100800 */
        /* <DEDUP_REMOVED lines=13> */
[----:B------:R4:W-:Y:S01]  /*17db0*/  STL [R1+0x574], R252 ;  /* 0x000574fc01007387 */ /* 0x0009e20000100800 */
[----:B------:R-:W-:-:S03]  /*17dc0*/  WARPGROUP.DEPBAR.LE gsb0, 0x0 ;  /* 0x00008000000079c5 */ /* 0x000fc60000010000 */
[----:B------:R-:W-:Y:S01]  /*17dd0*/  STL.64 [R1], R24 ;  /* 0x0000001801007387 */ /* 0x000fe20000100a00 */
[----:B-1----:R-:W-:Y:S01]  /*17de0*/  MOV R8, R150 ;  /* 0x0000009600087202 */ /* 0x002fe20000000f00 */
[----:B------:R-:W-:Y:S01]  /*17df0*/  IMAD.MOV.U32 R9, RZ, RZ, R149 ;  /* 0x000000ffff097224 */ /* 0x000fe200078e0095 */
[----:B--2---:R-:W-:Y:S01]  /*17e00*/  MOV R7, R151 ;  /* 0x0000009700077202 */ /* 0x004fe20000000f00 */
[----:B------:R-:W-:Y:S01]  /*17e10*/  STL.64 [R1+0x8], R26 ;  /* 0x0000081a01007387 */ /* 0x000fe20000100a00 */
[----:B------:R-:W-:Y:S01]  /*17e20*/  MOV R12, R148 ;  /* 0x00000094000c7202 */ /* 0x000fe20000000f00 */
[----:B---3--:R-:W-:Y:S01]  /*17e30*/  IMAD.MOV.U32 R14, RZ, RZ, R146 ;  /* 0x000000ffff0e7224 */ /* 0x008fe200078e0092 */
[----:B------:R-:W-:Y:S01]  /*17e40*/  MOV R13, R147 ;  /* 0x00000093000d7202 */ /* 0x000fe20000000f00 */
[----:B------:R-:W-:Y:S01]  /*17e50*/  STL.64 [R1+0x10], R28 ;  /* 0x0000101c01007387 */ /* 0x000fe20000100a00 */
[----:B------:R-:W-:Y:S01]  /*17e60*/  MOV R157, R144 ;  /* 0x00000090009d7202 */ /* 0x000fe20000000f00 */
[----:B------:R-:W-:Y:S01]  /*17e70*/  IMAD.MOV.U32 R159, RZ, RZ, R143 ;  /* 0x000000ffff9f7224 */ /* 0x000fe200078e008f */
[----:B------:R-:W-:Y:S01]  /*17e80*/  MOV R156, R145 ;  /* 0x00000091009c7202 */ /* 0x000fe20000000f00 */
        /* <DEDUP_REMOVED lines=9> */
[----:B------:R-:W-:Y:S01]  /*17f20*/  MOV R170, R136 ;  /* 0x0000008800aa7202 */ /* 0x000fe20000000f00 */
[----:B------:R-:W-:Y:S01]  /*17f30*/  IMAD.MOV.U32 R172, RZ, RZ, R134 ;  /* 0x000000ffffac7224 */ /* 0x000fe200078e0086 */
[----:B------:R-:W-:Y:S01]  /*17f40*/  MOV R171, R135 ;  /* 0x0000008700ab7202 */ /* 0x000fe20000000f00 */
[----:B------:R1:W-:Y:S01]  /*17f50*/  STL.64 [R1+0x30], R36 ;  /* 0x0000302401007387 */ /* 0x0003e20000100a00 */
[----:B------:R-:W-:Y:S01]  /*17f60*/  MOV R174, R132 ;  /* 0x0000008400ae7202 */ /* 0x000fe20000000f00 */
[----:B------:R-:W-:Y:S01]  /*17f70*/  IMAD.MOV.U32 R175, RZ, RZ, R131 ;  /* 0x000000ffffaf7224 */ /* 0x000fe200078e0083 */
[----:B------:R-:W-:Y:S01]  /*17f80*/  MOV R173, R133 ;  /* 0x0000008500ad7202 */ /* 0x000fe20000000f00 */
[----:B------:R-:W2:Y:S01]  /*17f90*/  LDL.LU.64 R150, [R1+0xbe8] ;  /* 0x000be80001967983 */ /* 0x000ea20000300a00 */
[----:B------:R-:W-:Y:S01]  /*17fa0*/  MOV R176, R130 ;  /* 0x0000008200b07202 */ /* 0x000fe20000000f00 */
[----:B------:R-:W-:Y:S01]  /*17fb0*/  IMAD.MOV.U32 R178, RZ, RZ, R128 ;  /* 0x000000ffffb27224 */ /* 0x000fe200078e0080 */
[----:B------:R-:W-:Y:S01]  /*17fc0*/  MOV R177, R129 ;  /* 0x0000008100b17202 */ /* 0x000fe20000000f00 */
[----:B------:R-:W3:Y:S01]  /*17fd0*/  LDL.LU.64 R148, [R1+0xbe0] ;  /* 0x000be00001947983 */ /* 0x000ee20000300a00 */
[----:B------:R-:W-:Y:S01]  /*17fe0*/  MOV R180, R126 ;  /* 0x0000007e00b47202 */ /* 0x000fe20000000f00 */
[----:B------:R-:W-:Y:S01]  /*17ff0*/  IMAD.MOV.U32 R181, RZ, RZ, R125 ;  /* 0x000000ffffb57224 */ /* 0x000fe200078e007d */
[----:B------:R-:W-:Y:S01]  /*18000*/  MOV R179, R127 ;  /* 0x0000007f00b37202 */ /* 0x000fe20000000f00 */
[----:B------:R-:W4:Y:S01]  /*18010*/  LDL.LU.64 R146, [R1+0xbd8] ;  /* 0x000bd80001927983 */ /* 0x000f220000300a00 */
        /* <DEDUP_REMOVED lines=146> */
[----:B------:R-:W4:Y:S04]  /*18940*/  LDL.LU.64 R26, [R1+0x9f8] ;  /* 0x0009f800011a7983 */ /* 0x000f280000300a00 */
[----:B------:R-:W4:Y:S01]  /*18950*/  LDL.LU.64 R24, [R1+0x9f0] ;  /* 0x0009f00001187983 */ /* 0x000f220000300a00 */
[----:B------:R-:W-:Y:S01]  /*18960*/  VIADD R10, R4, 0x800 ;  /* 0x00000800040a7836 */ /* 0x000fe20000000000 */
[----:B------:R-:W-:-:S04]  /*18970*/  MOV R11, 0x40000040 ;  /* 0x40000040000b7802 */ /* 0x000fc80000000f00 */
[----:B------:R-:W-:Y:S02]  /*18980*/  R2UR UR6, R10 ;  /* 0x000000000a0672ca */ /* 0x000fe400000e0000 */
[----:B------:R-:W-:Y:S01]  /*18990*/  R2UR UR7, R11 ;  /* 0x000000000b0772ca */ /* 0x000fe200000e0000 */
[-C--:B--2---:R-:W-:Y:S01]  /*189a0*/  FMUL R150, R150, R0.reuse ;  /* 0x0000000096967220 */ /* 0x084fe20000400000 */
[----:B------:R-:W-:Y:S01]  /*189b0*/  FMUL R151, R151, R0 ;  /* 0x0000000097977220 */ /* 0x000fe20000400000 */
[-C--:B---3--:R-:W-:Y:S01]  /*189c0*/  FMUL R148, R148, R2.reuse ;  /* 0x0000000294947220 */ /* 0x088fe20000400000 */
        /* <DEDUP_REMOVED lines=211> */
[----:B------:R-:W2:Y:S01]  /*19700*/  LDL.LU R37, [R1+0x34] ;  /* 0x0000340001257983 */ /* 0x000ea20000300800 */
[----:B------:R-:W-:-:S03]  /*19710*/  IMAD.MOV.U32 R42, RZ, RZ, R162 ;  /* 0x000000ffff2a7224 */ /* 0x000fc600078e00a2 */
[----:B------:R-:W3:Y:S04]  /*19720*/  LDL.LU R6, [R1+0x9ec] ;  /* 0x0009ec0001067983 */ /* 0x000ee80000300800 */
[----:B------:R-:W4:Y:S04]  /*19730*/  LDL.LU R3, [R1+0x9e8] ;  /* 0x0009e80001037983 */ /* 0x000f280000300800 */
[----:B------:R-:W3:Y:S04]  /*19740*/  LDL.LU R160, [R1+0x9e4] ;  /* 0x0009e40001a07983 */ /* 0x000ee80000300800 */
[----:B------:R-:W2:Y:S04]  /*19750*/  LDL.LU R161, [R1+0x9e0] ;  /* 0x0009e00001a17983 */ /* 0x000ea80000300800 */
[----:B------:R-:W4:Y:S01]  /*19760*/  LDL.LU R162, [R1+0x9dc] ;  /* 0x0009dc0001a27983 */ /* 0x000f220000300800 */
[----:B------:R-:W-:Y:S01]  /*19770*/  MOV R43, R15 ;  /* 0x0000000f002b7202 */ /* 0x000fe20000000f00 */
[----:B------:R-:W-:Y:S01]  /*19780*/  IMAD.MOV.U32 R45, RZ, RZ, R165 ;  /* 0x000000ffff2d7224 */ /* 0x000fe200078e00a5 */
[----:B------:R-:W-:Y:S01]  /*19790*/  MOV R44, R16 ;  /* 0x00000010002c7202 */ /* 0x000fe20000000f00 */
[----:B------:R-:W4:Y:S01]  /*197a0*/  LDL.LU R15, [R1+0x9d8] ;  /* 0x0009d800010f7983 */ /* 0x000f220000300800 */
[----:B------:R-:W-:-:S03]  /*197b0*/  MOV R46, R18 ;  /* 0x00000012002e7202 */ /* 0x000fc60000000f00 */
[----:B------:R-:W4:Y:S01]  /*197c0*/  LDL.LU R16, [R1+0x9d4] ;  /* 0x0009d40001107983 */ /* 0x000f220000300800 */
[----:B------:R-:W-:-:S03]  /*197d0*/  MOV R47, R17 ;  /* 0x00000011002f7202 */ /* 0x000fc60000000f00 */
[----:B------:R-:W4:Y:S04]  /*197e0*/  LDL.LU R165, [R1+0x9d0] ;  /* 0x0009d00001a57983 */ /* 0x000f280000300800 */
[----:B------:R-:W4:Y:S04]  /*197f0*/  LDL.LU R18, [R1+0x9cc] ;  /* 0x0009cc0001127983 */ /* 0x000f280000300800 */
[----:B------:R-:W4:Y:S01]  /*19800*/  LDL.LU R17, [R1+0x9c8] ;  /* 0x0009c80001117983 */ /* 0x000f220000300800 */
[----:B------:R-:W-:Y:S02]  /*19810*/  MOV R56, R250 ;  /* 0x000000fa00387202 */ /* 0x000fe40000000f00 */
[----:B------:R-:W3:Y:S01]  /*19820*/  LDC R250, c[0x0][0x604] ;  /* 0x00018100fffa7b82 */ /* 0x000ee20000000800 */
[----:B------:R-:W-:Y:S01]  /*19830*/  IMAD.MOV.U32 R138, RZ, RZ, R168 ;  /* 0x000000ffff8a7224 */ /* 0x000fe200078e00a8 */
[----:B------:R-:W-:-:S02]  /*19840*/  MOV R139, R167 ;  /* 0x000000a7008b7202 */ /* 0x000fc40000000f00 */
        /* <DEDUP_REMOVED lines=92> */
[----:B------:R-:W-:Y:S02]  /*19e10*/  MOV R122, R184 ;  /* 0x000000b8007a7202 */ /* 0x000fe40000000f00 */
[----:B------:R-:W-:Y:S02]  /*19e20*/  MOV R124, R182 ;  /* 0x000000b6007c7202 */ /* 0x000fe40000000f00 */
[----:B------:R-:W-:Y:S02]  /*19e30*/  MOV R125, R181 ;  /* 0x000000b5007d7202 */ /* 0x000fe40000000f00 */
[----:B------:R-:W-:-:S02]  /*19e40*/  MOV R127, R179 ;  /* 0x000000b3007f7202 */ /* 0x000fc40000000f00 */
[----:B------:R-:W-:Y:S02]  /*19e50*/  MOV R128, R178 ;  /* 0x000000b200807202 */ /* 0x000fe40000000f00 */
        /* <DEDUP_REMOVED lines=11> */
[----:B------:R-:W-:Y:S01]  /*19f10*/  MOV R151, R7 ;  /* 0x0000000700977202 */ /* 0x000fe20000000f00 */
[-CC-:B---3--:R-:W-:Y:S01]  /*19f20*/  FFMA R11, R160, R250.reuse, -R6.reuse ;  /* 0x000000faa00b7223 */ /* 0x188fe20000000806 */
[-C--:B--2---:R-:W-:Y:S01]  /*19f30*/  FFMA R10, R161, R250.reuse, -R6 ;  /* 0x000000faa10a7223 */ /* 0x084fe20000000806 */
[----:B----4-:R-:W-:-:S03]  /*19f40*/  FFMA R5, R162, R250, -R3 ;  /* 0x000000faa2057223 */ /* 0x010fc60000000803 */
[----:B------:R-:W-:Y:S02]  /*19f50*/  FSETP.GEU.AND P3, PT, R11, -126, PT ;  /* 0xc2fc00000b00780b */ /* 0x000fe40003f6e000 */
[----:B------:R-:W-:Y:S02]  /*19f60*/  FSETP.GEU.AND P6, PT, R10, -126, PT ;  /* 0xc2fc00000a00780b */ /* 0x000fe40003fce000 */
[----:B------:R-:W-:-:S09]  /*19f70*/  FSETP.GEU.AND P5, PT, R5, -126, PT ;  /* 0xc2fc00000500780b */ /* 0x000fd20003fae000 */
[----:B------:R-:W-:Y:S02]  /*19f80*/  @!P3 FMUL R11, R11, 0.5 ;  /* 0x3f0000000b0bb820 */ /* 0x000fe40000400000 */
[----:B------:R-:W-:Y:S02]  /*19f90*/  @!P6 FMUL R10, R10, 0.5 ;  /* 0x3f0000000a0ae820 */ /* 0x000fe40000400000 */
[----:B------:R-:W-:Y:S01]  /*19fa0*/  @!P5 FMUL R5, R5, 0.5 ;  /* 0x3f0000000505d820 */ /* 0x000fe20000400000 */
[----:B------:R1:W2:Y:S08]  /*19fb0*/  MUFU.EX2 R168, R11 ;  /* 0x0000000b00a87308 */ /* 0x0002b00000000800 */
[----:B------:R3:W4:Y:S08]  /*19fc0*/  MUFU.EX2 R167, R10 ;  /* 0x0000000a00a77308 */ /* 0x0007300000000800 */
[----:B------:R4:W4:Y:S01]  /*19fd0*/  MUFU.EX2 R166, R5 ;  /* 0x0000000500a67308 */ /* 0x0009220000000800 */
[-CC-:B------:R-:W-:Y:S01]  /*19fe0*/  FFMA R15, R15, R250.reuse, -R3.reuse ;  /* 0x000000fa0f0f7223 */ /* 0x180fe20000000803 */
[-CC-:B------:R-:W-:Y:S01]  /*19ff0*/  FFMA R16, R16, R250.reuse, -R6.reuse ;  /* 0x000000fa10107223 */ /* 0x180fe20000000806 */
[-C--:B-1----:R-:W-:Y:S01]  /*1a000*/  FFMA R11, R165, R250.reuse, -R6 ;  /* 0x000000faa50b7223 */ /* 0x082fe20000000806 */
[--C-:B---3--:R-:W-:Y:S01]  /*1a010*/  FFMA R10, R18, R250, -R3.reuse ;  /* 0x000000fa120a7223 */ /* 0x108fe20000000803 */
[----:B--2---:R-:W-:Y:S01]  /*1a020*/  @!P3 FMUL R168, R168, R168 ;  /* 0x000000a8a8a8b220 */ /* 0x004fe20000400000 */
[----:B----4-:R-:W-:Y:S01]  /*1a030*/  FFMA R5, R17, R250, -R3 ;  /* 0x000000fa11057223 */ /* 0x010fe20000000803 */
[----:B------:R-:W-:Y:S01]  /*1a040*/  @!P6 FMUL R167, R167, R167 ;  /* 0x000000a7a7a7e220 */ /* 0x000fe20000400000 */
[----:B------:R-:W-:-:S02]  /*1a050*/  FSETP.GEU.AND P2, PT, R15, -126, PT ;  /* 0xc2fc00000f00780b */ /* 0x000fc40003f4e000 */
[----:B------:R-:W-:Y:S02]  /*1a060*/  FSETP.GEU.AND P4, PT, R16, -126, PT ;  /* 0xc2fc00001000780b */ /* 0x000fe40003f8e000 */
[----:B------:R-:W-:Y:S01]  /*1a070*/  FSETP.GEU.AND P3, PT, R11, -126, PT ;  /* 0xc2fc00000b00780b */ /* 0x000fe20003f6e000 */
[----:B------:R-:W-:Y:S01]  /*1a080*/  @!P5 FMUL R166, R166, R166 ;  /* 0x000000a6a6a6d220 */ /* 0x000fe20000400000 */
[----:B------:R-:W-:Y:S02]  /*1a090*/  FSETP.GEU.AND P6, PT, R10, -126, PT ;  /* 0xc2fc00000a00780b */ /* 0x000fe40003fce000 */
[----:B------:R-:W-:-:S05]  /*1a0a0*/  FSETP.GEU.AND P5, PT, R5, -126, PT ;  /* 0xc2fc00000500780b */ /* 0x000fca0003fae000 */
[----:B------:R-:W-:Y:S02]  /*1a0b0*/  @!P2 FMUL R15, R15, 0.5 ;  /* 0x3f0000000f0fa820 */ /* 0x000fe40000400000 */
[----:B------:R-:W-:Y:S02]  /*1a0c0*/  @!P4 FMUL R16, R16, 0.5 ;  /* 0x3f0000001010c820 */ /* 0x000fe40000400000 */
[----:B------:R-:W-:Y:S02]  /*1a0d0*/  @!P3 FMUL R11, R11, 0.5 ;  /* 0x3f0000000b0bb820 */ /* 0x000fe40000400000 */
[----:B------:R-:W-:Y:S02]  /*1a0e0*/  @!P6 FMUL R10, R10, 0.5 ;  /* 0x3f0000000a0ae820 */ /* 0x000fe40000400000 */
[----:B------:R-:W-:Y:S01]  /*1a0f0*/  @!P5 FMUL R5, R5, 0.5 ;  /* 0x3f0000000505d820 */ /* 0x000fe20000400000 */
[----:B------:R-:W1:Y:S08]  /*1a100*/  MUFU.EX2 R165, R15 ;  /* 0x0000000f00a57308 */ /* 0x000e700000000800 */
[----:B------:R-:W2:Y:S08]  /*1a110*/  MUFU.EX2 R164, R16 ;  /* 0x0000001000a47308 */ /* 0x000eb00000000800 */
[----:B------:R3:W4:Y:S08]  /*1a120*/  MUFU.EX2 R163, R11 ;  /* 0x0000000b00a37308 */ /* 0x0007300000000800 */
[----:B------:R1:W4:Y:S08]  /*1a130*/  MUFU.EX2 R162, R10 ;  /* 0x0000000a00a27308 */ /* 0x0003300000000800 */
[----:B------:R-:W4:Y:S01]  /*1a140*/  MUFU.EX2 R161, R5 ;  /* 0x0000000500a17308 */ /* 0x000f220000000800 */
[----:B---3--:R-:W-:Y:S01]  /*1a150*/  IMAD.MOV.U32 R11, RZ, RZ, 0x40000040 ;  /* 0x40000040ff0b7424 */ /* 0x008fe200078e00ff */
[----:B-1----:R-:W-:Y:S01]  /*1a160*/  IADD3 R10, R4, 0x80, RZ ;  /* 0x00000080040a7810 */ /* 0x002fe20007ffe0ff */
[----:B------:R-:W-:Y:S01]  /*1a170*/  @!P2 FMUL R165, R165, R165 ;  /* 0x000000a5a5a5a220 */ /* 0x000fe20000400000 */
[----:B--2---:R-:W-:Y:S01]  /*1a180*/  @!P4 FMUL R164, R164, R164 ;  /* 0x000000a4a4a4c220 */ /* 0x004fe20000400000 */
[----:B----4-:R-:W-:Y:S01]  /*1a190*/  @!P3 FMUL R163, R163, R163 ;  /* 0x000000a3a3a3b220 */ /* 0x010fe20000400000 */
[----:B------:R-:W-:Y:S01]  /*1a1a0*/  R2UR UR6, R10 ;  /* 0x000000000a0672ca */ /* 0x000fe200000e0000 */
[----:B------:R-:W-:Y:S01]  /*1a1b0*/  @!P6 FMUL R162, R162, R162 ;  /* 0x000000a2a2a2e220 */ /* 0x000fe20000400000 */
[----:B------:R-:W-:-:S02]  /*1a1c0*/  R2UR UR7, R11 ;  /* 0x000000000b0772ca */ /* 0x000fc400000e0000 */
[----:B------:R-:W-:Y:S01]  /*1a1d0*/  F2FP.BF16.F32.PACK_AB R152, R167, R168 ;  /* 0x000000a8a798723e */ /* 0x000fe200000010ff */
[----:B------:R-:W-:Y:S01]  /*1a1e0*/  @!P5 FMUL R161, R161, R161 ;  /* 0x000000a1a1a1d220 */ /* 0x000fe20000400000 */
[----:B------:R-:W-:Y:S02]  /*1a1f0*/  F2FP.BF16.F32.PACK_AB R153, R165, R166 ;  /* 0x000000a6a599723e */ /* 0x000fe400000010ff */
[----:B------:R-:W-:Y:S02]  /*1a200*/  F2FP.BF16.F32.PACK_AB R154, R163, R164 ;  /* 0x000000a4a39a723e */ /* 0x000fe400000010ff */
        /* <DEDUP_REMOVED lines=140> */
[----:B------:R-:W-:-:S02]  /*1aad0*/  IADD3 R10, R4, 0x880, RZ ;  /* 0x00000880040a7810 */ /* 0x000fc40007ffe0ff */
[----:B------:R-:W-:Y:S02]  /*1aae0*/  MOV R11, 0x40000040 ;  /* 0x40000040000b7802 */ /* 0x000fe40000000f00 */
[----:B------:R-:W-:Y:S02]  /*1aaf0*/  R2UR UR6, R10 ;  /* 0x000000000a0672ca */ /* 0x000fe400000e0000 */
[----:B------:R-:W-:Y:S01]  /*1ab00*/  R2UR UR7, R11 ;  /* 0x000000000b0772ca */ /* 0x000fe200000e0000 */
[----:B--2---:R-:W-:-:S12]  /*1ab10*/  WARPGROUP.ARRIVE ;  /* 0x00000000000079c5 */ /* 0x004fd80000000000 */
        /* <DEDUP_REMOVED lines=131> */
[-C--:B------:R-:W-:Y:S01]  /*1b350*/  FFMA R10, R19, R250.reuse, -R6 ;  /* 0x000000fa130a7223 */ /* 0x080fe20000000806 */
[----:B------:R-:W-:-:S03]  /*1b360*/  FFMA R5, R23, R250, -R3 ;  /* 0x000000fa17057223 */ /* 0x000fc60000000803 */
[----:B------:R-:W-:Y:S02]  /*1b370*/  FSETP.GEU.AND P3, PT, R11, -126, PT ;  /* 0xc2fc00000b00780b */ /* 0x000fe40003f6e000 */
[----:B------:R-:W-:Y:S02]  /*1b380*/  FSETP.GEU.AND P6, PT, R10, -126, PT ;  /* 0xc2fc00000a00780b */ /* 0x000fe40003fce000 */
[----:B------:R-:W-:Y:S01]  /*1b390*/  FSETP.GEU.AND P5, PT, R5, -126, PT ;  /* 0xc2fc00000500780b */ /* 0x000fe20003fae000 */
[----:B------:R-:W-:-:S08]  /*1b3a0*/  FFMA R16, R158, R250, -R6 ;  /* 0x000000fa9e107223 */ /* 0x000fd00000000806 */
[----:B------:R-:W-:Y:S02]  /*1b3b0*/  @!P3 FMUL R11, R11, 0.5 ;  /* 0x3f0000000b0bb820 */ /* 0x000fe40000400000 */
[----:B------:R-:W-:Y:S02]  /*1b3c0*/  @!P6 FMUL R10, R10, 0.5 ;  /* 0x3f0000000a0ae820 */ /* 0x000fe40000400000 */
[----:B------:R-:W-:Y:S01]  /*1b3d0*/  @!P5 FMUL R5, R5, 0.5 ;  /* 0x3f0000000505d820 */ /* 0x000fe20000400000 */
[----:B------:R1:W3:Y:S08]  /*1b3e0*/  MUFU.EX2 R160, R11 ;  /* 0x0000000b00a07308 */ /* 0x0002f00000000800 */
[----:B------:R4:W3:Y:S08]  /*1b3f0*/  MUFU.EX2 R159, R10 ;  /* 0x0000000a009f7308 */ /* 0x0008f00000000800 */
[----:B------:R3:W3:Y:S01]  /*1b400*/  MUFU.EX2 R158, R5 ;  /* 0x00000005009e7308 */ /* 0x0006e20000000800 */
[-CC-:B------:R-:W-:Y:S01]  /*1b410*/  FFMA R15, R22, R250.reuse, -R3.reuse ;  /* 0x000000fa160f7223 */ /* 0x180fe20000000803 */
[-C--:B-1----:R-:W-:Y:S01]  /*1b420*/  FFMA R11, R187, R250.reuse, -R6 ;  /* 0x000000fabb0b7223 */ /* 0x082fe20000000806 */
[--C-:B----4-:R-:W-:Y:S01]  /*1b430*/  FFMA R10, R188, R250, -R3.reuse ;  /* 0x000000fabc0a7223 */ /* 0x110fe20000000803 */
[----:B---3--:R-:W-:Y:S01]  /*1b440*/  @!P3 FMUL R160, R160, R160 ;  /* 0x000000a0a0a0b220 */ /* 0x008fe20000400000 */
[----:B------:R-:W-:Y:S01]  /*1b450*/  FFMA R5, R20, R250, -R3 ;  /* 0x000000fa14057223 */ /* 0x000fe20000000803 */
        /* <DEDUP_REMOVED lines=13> */
[----:B------:R-:W3:Y:S08]  /*1b530*/  MUFU.EX2 R156, R16 ;  /* 0x00000010009c7308 */ /* 0x000ef00000000800 */
[----:B------:R-:W4:Y:S08]  /*1b540*/  MUFU.EX2 R23, R11 ;  /* 0x0000000b00177308 */ /* 0x000f300000000800 */
[----:B------:R1:W4:Y:S08]  /*1b550*/  MUFU.EX2 R22, R10 ;  /* 0x0000000a00167308 */ /* 0x0003300000000800 */
[----:B------:R-:W4:Y:S01]  /*1b560*/  MUFU.EX2 R21, R5 ;  /* 0x0000000500157308 */ /* 0x000f220000000800 */
[----:B-1----:R-:W-:Y:S01]  /*1b570*/  VIADD R10, R4, 0x100 ;  /* 0x00000100040a7836 */ /* 0x002fe20000000000 */
[----:B------:R-:W-:Y:S01]  /*1b580*/  MOV R11, 0x40000040 ;  /* 0x40000040000b7802 */ /* 0x000fe20000000f00 */
[----:B------:R-:W-:Y:S01]  /*1b590*/  @!P2 FMUL R157, R157, R157 ;  /* 0x0000009d9d9da220 */ /* 0x000fe20000400000 */
[----:B---3--:R-:W-:Y:S01]  /*1b5a0*/  @!P4 FMUL R156, R156, R156 ;  /* 0x0000009c9c9cc220 */ /* 0x008fe20000400000 */
        /* <DEDUP_REMOVED lines=193> */
[----:B------:R-:W-:Y:S01]  /*1c1c0*/  VIADD R10, R4, 0x900 ;  /* 0x00000900040a7836 */ /* 0x000fe20000000000 */
[----:B------:R-:W-:-:S04]  /*1c1d0*/  MOV R11, 0x40000040 ;  /* 0x40000040000b7802 */ /* 0x000fc80000000f00 */
        /* <DEDUP_REMOVED lines=96> */
[----:B------:R-:W3:Y:S01]  /*1c7e0*/  LDL.LU R162, [R1+0x5a0] ;  /* 0x0005a00001a27983 */ /* 0x000ee20000300800 */
[----:B------:R-:W-:-:S03]  /*1c7f0*/  MOV R51, R165 ;  /* 0x000000a500337202 */ /* 0x000fc60000000f00 */
[----:B------:R-:W4:Y:S01]  /*1c800*/  LDL.LU R161, [R1+0x59c] ;  /* 0x00059c0001a17983 */ /* 0x000f220000300800 */
[----:B------:R-:W-:-:S03]  /*1c810*/  MOV R52, R168 ;  /* 0x000000a800347202 */ /* 0x000fc60000000f00 */
[----:B------:R-:W4:Y:S01]  /*1c820*/  LDL.LU R164, [R1+0x598] ;  /* 0x0005980001a47983 */ /* 0x000f220000300800 */
        /* <DEDUP_REMOVED lines=15> */
[----:B------:R1:W5:Y:S01]  /*1c920*/  LDL.LU R186, [R1+0x578] ;  /* 0x0005780001ba7983 */ /* 0x0003620000300800 */
[----:B------:R-:W-:-:S03]  /*1c930*/  MOV R61, R171 ;  /* 0x000000ab003d7202 */ /* 0x000fc60000000f00 */
[----:B------:R1:W5:Y:S01]  /*1c940*/  LDL.LU R252, [R1+0x574] ;  /* 0x0005740001fc7983 */ /* 0x0003620000300800 */
        /* <DEDUP_REMOVED lines=13> */
[----:B------:R-:W3:Y:S01]  /*1ca20*/  LDL.LU R176, [R1+0x558] ;  /* 0x0005580001b07983 */ /* 0x000ee20000300800 */
[----:B------:R-:W-:-:S03]  /*1ca30*/  MOV R69, R177 ;  /* 0x000000b100457202 */ /* 0x000fc60000000f00 */
[----:B------:R-:W4:Y:S01]  /*1ca40*/  LDL.LU R175, [R1+0x554] ;  /* 0x0005540001af7983 */ /* 0x000f220000300800 */
[----:B------:R-:W-:-:S03]  /*1ca50*/  MOV R70, R180 ;  /* 0x000000b400467202 */ /* 0x000fc60000000f00 */
[----:B------:R1:W5:Y:S01]  /*1ca60*/  LDL.LU R14, [R1+0x550] ;  /* 0x00055000010e7983 */ /* 0x0003620000300800 */
[----:B------:R-:W-:-:S03]  /*1ca70*/  IMAD.MOV.U32 R71, RZ, RZ, R181 ;  /* 0x000000ffff477224 */ /* 0x000fc600078e00b5 */
[----:B------:R1:W5:Y:S01]  /*1ca80*/  LDL.LU R13, [R1+0x54c] ;  /* 0x00054c00010d7983 */ /* 0x0003620000300800 */
[----:B------:R-:W-:-:S03]  /*1ca90*/  MOV R72, R178 ;  /* 0x000000b200487202 */ /* 0x000fc60000000f00 */
[----:B------:R-:W2:Y:S04]  /*1caa0*/  LDL.LU R191, [R1+0x548] ;  /* 0x0005480001bf7983 */ /* 0x000ea80000300800 */
[----:B------:R-:W3:Y:S04]  /*1cab0*/  LDL.LU R177, [R1+0x544] ;  /* 0x0005440001b17983 */ /* 0x000ee80000300800 */
[----:B------:R-:W4:Y:S04]  /*1cac0*/  LDL.LU R180, [R1+0x540] ;  /* 0x0005400001b47983 */ /* 0x000f280000300800 */
[----:B------:R-:W4:Y:S04]  /*1cad0*/  LDL.LU R181, [R1+0x53c] ;  /* 0x00053c0001b57983 */ /* 0x000f280000300800 */
[----:B------:R-:W4:Y:S01]  /*1cae0*/  LDL.LU R178, [R1+0x538] ;  /* 0x0005380001b27983 */ /* 0x000f220000300800 */
[----:B------:R-:W-:Y:S01]  /*1caf0*/  MOV R73, R179 ;  /* 0x000000b300497202 */ /* 0x000fe20000000f00 */
[----:B------:R-:W-:Y:S01]  /*1cb00*/  IMAD.MOV.U32 R74, RZ, RZ, R182 ;  /* 0x000000ffff4a7224 */ /* 0x000fe200078e00b6 */
[----:B------:R-:W-:Y:S01]  /*1cb10*/  MOV R75, R183 ;  /* 0x000000b7004b7202 */ /* 0x000fe20000000f00 */
[----:B------:R-:W4:Y:S04]  /*1cb20*/  LDL.LU R179, [R1+0x534] ;  /* 0x0005340001b37983 */ /* 0x000f280000300800 */
[----:B------:R-:W4:Y:S04]  /*1cb30*/  LDL.LU R182, [R1+0x530] ;  /* 0x0005300001b67983 */ /* 0x000f280000300800 */
[----:B------:R-:W4:Y:S01]  /*1cb40*/  LDL.LU R183, [R1+0x52c] ;  /* 0x00052c0001b77983 */ /* 0x000f220000300800 */
[----:B------:R-:W-:-:S02]  /*1cb50*/  MOV R141, R250 ;  /* 0x000000fa008d7202 */ /* 0x000fc40000000f00 */
[----:B------:R-:W2:Y:S01]  /*1cb60*/  LDC R250, c[0x0][0x604] ;  /* 0x00018100fffa7b82 */ /* 0x000ea20000000800 */
[----:B------:R-:W-:Y:S01]  /*1cb70*/  IMAD.MOV.U32 R146, RZ, RZ, R20 ;  /* 0x000000ffff927224 */ /* 0x000fe200078e0014 */
[----:B------:R-:W-:Y:S02]  /*1cb80*/  MOV R148, R18 ;  /* 0x0000001200947202 */ /* 0x000fe40000000f00 */
[----:B------:R-:W-:Y:S02]  /*1cb90*/  MOV R147, R19 ;  /* 0x0000001300937202 */ /* 0x000fe40000000f00 */
[----:B------:R-:W-:Y:S02]  /*1cba0*/  MOV R150, R16 ;  /* 0x0000001000967202 */ /* 0x000fe40000000f00 */
        /* <DEDUP_REMOVED lines=124> */
[----:B--2---:R-:W-:-:S03]  /*1d370*/  FFMA R10, R191, R250, -R6 ;  /* 0x000000fabf0a7223 */ /* 0x004fc60000000806 */
[----:B------:R1:W5:Y:S01]  /*1d380*/  LDL.LU R200, [R1+0x454] ;  /* 0x0004540001c87983 */ /* 0x0003620000300800 */
[-CC-:B---3--:R-:W-:Y:S01]  /*1d390*/  FFMA R11, R177, R250.reuse, -R6.reuse ;  /* 0x000000fab10b7223 */ /* 0x188fe20000000806 */
[----:B------:R-:W-:Y:S02]  /*1d3a0*/  FSETP.GEU.AND P3, PT, R10, -126, PT ;  /* 0xc2fc00000a00780b */ /* 0x000fe40003f6e000 */
[----:B------:R1:W5:Y:S02]  /*1d3b0*/  LDL.LU R199, [R1+0x450] ;  /* 0x0004500001c77983 */ /* 0x0003640000300800 */
[----:B------:R-:W-:Y:S01]  /*1d3c0*/  FSETP.GEU.AND P6, PT, R11, -126, PT ;  /* 0xc2fc00000b00780b */ /* 0x000fe20003fce000 */
[-C--:B----4-:R-:W-:Y:S01]  /*1d3d0*/  FFMA R5, R178, R250.reuse, -R3 ;  /* 0x000000fab2057223 */ /* 0x090fe20000000803 */
[----:B------:R-:W-:-:S07]  /*1d3e0*/  FFMA R16, R180, R250, -R6 ;  /* 0x000000fab4107223 */ /* 0x000fce0000000806 */
[----:B------:R-:W-:Y:S01]  /*1d3f0*/  @!P3 FMUL R10, R10, 0.5 ;  /* 0x3f0000000a0ab820 */ /* 0x000fe20000400000 */
[-C--:B------:R-:W-:Y:S01]  /*1d400*/  FFMA R15, R181, R250.reuse, -R6 ;  /* 0x000000fab50f7223 */ /* 0x080fe20000000806 */
[----:B------:R1:W5:Y:S01]  /*1d410*/  LDL.LU R198, [R1+0x44c] ;  /* 0x00044c0001c67983 */ /* 0x0003620000300800 */
[----:B------:R-:W-:Y:S01]  /*1d420*/  FSETP.GEU.AND P5, PT, R5, -126, PT ;  /* 0xc2fc00000500780b */ /* 0x000fe20003fae000 */
[----:B------:R-:W-:Y:S01]  /*1d430*/  @!P6 FMUL R11, R11, 0.5 ;  /* 0x3f0000000b0be820 */ /* 0x000fe20000400000 */
[----:B------:R2:W3:Y:S01]  /*1d440*/  MUFU.EX2 R20, R10 ;  /* 0x0000000a00147308 */ /* 0x0004e20000000800 */
[----:B------:R-:W-:Y:S01]  /*1d450*/  FFMA R6, R179, R250, -R3 ;  /* 0x000000fab3067223 */ /* 0x000fe20000000803 */
[----:B------:R-:W-:Y:S01]  /*1d460*/  FSETP.GEU.AND P4, PT, R16, -126, PT ;  /* 0xc2fc00001000780b */ /* 0x000fe20003f8e000 */
[----:B------:R1:W5:Y:S08]  /*1d470*/  LDL.LU R197, [R1+0x448] ;  /* 0x0004480001c57983 */ /* 0x0003700000300800 */
[----:B------:R-:W-:Y:S01]  /*1d480*/  @!P5 FMUL R5, R5, 0.5 ;  /* 0x3f0000000505d820 */ /* 0x000fe20000400000 */
[----:B------:R-:W4:Y:S01]  /*1d490*/  MUFU.EX2 R19, R11 ;  /* 0x0000000b00137308 */ /* 0x000f220000000800 */
[----:B------:R-:W-:Y:S01]  /*1d4a0*/  FSETP.GEU.AND P2, PT, R6, -126, PT ;  /* 0xc2fc00000600780b */ /* 0x000fe20003f4e000 */
[----:B--2---:R-:W-:-:S02]  /*1d4b0*/  VIADD R10, R4, 0x180 ;  /* 0x00000180040a7836 */ /* 0x004fc40000000000 */
[----:B---3--:R-:W-:Y:S01]  /*1d4c0*/  @!P3 FMUL R20, R20, R20 ;  /* 0x000000141414b220 */ /* 0x008fe20000400000 */
[----:B------:R-:W-:Y:S01]  /*1d4d0*/  @!P4 FMUL R16, R16, 0.5 ;  /* 0x3f0000001010c820 */ /* 0x000fe20000400000 */
[----:B------:R1:W5:Y:S02]  /*1d4e0*/  LDL.LU R194, [R1+0x444] ;  /* 0x0004440001c27983 */ /* 0x0003640000300800 */
[----:B------:R2:W3:Y:S01]  /*1d4f0*/  MUFU.EX2 R18, R5 ;  /* 0x0000000500127308 */ /* 0x0004e20000000800 */
[----:B------:R-:W-:Y:S01]  /*1d500*/  FSETP.GEU.AND P3, PT, R15, -126, PT ;  /* 0xc2fc00000f00780b */ /* 0x000fe20003f6e000 */
[----:B----4-:R-:W-:Y:S01]  /*1d510*/  @!P6 FMUL R19, R19, R19 ;  /* 0x000000131313e220 */ /* 0x010fe20000400000 */
[-CC-:B--2---:R-:W-:Y:S01]  /*1d520*/  FFMA R5, R182, R250.reuse, -R3.reuse ;  /* 0x000000fab6057223 */ /* 0x184fe20000000803 */
[----:B------:R-:W-:Y:S02]  /*1d530*/  FFMA R3, R183, R250, -R3 ;  /* 0x000000fab7037223 */ /* 0x000fe40000000803 */
[----:B------:R-:W-:-:S02]  /*1d540*/  @!P2 FMUL R6, R6, 0.5 ;  /* 0x3f0000000606a820 */ /* 0x000fc40000400000 */
[----:B------:R-:W2:Y:S01]  /*1d550*/  MUFU.EX2 R16, R16 ;  /* 0x0000001000107308 */ /* 0x000ea20000000800 */
[----:B------:R-:W-:Y:S01]  /*1d560*/  MOV R11, 0x40000040 ;  /* 0x40000040000b7802 */ /* 0x000fe20000000f00 */
[----:B------:R1:W5:Y:S01]  /*1d570*/  LDL.LU R193, [R1+0x440] ;  /* 0x0004400001c17983 */ /* 0x0003620000300800 */
[----:B---3--:R-:W-:Y:S01]  /*1d580*/  @!P5 FMUL R18, R18, R18 ;  /* 0x000000121212d220 */ /* 0x008fe20000400000 */
[----:B------:R-:W-:Y:S02]  /*1d590*/  FSETP.GEU.AND P5, PT, R3, -126, PT ;  /* 0xc2fc00000300780b */ /* 0x000fe40003fae000 */
[----:B------:R-:W-:Y:S01]  /*1d5a0*/  @!P3 FMUL R15, R15, 0.5 ;  /* 0x3f0000000f0fb820 */ /* 0x000fe20000400000 */
[----:B------:R-:W-:Y:S01]  /*1d5b0*/  FSETP.GEU.AND P6, PT, R5, -126, PT ;  /* 0xc2fc00000500780b */ /* 0x000fe20003fce000 */
[----:B------:R-:W3:Y:S01]  /*1d5c0*/  MUFU.EX2 R17, R6 ;  /* 0x0000000600117308 */ /* 0x000ee20000000800 */
[----:B------:R-:W-:Y:S01]  /*1d5d0*/  R2UR UR6, R10 ;  /* 0x000000000a0672ca */ /* 0x000fe200000e0000 */
[----:B------:R1:W5:Y:S01]  /*1d5e0*/  LDL.LU R192, [R1+0x43c] ;  /* 0x00043c0001c07983 */ /* 0x0003620000300800 */
[----:B------:R-:W-:-:S02]  /*1d5f0*/  R2UR UR7, R11 ;  /* 0x000000000b0772ca */ /* 0x000fc400000e0000 */
[----:B------:R-:W-:Y:S01]  /*1d600*/  F2FP.BF16.F32.PACK_AB R152, R19, R20 ;  /* 0x000000141398723e */ /* 0x000fe200000010ff */
[----:B------:R1:W5:Y:S03]  /*1d610*/  LDL.LU R184, [R1+0x438] ;  /* 0x0004380001b87983 */ /* 0x0003660000300800 */
[----:B------:R-:W-:Y:S01]  /*1d620*/  @!P5 FMUL R3, R3, 0.5 ;  /* 0x3f0000000303d820 */ /* 0x000fe20000400000 */
[----:B------:R-:W4:Y:S02]  /*1d630*/  MUFU.EX2 R15, R15 ;  /* 0x0000000f000f7308 */ /* 0x000f240000000800 */
[----:B------:R-:W-:Y:S01]  /*1d640*/  @!P6 FMUL R5, R5, 0.5 ;  /* 0x3f0000000505e820 */ /* 0x000fe20000400000 */
[----:B--2---:R-:W-:Y:S01]  /*1d650*/  @!P4 FMUL R16, R16, R16 ;  /* 0x000000101010c220 */ /* 0x004fe20000400000 */
[----:B------:R1:W5:Y:S01]  /*1d660*/  LDL.LU R12, [R1+0x434] ;  /* 0x00043400010c7983 */ /* 0x0003620000300800 */
[----:B---3--:R-:W-:-:S03]  /*1d670*/  @!P2 FMUL R17, R17, R17 ;  /* 0x000000111111a220 */ /* 0x008fc60000400000 */
[----:B------:R1:W5:Y:S01]  /*1d680*/  LDL.LU R9, [R1+0x430] ;  /* 0x0004300001097983 */ /* 0x0003620000300800 */
[----:B------:R-:W2:Y:S08]  /*1d690*/  MUFU.EX2 R6, R5 ;  /* 0x0000000500067308 */ /* 0x000eb00000000800 */
[----:B------:R-:W3:Y:S01]  /*1d6a0*/  MUFU.EX2 R3, R3 ;  /* 0x0000000300037308 */ /* 0x000ee20000000800 */
[----:B----4-:R-:W-:Y:S01]  /*1d6b0*/  @!P3 FMUL R15, R15, R15 ;  /* 0x0000000f0f0fb220 */ /* 0x010fe20000400000 */
[----:B------:R-:W-:Y:S01]  /*1d6c0*/  F2FP.BF16.F32.PACK_AB R153, R17, R18 ;  /* 0x000000121199723e */ /* 0x000fe200000010ff */
[----:B------:R1:W5:Y:S01]  /*1d6d0*/  LDL.LU R8, [R1+0x42c] ;  /* 0x00042c0001087983 */ /* 0x0003620000300800 */
[----:B--2---:R-:W-:-:S02]  /*1d6e0*/  @!P6 FMUL R6, R6, R6 ;  /* 0x000000060606e220 */ /* 0x004fc40000400000 */
[----:B------:R-:W-:Y:S01]  /*1d6f0*/  F2FP.BF16.F32.PACK_AB R154, R15, R16 ;  /* 0x000000100f9a723e */ /* 0x000fe200000010ff */
[----:B------:R1:W5:Y:S01]  /*1d700*/  LDL.LU R7, [R1+0x428] ;  /* 0x0004280001077983 */ /* 0x0003620000300800 */
[----:B---3--:R-:W-:-:S05]  /*1d710*/  @!P5 FMUL R3, R3, R3 ;  /* 0x000000030303d220 */ /* 0x008fca0000400000 */
[----:B------:R-:W-:-:S04]  /*1d720*/  F2FP.BF16.F32.PACK_AB R155, R3, R6 ;  /* 0x00000006039b723e */ /* 0x000fc800000010ff */
[----:B------:R-:W-:-:S06]  /*1d730*/  WARPGROUP.ARRIVE ;  /* 0x00000000000079c5 */ /* 0x000fcc0000000000 */
        /* <DEDUP_REMOVED lines=130> */
[----:B------:R-:W-:Y:S01]  /*1df60*/  IMAD.MOV.U32 R5, RZ, RZ, 0x40000040 ;  /* 0x40000040ff057424 */ /* 0x000fe200078e00ff */
[----:B------:R-:W-:-:S04]  /*1df70*/  IADD3 R4, R4, 0x980, RZ ;  /* 0x0000098004047810 */ /* 0x000fc80007ffe0ff */
[----:B------:R-:W-:Y:S02]  /*1df80*/  R2UR UR6, R4 ;  /* 0x00000000040672ca */ /* 0x000fe400000e0000 */
[----:B------:R-:W-:Y:S01]  /*1df90*/  R2UR UR7, R5 ;  /* 0x00000000050772ca */ /* 0x000fe200000e0000 */
[----:B------:R-:W-:Y:S01]  /*1dfa0*/  FFMA R0, R0, R196, R176 ;  /* 0x000000c400007223 */ /* 0x000fe200000000b0 */
[----:B------:R-:W-:-:S03]  /*1dfb0*/  FFMA R2, R2, R195, R172 ;  /* 0x000000c302027223 */ /* 0x000fc600000000ac */
[----:B------:R-:W-:Y:S01]  /*1dfc0*/  FADD R0, R0, R175 ;  /* 0x000000af00007221 */ /* 0x000fe20000000000 */
[----:B------:R-:W-:Y:S01]  /*1dfd0*/  FADD R171, R2, R171 ;  /* 0x000000ab02ab7221 */ /* 0x000fe20000000000 */
[----:B------:R-:W3:Y:S02]  /*1dfe0*/  S2R R11, SR_CgaCtaId ;  /* 0x00000000000b7919 */ /* 0x000ee40000008800 */
        /* <DEDUP_REMOVED lines=14> */
[----:B------:R-:W-:Y:S02]  /*1e0d0*/  IADD3 R2, R185, 0x1, RZ ;  /* 0x00000001b9027810 */ /* 0x000fe40007ffe0ff */
[----:B------:R-:W-:Y:S01]  /*1e0e0*/  MOV R10, 0x400 ;  /* 0x00000400000a7802 */ /* 0x000fe20000000f00 */
[----:B------:R-:W-:Y:S01]  /*1e0f0*/  FADD R159, R160, R159 ;  /* 0x0000009fa09f7221 */ /* 0x000fe20000000000 */
[----:B------:R-:W-:Y:S01]  /*1e100*/  FADD R157, R158, R157 ;  /* 0x0000009d9e9d7221 */ /* 0x000fe20000000000 */
[C---:B------:R-:W-:Y:S02]  /*1e110*/  ISETP.NE.AND P2, PT, R2.reuse, 0x4, PT ;  /* 0x000000040200780c */ /* 0x040fe40003f45270 */
[----:B---3--:R-:W-:Y:S01]  /*1e120*/  LEA R10, R11, R10, 0x18 ;  /* 0x0000000a0b0a7211 */ /* 0x008fe200078ec0ff */
[----:B------:R-:W-:Y:S01]  /*1e130*/  FADD R156, R159, R156 ;  /* 0x0000009c9f9c7221 */ /* 0x000fe20000000000 */
[----:B------:R-:W-:Y:S01]  /*1e140*/  FADD R22, R157, R22 ;  /* 0x000000169d167221 */ /* 0x000fe20000000000 */
[----:B------:R-:W-:-:S02]  /*1e150*/  SEL R2, R2, RZ, P2 ;  /* 0x000000ff02027207 */ /* 0x000fc40001000000 */
[----:B------:R-:W-:Y:S01]  /*1e160*/  IADD3 R10, R10, 0x50020, RZ ;  /* 0x000500200a0a7810 */ /* 0x000fe20007ffe0ff */
[----:B------:R-:W-:Y:S01]  /*1e170*/  FADD R23, R156, R23 ;  /* 0x000000179c177221 */ /* 0x000fe20000000000 */
[----:B------:R-:W-:-:S03]  /*1e180*/  FADD R21, R22, R21 ;  /* 0x0000001516157221 */ /* 0x000fc60000000000 */
[----:B------:R-:W-:Y:S02]  /*1e190*/  IMAD R0, R2, 0x8, R10 ;  /* 0x0000000802007824 */ /* 0x000fe400078e020a */
[----:B------:R-:W-:Y:S01]  /*1e1a0*/  FADD R20, R23, R20 ;  /* 0x0000001417147221 */ /* 0x000fe20000000000 */
[----:B------:R-:W-:-:S03]  /*1e1b0*/  FADD R18, R21, R18 ;  /* 0x0000001215127221 */ /* 0x000fc60000000000 */
[----:B------:R-:W-:Y:S01]  /*1e1c0*/  FADD R19, R20, R19 ;  /* 0x0000001314137221 */ /* 0x000fe20000000000 */
[----:B------:R-:W-:Y:S01]  /*1e1d0*/  FADD R17, R18, R17 ;  /* 0x0000001112117221 */ /* 0x000fe20000000000 */
[----:B------:R-:W-:Y:S02]  /*1e1e0*/  PRMT R0, RZ, 0x654, R0 ;  /* 0x00000654ff007816 */ /* 0x000fe40000000000 */
[----:B------:R-:W-:Y:S01]  /*1e1f0*/  FADD R16, R19, R16 ;  /* 0x0000001013107221 */ /* 0x000fe20000000000 */
[----:B------:R-:W-:-:S03]  /*1e200*/  FADD R6, R17, R6 ;  /* 0x0000000611067221 */ /* 0x000fc60000000000 */
[----:B------:R-:W-:Y:S01]  /*1e210*/  FADD R195, R16, R15 ;  /* 0x0000000f10c37221 */ /* 0x000fe20000000000 */
[----:B------:R-:W-:Y:S01]  /*1e220*/  FADD R196, R6, R3 ;  /* 0x0000000306c47221 */ /* 0x000fe20000000000 */
[----:B--2---:R-:W-:-:S06]  /*1e230*/  WARPGROUP.ARRIVE ;  /* 0x00000000000079c5 */ /* 0x004fcc0000000000 */
[----:B------:R-:W-:Y:S03]  /*1e240*/  HGMMA.64x256x16.F32.BF16 R24, R152, gdesc[UR4].tnspB, R24, gsb0 ;  /* 0x43e0000498187df0 */ /* 0x000fe60008001818 */
[----:B------:R-:W-:Y:S02]  /*1e250*/  WARPGROUP.DEPBAR.LE gsb0, 0x0 ;  /* 0x00008000000079c5 */ /* 0x000fe40000010000 */
[----:B------:R1:W-:Y:S01]  /*1e260*/  SYNCS.ARRIVE.TRANS64.RED.A1T0 RZ, [R0+URZ], RZ ;  /* 0x000000ff00ff79a7 */ /* 0x0003e2000810043f */
[----:B------:R-:W-:Y:S05]  /*1e270*/  @P1 BRA `(.L_x_45) ;  /* 0x0000000400381947 */ /* 0x000fea0003800000 */
[----:B-----5:R-:W-:Y:S01]  /*1e280*/  ISETP.LT.OR P1, PT, R9, 0x1, !P0 ;  /* 0x000000010900780c */ /* 0x020fe20004721670 */
[----:B------:R-:W-:-:S12]  /*1e290*/  BSSY B0, `(.L_x_46) ;  /* 0x000004b000007945 */ /* 0x000fd80003800000 */
[----:B------:R-:W-:Y:S05]  /*1e2a0*/  @P1 BRA `(.L_x_47) ;  /* 0x0000000400241947 */ /* 0x000fea0003800000 */
[----:B------:R-:W2:Y:S01]  /*1e2b0*/  S2R R11, SR_CgaCtaId ;  /* 0x00000000000b7919 */ /* 0x000ea20000008800 */
[----:B------:R-:W-:Y:S02]  /*1e2c0*/  MOV R10, 0x400 ;  /* 0x00000400000a7802 */ /* 0x000fe40000000f00 */
[----:B------:R-:W-:Y:S02]  /*1e2d0*/  SHF.L.U32 R3, R12, 0x1f, RZ ;  /* 0x0000001f0c037819 */ /* 0x000fe400000006ff */
[----:B------:R-:W-:Y:S02]  /*1e2e0*/  ISETP.NE.AND P2, PT, R192, RZ, PT ;  /* 0x000000ffc000720c */ /* 0x000fe40003f45270 */
[----:B--2---:R-:W-:-:S04]  /*1e2f0*/  LEA R10, R11, R10, 0x18 ;  /* 0x0000000a0b0a7211 */ /* 0x004fc800078ec0ff */
[----:B-1----:R-:W-:-:S04]  /*1e300*/  LEA R0, R8, R10, 0x3 ;  /* 0x0000000a08007211 */ /* 0x002fc800078e18ff */
[----:B------:R-:W1:Y:S02]  /*1e310*/  SYNCS.PHASECHK.TRANS64.TRYWAIT P1, [R0+URZ+0x50020], R3 ;  /* 0x05002003000075a7 */ /* 0x000e64000802017f */
[----:B-1----:R-:W-:Y:S05]  /*1e320*/  @!P1 BRA `(.L_x_48) ;  /* 0x0000006800909947 */ /* 0x002fea0003800000 */
.L_x_115:
[----:B------:R-:W-:Y:S05]  /*1e330*/  @P2 BRA `(.L_x_49) ;  /* 0x00000000001c2947 */ /* 0x000fea0003800000 */
[----:B------:R-:W2:Y:S01]  /*1e340*/  S2R R4, SR_TID.X ;  /* 0x0000000000047919 */ /* 0x000ea20000002100 */
[----:B-1----:R-:W-:-:S04]  /*1e350*/  MOV R3, 0x10000 ;  /* 0x0001000000037802 */ /* 0x002fc80000000f00 */
[----:B------:R3:W-:Y:S01]  /*1e360*/  SYNCS.ARRIVE.TRANS64 RZ, [R0+URZ+0x50000], R3 ;  /* 0x0500000300ff79a7 */ /* 0x0007e2000800003f */
[----:B--2---:R-:W-:-:S04]  /*1e370*/  LOP3.LUT R4, R4, 0x1f, RZ, 0xc0, !PT ;  /* 0x0000001f04047812 */ /* 0x004fc800078ec0ff */
[----:B------:R-:W-:-:S13]  /*1e380*/  ISETP.NE.AND P1, PT, R4, RZ, PT ;  /* 0x000000ff0400720c */ /* 0x000fda0003f25270 */
[----:B---3--:R-:W-:Y:S05]  /*1e390*/  @!P1 BRA `(.L_x_49) ;  /* 0x0000000000049947 */ /* 0x008fea0003800000 */
[----:B------:R-:W-:Y:S01]  /*1e3a0*/  BPT.TRAP 0x1 ;  /* 0x000000040000795c */ /* 0x000fe20000300000 */
.L_x_49:
[----:B------:R-:W2:Y:S01]  /*1e3b0*/  S2R R6, SR_CgaCtaId ;  /* 0x0000000000067919 */ /* 0x000ea20000008800 */
[----:B------:R-:W3:Y:S01]  /*1e3c0*/  LDC.64 R4, c[0x0][0x198] ;  /* 0x00006600ff047b82 */ /* 0x000ee20000000a00 */
        /* <DEDUP_REMOVED lines=14> */
[----:B------:R-:W-:Y:S01]  /*1e4b0*/  VIADD R184, R184, 0x1 ;  /* 0x00000001b8b87836 */ /* 0x000fe20000000000 */
[----:B------:R-:W-:-:S02]  /*1e4c0*/  USHF.L.U32 UR19, UR6, 0x6, URZ ;  /* 0x0000000606137899 */ /* 0x000fc4000800063f */
[----:B------:R-:W-:-:S05]  /*1e4d0*/  UIADD3 UR17, UR7, 0x50000, URZ ;  /* 0x0005000007117890 */ /* 0x000fca000fffe03f */
[----:B------:R-:W-:Y:S01]  /*1e4e0*/  UMOV UR11, UR19 ;  /* 0x00000013000b7c82 */ /* 0x000fe20008000000 */
[----:B------:R-:W-:Y:S01]  /*1e4f0*/  UMOV UR27, UR19 ;  /* 0x00000013001b7c82 */ /* 0x000fe20008000000 */
[----:B------:R-:W-:Y:S01]  /*1e500*/  UMOV UR9, UR17 ;  /* 0x0000001100097c82 */ /* 0x000fe20008000000 */
[----:B------:R-:W-:Y:S01]  /*1e510*/  UMOV UR25, UR17 ;  /* 0x0000001100197c82 */ /* 0x000fe20008000000 */
[----:B--2---:R-:W-:-:S05]  /*1e520*/  LEA R3, R6, R3, 0x18 ;  /* 0x0000000306037211 */ /* 0x004fca00078ec0ff */
[C---:B------:R-:W-:Y:S01]  /*1e530*/  IMAD R0, R8.reuse, 0x10000, R3 ;  /* 0x0001000008007824 */ /* 0x040fe200078e0203 */
[----:B------:R-:W-:-:S04]  /*1e540*/  IADD3 R8, R8, 0x1, RZ ;  /* 0x0000000108087810 */ /* 0x000fc80007ffe0ff */
[----:B------:R-:W-:Y:S02]  /*1e550*/  R2UR UR14, R0 ;  /* 0x00000000000e72ca */ /* 0x000fe400000e0000 */
[----:B---3--:R-:W-:-:S04]  /*1e560*/  IADD3 R0, P1, R4, 0x2f0, RZ ;  /* 0x000002f004007810 */ /* 0x008fc80007f3e0ff */
        /* <DEDUP_REMOVED lines=29> */
.L_x_47:
[----:B------:R-:W-:Y:S05]  /*1e740*/  BSYNC B0 ;  /* 0x0000000000007941 */ /* 0x000fea0003800000 */
.L_x_46:
[----:B------:R-:W-:-:S07]  /*1e750*/  IADD3 R9, R9, -0x1, RZ ;  /* 0xffffffff09097810 */ /* 0x000fce0007ffe0ff */
.L_x_45:
[----:B-----5:R-:W-:Y:S01]  /*1e760*/  ISETP.GT.AND P3, PT, R194, 0x1, PT ;  /* 0x00000001c200780c */ /* 0x020fe20003f64270 */
[----:B-1----:R-:W-:Y:S01]  /*1e770*/  VIADD R0, R2, 0x1 ;  /* 0x0000000102007836 */ /* 0x002fe20000000000 */
[----:B------:R-:W-:Y:S02]  /*1e780*/  IADD3 R6, R186, 0x1, RZ ;  /* 0x00000001ba067810 */ /* 0x000fe40007ffe0ff */
[----:B------:R-:W-:Y:S02]  /*1e790*/  IADD3 R2, R194, -0x1, RZ ;  /* 0xffffffffc2027810 */ /* 0x000fe40007ffe0ff */
[----:B------:R-:W-:Y:S02]  /*1e7a0*/  ISETP.NE.AND P1, PT, R6, 0x4, PT ;  /* 0x000000040600780c */ /* 0x000fe40003f25270 */
[----:B------:R-:W-:Y:S01]  /*1e7b0*/  ISETP.NE.AND P2, PT, R0, 0x4, PT ;  /* 0x000000040000780c */ /* 0x000fe20003f45270 */
[----:B------:R-:W-:Y:S01]  /*1e7c0*/  IMAD.MOV.U32 R194, RZ, RZ, R2 ;  /* 0x000000ffffc27224 */ /* 0x000fe200078e0002 */
[----:B------:R-:W-:-:S02]  /*1e7d0*/  SEL R10, RZ, 0x1, P1 ;  /* 0x00000001ff0a7807 */ /* 0x000fc40000800000 */
[----:B------:R-:W-:Y:S02]  /*1e7e0*/  IADD3 R7, R7, 0x40, RZ ;  /* 0x0000004007077810 */ /* 0x000fe40007ffe0ff */
[----:B------:R-:W-:Y:S02]  /*1e7f0*/  LOP3.LUT R10, R193, R10, RZ, 0x3c, !PT ;  /* 0x0000000ac10a7212 */ /* 0x000fe400078e3cff */
[----:B------:R-:W-:Y:S02]  /*1e800*/  SEL R6, R6, RZ, P1 ;  /* 0x000000ff06067207 */ /* 0x000fe40000800000 */
[----:B------:R-:W-:Y:S02]  /*1e810*/  SEL R185, R0, RZ, P2 ;  /* 0x000000ff00b97207 */ /* 0x000fe40001000000 */
[----:B------:R-:W-:Y:S02]  /*1e820*/  MOV R189, R13 ;  /* 0x0000000d00bd7202 */ /* 0x000fe40000000f00 */
[----:B------:R-:W-:Y:S01]  /*1e830*/  MOV R190, R14 ;  /* 0x0000000e00be7202 */ /* 0x000fe20000000f00 */
[----:B------:R-:W-:Y:S06]  /*1e840*/  @P3 BRA `(.L_x_50) ;  /* 0xffffff5800dc3947 */ /* 0x000fec000383ffff */
.L_x_37:
[----:B------:R-:W-:Y:S05]  /*1e850*/  WARPSYNC.ALL ;  /* 0x0000000000007948 */ /* 0x000fea0003800000 */
[----:B----4-:R-:W1:Y:S01]  /*1e860*/  SHFL.BFLY PT, R0, R195, 0x1, 0x1f ;  /* 0x0c201f00c3007f89 */ /* 0x010e6200000e0000 */
[----:B------:R-:W-:Y:S01]  /*1e870*/  BSSY B0, `(.L_x_51) ;  /* 0x0000025000007945 */ /* 0x000fe20003800000 */
[----:B-----5:R-:W-:Y:S01]  /*1e880*/  IMAD.MOV.U32 R10, RZ, RZ, 0x7f800000 ;  /* 0x7f800000ff0a7424 */ /* 0x020fe200078e00ff */
[----:B------:R-:W-:Y:S01]  /*1e890*/  MOV R9, 0x3f800000 ;  /* 0x3f80000000097802 */ /* 0x000fe20000000f00 */
[----:B------:R-:W2:Y:S01]  /*1e8a0*/  SHFL.BFLY PT, R2, R196, 0x1, 0x1f ;  /* 0x0c201f00c4027f89 */ /* 0x000ea200000e0000 */
[----:B------:R-:W-:-:S02]  /*1e8b0*/  IMAD.MOV.U32 R8, RZ, RZ, 0x7f800000 ;  /* 0x7f800000ff087424 */ /* 0x000fc400078e00ff */
[----:B-1----:R-:W-:Y:S01]  /*1e8c0*/  FADD R195, R0, R195 ;  /* 0x000000c300c37221 */ /* 0x002fe20000000000 */
[----:B--2---:R-:W-:-:S04]  /*1e8d0*/  FADD R196, R2, R196 ;  /* 0x000000c402c47221 */ /* 0x004fc80000000000 */
[----:B------:R-:W1:Y:S04]  /*1e8e0*/  SHFL.BFLY PT, R0, R195, 0x2, 0x1f ;  /* 0x0c401f00c3007f89 */ /* 0x000e6800000e0000 */
[----:B------:R-:W2:Y:S01]  /*1e8f0*/  SHFL.BFLY PT, R11, R196, 0x2, 0x1f ;  /* 0x0c401f00c40b7f89 */ /* 0x000ea200000e0000 */
[C---:B-1----:R-:W-:Y:S01]  /*1e900*/  FSETP.NE.AND P0, PT, R195.reuse, -R0, PT ;  /* 0x80000000c300720b */ /* 0x042fe20003f05000 */
[----:B------:R-:W-:Y:S01]  /*1e910*/  FADD R195, R195, R0 ;  /* 0x00000000c3c37221 */ /* 0x000fe20000000000 */
[----:B------:R-:W-:Y:S01]  /*1e920*/  MOV R0, 0x3f800000 ;  /* 0x3f80000000007802 */ /* 0x000fe20000000f00 */
[----:B--2---:R-:W-:-:S10]  /*1e930*/  FADD R4, R196, R11 ;  /* 0x0000000bc4047221 */ /* 0x004fd40000000000 */
[----:B------:R-:W-:Y:S05]  /*1e940*/  @!P0 BRA `(.L_x_52) ;  /* 0x00000000005c8947 */ /* 0x000fea0003800000 */
[----:B------:R-:W-:Y:S01]  /*1e950*/  MOV R0, R195 ;  /* 0x000000c300007202 */ /* 0x000fe20000000f00 */
[----:B------:R-:W-:Y:S03]  /*1e960*/  BSSY B1, `(.L_x_53) ;  /* 0x000000d000017945 */ /* 0x000fe60003800000 */
[----:B------:R-:W-:-:S04]  /*1e970*/  IADD3 R2, R0, 0x1800000, RZ ;  /* 0x0180000000027810 */ /* 0x000fc80007ffe0ff */
[----:B------:R-:W-:-:S04]  /*1e980*/  LOP3.LUT R2, R2, 0x7f800000, RZ, 0xc0, !PT ;  /* 0x7f80000002027812 */ /* 0x000fc800078ec0ff */
[----:B------:R-:W-:-:S13]  /*1e990*/  ISETP.GT.U32.AND P0, PT, R2, 0x1ffffff, PT ;  /* 0x01ffffff0200780c */ /* 0x000fda0003f04070 */
[----:B------:R-:W-:Y:S05]  /*1e9a0*/  @P0 BRA `(.L_x_54) ;  /* 0x0000000000100947 */ /* 0x000fea0003800000 */
[----:B------:R-:W-:-:S07]  /*1e9b0*/  MOV R7, 0x1e9d0 ;  /* 0x0001e9d000077802 */ /* 0x000fce0000000f00 */
[----:B------:R-:W-:Y:S05]  /*1e9c0*/  CALL.REL.NOINC `($__internal_0_$__cuda_sm20_rcp_rn_f32_slowpath) ;  /* 0x0000006000fc7944 */ /* 0x000fea0003c00000 */
[----:B------:R-:W-:Y:S01]  /*1e9d0*/  IMAD.MOV.U32 R2, RZ, RZ, R5 ;  /* 0x000000ffff027224 */ /* 0x000fe200078e0005 */
[----:B------:R-:W-:Y:S06]  /*1e9e0*/  BRA `(.L_x_55) ;  /* 0x0000000000107947 */ /* 0x000fec0003800000 */
.L_x_54:
[----:B------:R-:W1:Y:S02]  /*1e9f0*/  MUFU.RCP R2, R0 ;  /* 0x0000000000027308 */ /* 0x000e640000001000 */
[----:B-1----:R-:W-:-:S04]  /*1ea00*/  FFMA R3, R0, R2, -1 ;  /* 0xbf80000000037423 */ /* 0x002fc80000000002 */
[----:B------:R-:W-:-:S04]  /*1ea10*/  FADD.FTZ R3, -R3, -RZ ;  /* 0x800000ff03037221 */ /* 0x000fc80000010100 */
[----:B------:R-:W-:-:S07]  /*1ea20*/  FFMA R2, R2, R3, R2 ;  /* 0x0000000302027223 */ /* 0x000fce0000000002 */
.L_x_55:
[----:B------:R-:W-:Y:S05]  /*1ea30*/  BSYNC B1 ;  /* 0x0000000000017941 */ /* 0x000fea0003800000 */
.L_x_53:
[----:B------:R-:W-:Y:S01]  /*1ea40*/  FSETP.GEU.AND P0, PT, |R0|, 1.175494350822287508e-38, PT ;  /* 0x008000000000780b */ /* 0x000fe20003f0e200 */
[----:B------:R-:W1:-:S12]  /*1ea50*/  LDC R8, c[0x0][0x600] ;  /* 0x00018000ff087b82 */ /* 0x000e580000000800 */
[----:B------:R-:W-:-:S06]  /*1ea60*/  @!P0 FMUL R0, R0, 16777216 ;  /* 0x4b80000000008820 */ /* 0x000fcc0000400000 */
[----:B------:R-:W2:Y:S02]  /*1ea70*/  MUFU.LG2 R0, R0 ;  /* 0x0000000000007308 */ /* 0x000ea40000000c00 */
[----:B--2---:R-:W-:-:S04]  /*1ea80*/  @!P0 FADD R0, R0, -24 ;  /* 0xc1c0000000008421 */ /* 0x004fc80000000000 */
[----:B------:R-:W-:-:S04]  /*1ea90*/  FMUL R0, R0, 0.69314718246459960938 ;  /* 0x3f31721800007820 */ /* 0x000fc80000400000 */
[----:B-1----:R-:W-:Y:S01]  /*1eaa0*/  FFMA R8, R13, R8, R0 ;  /* 0x000000080d087223 */ /* 0x002fe20000000000 */
[----:B------:R-:W-:-:S07]  /*1eab0*/  MOV R0, R2 ;  /* 0x0000000200007202 */ /* 0x000fce0000000f00 */
.L_x_52:
[----:B------:R-:W-:Y:S05]  /*1eac0*/  BSYNC B0 ;  /* 0x0000000000007941 */ /* 0x000fea0003800000 */
.L_x_51:
[----:B------:R-:W2:Y:S01]  /*1ead0*/  LDL.LU R166, [R1] ;  /* 0x0000000001a67983 */ /* 0x000ea20000300800 */
[----:B------:R-:W1:Y:S03]  /*1eae0*/  LDC R2, c[0x0][0x608] ;  /* 0x00018200ff027b82 */ /* 0x000e660000000800 */
[----:B------:R-:W3:Y:S04]  /*1eaf0*/  LDL.LU R162, [R1+0x4] ;  /* 0x0000040001a27983 */ /* 0x000ee80000300800 */
[----:B------:R-:W4:Y:S04]  /*1eb00*/  LDL.LU R159, [R1+0x10] ;  /* 0x00001000019f7983 */ /* 0x000f280000300800 */
[----:B------:R-:W5:Y:S04]  /*1eb10*/  LDL.LU R155, [R1+0x14] ;  /* 0x00001400019b7983 */ /* 0x000f680000300800 */
        /* <DEDUP_REMOVED lines=59> */
[----:B------:R-:W5:Y:S01]  /*1eed0*/  LDL.LU R3, [R1+0x1f4] ;  /* 0x0001f40001037983 */ /* 0x000f620000300800 */
[----:B-1----:R-:W-:Y:S01]  /*1eee0*/  FMUL R0, R0, R2 ;  /* 0x0000000200007220 */ /* 0x002fe20000400000 */
[----:B------:R-:W-:Y:S01]  /*1eef0*/  FSETP.NE.AND P0, PT, R196, -R11, PT ;  /* 0x8000000bc400720b */ /* 0x000fe20003f05000 */
[----:B------:R-:W-:Y:S02]  /*1ef00*/  BSSY B0, `(.L_x_56) ;  /* 0x00000e1000007945 */ /* 0x000fe40003800000 */
[-C--:B--2---:R-:W-:Y:S01]  /*1ef10*/  FMUL R166, R166, R0.reuse ;  /* 0x00000000a6a67220 */ /* 0x084fe20000400000 */
[-C--:B---3--:R-:W-:Y:S01]  /*1ef20*/  FMUL R162, R162, R0.reuse ;  /* 0x00000000a2a27220 */ /* 0x088fe20000400000 */
[-C--:B----4-:R-:W-:Y:S01]  /*1ef30*/  FMUL R159, R159, R0.reuse ;  /* 0x000000009f9f7220 */ /* 0x090fe20000400000 */
[-C--:B-----5:R-:W-:Y:S01]  /*1ef40*/  FMUL R155, R155, R0.reuse ;  /* 0x000000009b9b7220 */ /* 0x0a0fe20000400000 */
[-C--:B------:R-:W-:Y:S01]  /*1ef50*/  FMUL R170, R170, R0.reuse ;  /* 0x00000000aaaa7220 */ /* 0x080fe20000400000 */
        /* <DEDUP_REMOVED lines=48> */
[----:B------:R-:W-:-:S04]  /*1f260*/  FMUL R250, R20, R0 ;  /* 0x0000000014fa7220 */ /* 0x000fc80000400000 */
[----:B------:R1:W-:Y:S01]  /*1f270*/  STL [R1], R2 ;  /* 0x0000000201007387 */ /* 0x0003e20000100800 */
[-C--:B------:R-:W-:Y:S01]  /*1f280*/  FMUL R11, R19, R0.reuse ;  /* 0x00000000130b7220 */ /* 0x080fe20000400000 */
[----:B------:R-:W-:-:S04]  /*1f290*/  FMUL R252, R18, R0 ;  /* 0x0000000012fc7220 */ /* 0x000fc80000400000 */
[----:B------:R2:W-:Y:S01]  /*1f2a0*/  STL [R1+0x10], R11 ;  /* 0x0000100b01007387 */ /* 0x0005e20000100800 */
[----:B-1----:R-:W-:-:S05]  /*1f2b0*/  FMUL R2, R17, R0 ;  /* 0x0000000011027220 */ /* 0x002fca0000400000 */
[----:B------:R1:W-:Y:S01]  /*1f2c0*/  STL [R1+0x20], R2 ;  /* 0x0000200201007387 */ /* 0x0003e20000100800 */
[-C--:B--2---:R-:W-:Y:S01]  /*1f2d0*/  FMUL R11, R16, R0.reuse ;  /* 0x00000000100b7220 */ /* 0x084fe20000400000 */
[----:B------:R-:W-:-:S04]  /*1f2e0*/  FMUL R15, R15, R0 ;  /* 0x000000000f0f7220 */ /* 0x000fc80000400000 */
[----:B------:R2:W-:Y:S01]  /*1f2f0*/  STL [R1+0x4], R11 ;  /* 0x0000040b01007387 */ /* 0x0005e20000100800 */
[----:B-1----:R-:W-:-:S03]  /*1f300*/  FMUL R2, R13, R0 ;  /* 0x000000000d027220 */ /* 0x002fc60000400000 */
[----:B------:R-:W-:Y:S01]  /*1f310*/  STL [R1+0x30], R15 ;  /* 0x0000300f01007387 */ /* 0x000fe20000100800 */
[----:B------:R-:W-:-:S03]  /*1f320*/  FMUL R7, R7, R0 ;  /* 0x0000000007077220 */ /* 0x000fc60000400000 */
[----:B------:R1:W-:Y:S01]  /*1f330*/  STL [R1+0x14], R2 ;  /* 0x0000140201007387 */ /* 0x0003e20000100800 */
[----:B--2---:R-:W-:-:S05]  /*1f340*/  FMUL R11, R12, R0 ;  /* 0x000000000c0b7220 */ /* 0x004fca0000400000 */
[----:B------:R-:W-:Y:S01]  /*1f350*/  STL [R1+0x40], R11 ;  /* 0x0000400b01007387 */ /* 0x000fe20000100800 */
[-C--:B-1----:R-:W-:Y:S01]  /*1f360*/  FMUL R2, R6, R0.reuse ;  /* 0x0000000006027220 */ /* 0x082fe20000400000 */
[-C--:B------:R-:W-:Y:S02]  /*1f370*/  FMUL R6, R3, R0.reuse ;  /* 0x0000000003067220 */ /* 0x080fe40000400000 */
[----:B------:R-:W-:Y:S01]  /*1f380*/  STL [R1+0x24], R7 ;  /* 0x0000240701007387 */ /* 0x000fe20000100800 */
[----:B------:R-:W-:-:S03]  /*1f390*/  FMUL R3, R24, R0 ;  /* 0x0000000018037220 */ /* 0x000fc60000400000 */
[----:B------:R1:W-:Y:S04]  /*1f3a0*/  STL [R1+0x50], R2 ;  /* 0x0000500201007387 */ /* 0x0003e80000100800 */
[----:B------:R2:W-:Y:S04]  /*1f3b0*/  STL [R1+0x34], R6 ;  /* 0x0000340601007387 */ /* 0x0005e80000100800 */
[----:B------:R3:W-:Y:S01]  /*1f3c0*/  STL [R1+0x60], R3 ;  /* 0x0000600301007387 */ /* 0x0007e20000100800 */
[-C--:B-1----:R-:W-:Y:S01]  /*1f3d0*/  FMUL R2, R25, R0.reuse ;  /* 0x0000000019027220 */ /* 0x082fe20000400000 */
[----:B--2---:R-:W-:-:S04]  /*1f3e0*/  FMUL R6, R28, R0 ;  /* 0x000000001c067220 */ /* 0x004fc80000400000 */
[----:B------:R1:W-:Y:S01]  /*1f3f0*/  STL [R1+0x44], R2 ;  /* 0x0000440201007387 */ /* 0x0003e20000100800 */
[----:B---3--:R-:W-:-:S03]  /*1f400*/  FMUL R3, R29, R0 ;  /* 0x000000001d037220 */ /* 0x008fc60000400000 */
        /* <DEDUP_REMOVED lines=27> */
[-C--:B------:R-:W-:Y:S01]  /*1f5c0*/  FMUL R56, R57, R0.reuse ;  /* 0x0000000039387220 */ /* 0x080fe20000400000 */
[----:B--2---:R-:W-:-:S03]  /*1f5d0*/  FMUL R6, R60, R0 ;  /* 0x000000003c067220 */ /* 0x004fc60000400000 */
        /* <DEDUP_REMOVED lines=89> */
[----:B------:R-:W-:-:S05]  /*1fb70*/  FMUL R0, R149, R0 ;  /* 0x0000000095007220 */ /* 0x000fca0000400000 */
[----:B------:R2:W-:Y:S04]  /*1fb80*/  STL [R1+0x21c], R0 ;  /* 0x00021c0001007387 */ /* 0x0005e80000100800 */
[----:B------:R2:W-:Y:S01]  /*1fb90*/  STL [R1+0x224], R2 ;  /* 0x0002240201007387 */ /* 0x0005e20000100800 */
[----:B------:R-:W-:Y:S05]  /*1fba0*/  @!P0 BRA `(.L_x_57) ;  /* 0x0000000000588947 */ /* 0x000fea0003800000 */
[----:B--2---:R-:W-:Y:S01]  /*1fbb0*/  IADD3 R0, R4, 0x1800000, RZ ;  /* 0x0180000004007810 */ /* 0x004fe20007ffe0ff */
[----:B------:R-:W-:Y:S03]  /*1fbc0*/  BSSY B1, `(.L_x_58) ;  /* 0x000000c000017945 */ /* 0x000fe60003800000 */
[----:B------:R-:W-:-:S04]  /*1fbd0*/  LOP3.LUT R0, R0, 0x7f800000, RZ, 0xc0, !PT ;  /* 0x7f80000000007812 */ /* 0x000fc800078ec0ff */
[----:B------:R-:W-:-:S13]  /*1fbe0*/  ISETP.GT.U32.AND P0, PT, R0, 0x1ffffff, PT ;  /* 0x01ffffff0000780c */ /* 0x000fda0003f04070 */
[----:B------:R-:W-:Y:S05]  /*1fbf0*/  @P0 BRA `(.L_x_59) ;  /* 0x0000000000100947 */ /* 0x000fea0003800000 */
[----:B------:R-:W-:Y:S01]  /*1fc00*/  IMAD.MOV.U32 R0, RZ, RZ, R4 ;  /* 0x000000ffff007224 */ /* 0x000fe200078e0004 */
[----:B------:R-:W-:-:S07]  /*1fc10*/  MOV R7, 0x1fc30 ;  /* 0x0001fc3000077802 */ /* 0x000fce0000000f00 */
[----:B------:R-:W-:Y:S05]  /*1fc20*/  CALL.REL.NOINC `($__internal_0_$__cuda_sm20_rcp_rn_f32_slowpath) ;  /* 0x0000005000647944 */ /* 0x000fea0003c00000 */
[----:B------:R-:W-:Y:S05]  /*1fc30*/  BRA `(.L_x_60) ;  /* 0x0000000000107947 */ /* 0x000fea0003800000 */
.L_x_59:
[----:B------:R-:W1:Y:S02]  /*1fc40*/  MUFU.RCP R5, R4 ;  /* 0x0000000400057308 */ /* 0x000e640000001000 */
[----:B-1----:R-:W-:-:S04]  /*1fc50*/  FFMA R0, R4, R5, -1 ;  /* 0xbf80000004007423 */ /* 0x002fc80000000005 */
[----:B------:R-:W-:-:S04]  /*1fc60*/  FADD.FTZ R0, -R0, -RZ ;  /* 0x800000ff00007221 */ /* 0x000fc80000010100 */
[----:B------:R-:W-:-:S07]  /*1fc70*/  FFMA R5, R5, R0, R5 ;  /* 0x0000000005057223 */ /* 0x000fce0000000005 */
.L_x_60:
[----:B------:R-:W-:Y:S05]  /*1fc80*/  BSYNC B1 ;  /* 0x0000000000017941 */ /* 0x000fea0003800000 */
.L_x_58:
[----:B------:R-:W-:Y:S01]  /*1fc90*/  FSETP.GEU.AND P0, PT, |R4|, 1.175494350822287508e-38, PT ;  /* 0x008000000400780b */ /* 0x000fe20003f0e200 */
[----:B------:R-:W1:Y:S01]  /*1fca0*/  LDC R10, c[0x0][0x600] ;  /* 0x00018000ff0a7b82 */ /* 0x000e620000000800 */
[----:B------:R-:W-:-:S11]  /*1fcb0*/  MOV R9, R5 ;  /* 0x0000000500097202 */ /* 0x000fd60000000f00 */
[----:B------:R-:W-:-:S06]  /*1fcc0*/  @!P0 FMUL R4, R4, 16777216 ;  /* 0x4b80000004048820 */ /* 0x000fcc0000400000 */
[----:B------:R-:W2:Y:S02]  /*1fcd0*/  MUFU.LG2 R4, R4 ;  /* 0x0000000400047308 */ /* 0x000ea40000000c00 */
[----:B--2---:R-:W-:-:S04]  /*1fce0*/  @!P0 FADD R4, R4, -24 ;  /* 0xc1c0000004048421 */ /* 0x004fc80000000000 */
[----:B------:R-:W-:-:S04]  /*1fcf0*/  FMUL R4, R4, 0.69314718246459960938 ;  /* 0x3f31721804047820 */ /* 0x000fc80000400000 */
[----:B-1----:R-:W-:-:S07]  /*1fd00*/  FFMA R10, R14, R10, R4 ;  /* 0x0000000a0e0a7223 */ /* 0x002fce0000000004 */
.L_x_57:
[----:B------:R-:W-:Y:S05]  /*1fd10*/  BSYNC B0 ;  /* 0x0000000000007941 */ /* 0x000fea0003800000 */
.L_x_56:
[----:B--2---:R-:W2:Y:S01]  /*1fd20*/  LDL.LU R2, [R1+0x8] ;  /* 0x0000080001027983 */ /* 0x004ea20000300800 */
        /* <DEDUP_REMOVED lines=65> */
[----:B------:R-:W-:Y:S01]  /*20140*/  ULDC.64 UR4, c[0x0][0x208] ;  /* 0x0000820000047ab9 */ /* 0x000fe20000000a00 */
[----:B------:R-:W-:Y:S02]  /*20150*/  BSSY B0, `(.L_x_61) ;  /* 0x000009b000007945 */ /* 0x000fe40003800000 */
        /* <DEDUP_REMOVED lines=91> */
[----:B------:R-:W-:-:S02]  /*20710*/  FMUL R196, R60, R9 ;  /* 0x000000093cc47220 */ /* 0x000fc40000400000 */
[----:B------:R-:W1:Y:S01]  /*20720*/  S2R R60, SR_TID.X ;  /* 0x00000000003c7919 */ /* 0x000e620000002100 */
        /* <DEDUP_REMOVED lines=15> */
[----:B------:R-:W-:Y:S01]  /*20820*/  FMUL R22, R99, R9 ;  /* 0x0000000963167220 */ /* 0x000fe20000400000 */
[----:B-1----:R-:W-:-:S02]  /*20830*/  LOP3.LUT P0, RZ, R60, 0x3, RZ, 0xc0, !PT ;  /* 0x000000033cff7812 */ /* 0x002fc4000780c0ff */
[----:B------:R-:W-:Y:S01]  /*20840*/  LOP3.LUT R59, R60, 0x7f, RZ, 0xc0, !PT ;  /* 0x0000007f3c3b7812 */ /* 0x000fe200078ec0ff */
[-C--:B------:R-:W-:Y:S01]  /*20850*/  FMUL R177, R21, R9.reuse ;  /* 0x0000000915b17220 */ /* 0x080fe20000400000 */
[-C--:B------:R-:W-:Y:S02]  /*20860*/  FMUL R176, R20, R9.reuse ;  /* 0x0000000914b07220 */ /* 0x080fe40000400000 */
[----:B------:R-:W-:Y:S01]  /*20870*/  SHF.R.U32.HI R55, RZ, 0x5, R59 ;  /* 0x00000005ff377819 */ /* 0x000fe2000001163b */
        /* <DEDUP_REMOVED lines=18> */
[----:B------:R-:W-:Y:S06]  /*209a0*/  @P0 BRA `(.L_x_62) ;  /* 0x0000000000540947 */ /* 0x000fec0003800000 */
[----:B------:R-:W-:Y:S01]  /*209b0*/  SHF.R.U32.HI R3, RZ, 0x2, R60 ;  /* 0x00000002ff037819 */ /* 0x000fe2000001163c */
[----:B------:R-:W1:Y:S01]  /*209c0*/  LDC.64 R4, c[0x0][0x688] ;  /* 0x0001a200ff047b82 */ /* 0x000e620000000a00 */
[----:B------:R-:W-:Y:S02]  /*209d0*/  SHF.L.U32 R0, R55, 0x4, RZ ;  /* 0x0000000437007819 */ /* 0x000fe400000006ff */
[----:B------:R-:W-:-:S04]  /*209e0*/  LOP3.LUT R3, R3, 0x7, RZ, 0xc0, !PT ;  /* 0x0000000703037812 */ /* 0x000fc800078ec0ff */
[----:B------:R-:W-:Y:S02]  /*209f0*/  LOP3.LUT R0, R0, 0xfffffff0, R3, 0xe2, !PT ;  /* 0xfffffff000007812 */ /* 0x000fe400078ee203 */
[----:B------:R-:W2:Y:S02]  /*20a00*/  S2R R3, SR_CTAID.X ;  /* 0x0000000000037919 */ /* 0x000ea40000002500 */
[----:B--2---:R-:W-:-:S04]  /*20a10*/  IMAD.SHL.U32 R3, R3, 0x40, RZ ;  /* 0x0000004003037824 */ /* 0x004fc800078e00ff */
[----:B-1----:R-:W-:Y:S01]  /*20a20*/  IMAD R4, R4, UR36, R3 ;  /* 0x0000002404047c24 */ /* 0x002fe2000f8e0203 */
[----:B------:R-:W-:-:S03]  /*20a30*/  LOP3.LUT R3, R0, R3, RZ, 0xfc, !PT ;  /* 0x0000000300037212 */ /* 0x000fc600078efcff */
[----:B------:R-:W-:-:S05]  /*20a40*/  IMAD R4, R5, UR37, R4 ;  /* 0x0000002505047c24 */ /* 0x000fca000f8e0204 */
[----:B------:R-:W-:Y:S02]  /*20a50*/  IADD3 R0, P2, R0, R4, RZ ;  /* 0x0000000400007210 */ /* 0x000fe40007f5e0ff */
[----:B------:R-:W1:Y:S02]  /*20a60*/  LDC R4, c[0x0][0x288] ;  /* 0x0000a200ff047b82 */ /* 0x000e640000000800 */
[C---:B-1----:R-:W-:Y:S02]  /*20a70*/  ISETP.GE.U32.AND P0, PT, R3.reuse, R4, PT ;  /* 0x000000040300720c */ /* 0x042fe40003f06070 */
[----:B------:R-:W-:-:S04]  /*20a80*/  IADD3 R3, R3, 0x8, RZ ;  /* 0x0000000803037810 */ /* 0x000fc80007ffe0ff */
[----:B------:R-:W-:Y:S02]  /*20a90*/  ISETP.GE.U32.AND P1, PT, R3, R4, PT ;  /* 0x000000040300720c */ /* 0x000fe40003f26070 */
[----:B------:R-:W1:Y:S01]  /*20aa0*/  LDC.64 R4, c[0x0][0x680] ;  /* 0x0001a000ff047b82 */ /* 0x000e620000000a00 */
[----:B------:R-:W-:Y:S02]  /*20ab0*/  IADD3.X R3, RZ, RZ, RZ, P2, !PT ;  /* 0x000000ffff037210 */ /* 0x000fe400017fe4ff */
[----:B-1----:R-:W-:-:S04]  /*20ac0*/  LEA R4, P3, R0, R4, 0x2 ;  /* 0x0000000400047211 */ /* 0x002fc800078610ff */
[----:B------:R-:W-:-:S05]  /*20ad0*/  LEA.HI.X R5, R0, R5, R3, 0x2, P3 ;  /* 0x0000000500057211 */ /* 0x000fca00018f1403 */
[----:B------:R1:W-:Y:S04]  /*20ae0*/  @!P0 STG.E desc[UR4][R4.64], R8 ;  /* 0x0000000804008986 */ /* 0x0003e8000c101904 */
[----:B------:R1:W-:Y:S02]  /*20af0*/  @!P1 STG.E desc[UR4][R4.64+0x20], R10 ;  /* 0x0000200a04009986 */ /* 0x0003e4000c101904 */
.L_x_62:
[----:B------:R-:W-:Y:S05]  /*20b00*/  BSYNC B0 ;  /* 0x0000000000007941 */ /* 0x000fea0003800000 */
.L_x_61:
[----:B-1----:R-:W1:Y:S02]  /*20b10*/  LDC.64 R4, c[0x0][0x730] ;  /* 0x0001cc00ff047b82 */ /* 0x002e640000000a00 */
[----:B-1----:R-:W-:-:S04]  /*20b20*/  ISETP.NE.U32.AND P0, PT, R4, RZ, PT ;  /* 0x000000ff0400720c */ /* 0x002fc80003f05070 */
[----:B------:R-:W-:-:S13]  /*20b30*/  ISETP.NE.AND.EX P0, PT, R5, RZ, PT, P0 ;  /* 0x000000ff0500720c */ /* 0x000fda0003f05300 */
[----:B------:R-:W-:Y:S05]  /*20b40*/  @P0 BRA `(.L_x_63) ;  /* 0x0000000000200947 */ /* 0x000fea0003800000 */
[----:B------:R-:W1:Y:S02]  /*20b50*/  LDC.64 R4, c[0x0][0x728] ;  /* 0x0001ca00ff047b82 */ /* 0x000e640000000a00 */
[----:B-1----:R-:W-:-:S04]  /*20b60*/  ISETP.NE.U32.AND P0, PT, R4, RZ, PT ;  /* 0x000000ff0400720c */ /* 0x002fc80003f05070 */
[----:B------:R-:W-:-:S13]  /*20b70*/  ISETP.NE.AND.EX P0, PT, R5, RZ, PT, P0 ;  /* 0x000000ff0500720c */ /* 0x000fda0003f05300 */
[----:B------:R-:W-:Y:S05]  /*20b80*/  @!P0 BRA `(.L_x_64) ;  /* 0x00000000000c8947 */ /* 0x000fea0003800000 */
[----:B------:R-:W1:Y:S02]  /*20b90*/  LDC.64 R4, c[0x0][0x728] ;  /* 0x0001ca00ff047b82 */ /* 0x000e640000000a00 */
[----:B-1----:R2:W5:Y:S01]  /*20ba0*/  LDG.E R58, desc[UR4][R4.64] ;  /* 0x00000004043a7981 */ /* 0x002562000c1e1900 */
[----:B------:R-:W-:Y:S05]  /*20bb0*/  BRA `(.L_x_63) ;  /* 0x0000000000047947 */ /* 0x000fea0003800000 */
.L_x_64:
[----:B------:R-:W1:Y:S02]  /*20bc0*/  LDC R58, c[0x0][0x720] ;  /* 0x0001c800ff3a7b82 */ /* 0x000e640000000800 */
.L_x_63:
[----:B------:R-:W-:-:S04]  /*20bd0*/  MOV R0, RZ ;  /* 0x000000ff00007202 */ /* 0x000fc80000000f00 */
[----:B------:R-:W-:-:S13]  /*20be0*/  LOP3.LUT P0, RZ, R0, 0x1bf, RZ, 0xc0, !PT ;  /* 0x000001bf00ff7812 */ /* 0x000fda000780c0ff */
[----:B------:R-:W-:Y:S05]  /*20bf0*/  @!P0 BRA `(.L_x_65) ;  /* 0x0000000000348947 */ /* 0x000fea0003800000 */
[----:B------:R-:W-:Y:S01]  /*20c00*/  MOV R14, 0x0 ;  /* 0x00000000000e7802 */ /* 0x000fe20000000f00 */
[----:B--2---:R-:W2:Y:S01]  /*20c10*/  LDC R4, c[0x4][0x70] ;  /* 0x01001c00ff047b82 */ /* 0x004ea20000000800 */
[----:B------:R-:W-:Y:S01]  /*20c20*/  IMAD.MOV.U32 R8, RZ, RZ, 0x70 ;  /* 0x00000070ff087424 */ /* 0x000fe200078e00ff */
[----:B------:R-:W-:Y:S02]  /*20c30*/  MOV R12, 0x1 ;  /* 0x00000001000c7802 */ /* 0x000fe40000000f00 */
[----:B------:R-:W-:-:S04]  /*20c40*/  MOV R13, RZ ;  /* 0x000000ff000d7202 */ /* 0x000fc80000000f00 */
[----:B------:R-:W3:Y:S08]  /*20c50*/  LDC R5, c[0x4][0x74] ;  /* 0x01001d00ff057b82 */ /* 0x000ef00000000800 */
[----:B------:R-:W4:Y:S08]  /*20c60*/  LDC R6, c[0x4][0x78] ;  /* 0x01001e00ff067b82 */ /* 0x000f300000000800 */
[----:B------:R-:W1:Y:S08]  /*20c70*/  LDC R7, c[0x4][0x7c] ;  /* 0x01001f00ff077b82 */ /* 0x000e700000000800 */
[----:B------:R-:W1:Y:S08]  /*20c80*/  LDC R10, c[0x4][0x8] ;  /* 0x01000200ff0a7b82 */ /* 0x000e700000000800 */
[----:B------:R-:W1:Y:S08]  /*20c90*/  LDC R11, c[0x4][0xc] ;  /* 0x01000300ff0b7b82 */ /* 0x000e700000000800 */
[----:B--2---:R-:W1:Y:S02]  /*20ca0*/  LDC.64 R14, c[0x4][R14] ;  /* 0x010000000e0e7b82 */ /* 0x004e640000000a00 */
[----:B------:R-:W-:-:S07]  /*20cb0*/  LEPC R20, `(.L_x_65) ;  /* 0x000000001014794e */ /* 0x000fce0000000000 */
[----:B-1-345:R-:W-:Y:S05]  /*20cc0*/  CALL.ABS.NOINC R14 ;  /* 0x000000000e007343 */ /* 0x03afea0003c00000 */
.L_x_65:
[----:B------:R-:W3:Y:S01]  /*20cd0*/  S2R R21, SR_CgaCtaId ;  /* 0x0000000000157919 */ /* 0x000ee20000008800 */
[----:B------:R-:W-:-:S04]  /*20ce0*/  MOV R20, 0x400 ;  /* 0x0000040000147802 */ /* 0x000fc80000000f00 */
[----:B---3--:R-:W-:-:S04]  /*20cf0*/  LEA R20, R21, R20, 0x18 ;  /* 0x0000001415147211 */ /* 0x008fc800078ec0ff */
        /* <DEDUP_REMOVED lines=15> */
.L_x_66:
[----:B--2---:R-:W-:Y:S01]  /*20df0*/  SHF.L.U32 R4, R60, 0x5, RZ ;  /* 0x000000053c047819 */ /* 0x004fe200000006ff */
[----:B------:R-:W-:Y:S01]  /*20e00*/  VIADD R59, R59, 0x1f ;  /* 0x0000001f3b3b7836 */ /* 0x000fe20000000000 */
[----:B------:R-:W-:Y:S02]  /*20e10*/  SHF.R.U32.HI R3, RZ, 0x1, R60 ;  /* 0x00000001ff037819 */ /* 0x000fe4000001163c */
[----:B------:R-:W-:Y:S02]  /*20e20*/  LOP3.LUT R0, R4, 0xc0, RZ, 0xc0, !PT ;  /* 0x000000c004007812 */ /* 0x000fe400078ec0ff */
[----:B------:R-:W-:Y:S02]  /*20e30*/  ISETP.GT.U32.AND P1, PT, R59, 0x3e, PT ;  /* 0x0000003e3b00780c */ /* 0x000fe40003f24070 */
[----:B------:R-:W-:Y:S02]  /*20e40*/  LOP3.LUT R0, R0, 0x8, R3, 0xf8, !PT ;  /* 0x0000000800007812 */ /* 0x000fe400078ef803 */
[----:B------:R-:W-:-:S02]  /*20e50*/  SHF.L.U32 R3, R60, 0x2, RZ ;  /* 0x000000023c037819 */ /* 0x000fc400000006ff */
[----:B------:R-:W-:Y:S02]  /*20e60*/  LOP3.LUT P2, RZ, R60, 0x4, RZ, 0xc0, !PT ;  /* 0x000000043cff7812 */ /* 0x000fe4000784c0ff */
[----:B------:R-:W-:Y:S02]  /*20e70*/  LOP3.LUT R0, R0, 0x18, R3, 0x78, !PT ;  /* 0x0000001800007812 */ /* 0x000fe400078e7803 */
[C---:B------:R-:W-:Y:S02]  /*20e80*/  LOP3.LUT R3, R4.reuse, 0x20, RZ, 0xc0, !PT ;  /* 0x0000002004037812 */ /* 0x040fe400078ec0ff */
[----:B------:R-:W-:-:S03]  /*20e90*/  LOP3.LUT R4, R4, 0x100, RZ, 0xc0, !PT ;  /* 0x0000010004047812 */ /* 0x000fc600078ec0ff */
[----:B------:R-:W-:-:S05]  /*20ea0*/  IMAD R3, R55, 0x200, R3 ;  /* 0x0000020037037824 */ /* 0x000fca00078e0203 */
[----:B------:R-:W-:Y:S02]  /*20eb0*/  IADD3 R0, R0, R3, R4 ;  /* 0x0000000300007210 */ /* 0x000fe40007ffe004 */
[----:B------:R-:W2:Y:S02]  /*20ec0*/  LDC.64 R4, c[0x0][0x730] ;  /* 0x0001cc00ff047b82 */ /* 0x000ea40000000a00 */
[----:B--2---:R-:W-:-:S04]  /*20ed0*/  ISETP.NE.U32.AND P0, PT, R4, RZ, PT ;  /* 0x000000ff0400720c */ /* 0x004fc80003f05070 */
[----:B------:R-:W-:-:S13]  /*20ee0*/  ISETP.NE.AND.EX P0, PT, R5, RZ, PT, P0 ;  /* 0x000000ff0500720c */ /* 0x000fda0003f05300 */
[----:B-1---5:R-:W1:Y:S02]  /*20ef0*/  @P0 LDC R58, c[0x0][0x720] ;  /* 0x0001c800ff3a0b82 */ /* 0x022e640000000800 */
[-C--:B-1----:R-:W-:Y:S01]  /*20f00*/  FMUL R4, R166, R58.reuse ;  /* 0x0000003aa6047220 */ /* 0x082fe20000400000 */
[-C--:B------:R-:W-:Y:S01]  /*20f10*/  FMUL R162, R162, R58.reuse ;  /* 0x0000003aa2a27220 */ /* 0x080fe20000400000 */
[-C--:B------:R-:W-:Y:S01]  /*20f20*/  FMUL R2, R2, R58.reuse ;  /* 0x0000003a02027220 */ /* 0x080fe20000400000 */
[-C--:B------:R-:W-:Y:S01]  /*20f30*/  FMUL R5, R36, R58.reuse ;  /* 0x0000003a24057220 */ /* 0x080fe20000400000 */
[-C--:B------:R-:W-:Y:S01]  /*20f40*/  FMUL R6, R159, R58.reuse ;  /* 0x0000003a9f067220 */ /* 0x080fe20000400000 */
[-C--:B------:R-:W-:Y:S01]  /*20f50*/  FMUL R155, R155, R58.reuse ;  /* 0x0000003a9b9b7220 */ /* 0x080fe20000400000 */
[-C--:B------:R-:W-:Y:S01]  /*20f60*/  FMUL R7, R40, R58.reuse ;  /* 0x0000003a28077220 */ /* 0x080fe20000400000 */
[----:B------:R-:W-:Y:S01]  /*20f70*/  FMUL R41, R41, R58 ;  /* 0x0000003a29297220 */ /* 0x000fe20000400000 */
[----:B------:R-:W-:-:S02]  /*20f80*/  F2FP.BF16.F32.PACK_AB R4, R162, R4 ;  /* 0x00000004a204723e */ /* 0x000fc400000010ff */
[----:B------:R-:W-:Y:S02]  /*20f90*/  F2FP.BF16.F32.PACK_AB R5, R5, R2 ;  /* 0x000000020505723e */ /* 0x000fe400000010ff */
[----:B------:R-:W-:Y:S02]  /*20fa0*/  F2FP.BF16.F32.PACK_AB R6, R155, R6 ;  /* 0x000000069b06723e */ /* 0x000fe400000010ff */
[----:B------:R-:W-:Y:S01]  /*20fb0*/  F2FP.BF16.F32.PACK_AB R7, R41, R7 ;  /* 0x000000072907723e */ /* 0x000fe200000010ff */
[----:B------:R-:W-:Y:S06]  /*20fc0*/  @P1 BRA `(.L_x_67) ;  /* 0x0000000000041947 */ /* 0x000fec0003800000 */
[----:B------:R-:W-:-:S04]  /*20fd0*/  DEPBAR.LE SB0, 0x1 ;  /* 0x000080400000791a */ /* 0x000fc80000000000 */
.L_x_67:
[----:B------:R-:W1:Y:S01]  /*20fe0*/  S2R R40, SR_CgaCtaId ;  /* 0x0000000000287919 */ /* 0x000e620000008800 */
[----:B------:R-:W-:Y:S05]  /*20ff0*/  WARPSYNC.ALL ;  /* 0x0000000000007948 */ /* 0x000fea0003800000 */
[----:B------:R-:W-:Y:S01]  /*21000*/  BAR.SYNC.DEFER_BLOCKING 0x1, 0x80 ;  /* 0x0042000000007b1d */ /* 0x000fe20000010000 */
[----:B------:R-:W-:Y:S01]  /*21010*/  MOV R21, 0x400 ;  /* 0x0000040000157802 */ /* 0x000fe20000000f00 */
[-C--:B------:R-:W-:Y:S01]  /*21020*/  FMUL R29, R29, R58.reuse ;  /* 0x0000003a1d1d7220 */ /* 0x080fe20000400000 */
[----:B------:R-:W-:Y:S01]  /*21030*/  MOV R3, 0x10 ;  /* 0x0000001000037802 */ /* 0x000fe20000000f00 */
[-C--:B------:R-:W-:Y:S01]  /*21040*/  FMUL R163, R163, R58.reuse ;  /* 0x0000003aa3a37220 */ /* 0x080fe20000400000 */
[-C--:B------:R-:W-:Y:S01]  /*21050*/  FMUL R37, R37, R58.reuse ;  /* 0x0000003a25257220 */ /* 0x080fe20000400000 */
[----:B------:R-:W-:Y:S01]  /*21060*/  FMUL R154, R154, R58 ;  /* 0x0000003a9a9a7220 */ /* 0x000fe20000400000 */
[----:B------:R-:W-:Y:S01]  /*21070*/  SEL R8, R3, 0xfffffff0, !P2 ;  /* 0xfffffff003087807 */ /* 0x000fe20005000000 */
[----:B------:R-:W2:Y:S04]  /*21080*/  LDL.LU R20, [R1] ;  /* 0x0000000001147983 */ /* 0x000ea80000300800 */
[----:B------:R-:W3:Y:S04]  /*21090*/  LDL.LU R14, [R1+0x10] ;  /* 0x00001000010e7983 */ /* 0x000ee80000300800 */
[----:B------:R-:W4:Y:S04]  /*210a0*/  LDL.LU R3, [R1+0x4] ;  /* 0x0000040001037983 */ /* 0x000f280000300800 */
[----:B------:R-:W5:Y:S04]  /*210b0*/  LDL.LU R13, [R1+0x20] ;  /* 0x00002000010d7983 */ /* 0x000f680000300800 */
[----:B------:R-:W2:Y:S01]  /*210c0*/  LDL.LU R11, [R1+0x14] ;  /* 0x00001400010b7983 */ /* 0x000ea20000300800 */
[----:B-1----:R-:W-:-:S04]  /*210d0*/  LEA R21, R40, R21, 0x18 ;  /* 0x0000001528157211 */ /* 0x002fc800078ec0ff */
[----:B------:R-:W-:Y:S01]  /*210e0*/  LEA R2, R0, R21, 0x1 ;  /* 0x0000001500027211 */ /* 0x000fe200078e08ff */
[----:B------:R-:W-:-:S04]  /*210f0*/  FMUL R0, R33, R58 ;  /* 0x0000003a21007220 */ /* 0x000fc80000400000 */
[----:B------:R1:W-:Y:S02]  /*21100*/  STSM.16.M88.4 [R2], R4 ;  /* 0x0000000402007844 */ /* 0x0003e40000000200 */
[----:B-1----:R-:W-:Y:S01]  /*21110*/  F2FP.BF16.F32.PACK_AB R7, R0, R29 ;  /* 0x0000001d0007723e */ /* 0x002fe200000010ff */
[----:B------:R-:W-:Y:S02]  /*21120*/  IMAD R0, R8, 0x2, R2 ;  /* 0x0000000208007824 */ /* 0x000fe400078e0202 */
[-C--:B------:R-:W-:Y:S01]  /*21130*/  FMUL R4, R170, R58.reuse ;  /* 0x0000003aaa047220 */ /* 0x080fe20000400000 */
[----:B------:R-:W2:Y:S01]  /*21140*/  LDL.LU R8, [R1+0x30] ;  /* 0x0000300001087983 */ /* 0x000ea20000300800 */
[-C--:B------:R-:W-:Y:S01]  /*21150*/  FMUL R5, R32, R58.reuse ;  /* 0x0000003a20057220 */ /* 0x080fe20000400000 */
[----:B------:R-:W-:Y:S02]  /*21160*/  FMUL R6, R158, R58 ;  /* 0x0000003a9e067220 */ /* 0x000fe40000400000 */
[----:B------:R-:W2:Y:S01]  /*21170*/  LDL.LU R12, [R1+0x24] ;  /* 0x00002400010c7983 */ /* 0x000ea20000300800 */
[----:B------:R-:W-:-:S02]  /*21180*/  F2FP.BF16.F32.PACK_AB R4, R163, R4 ;  /* 0x00000004a304723e */ /* 0x000fc400000010ff */
[----:B------:R-:W-:Y:S01]  /*21190*/  F2FP.BF16.F32.PACK_AB R5, R37, R5 ;  /* 0x000000052505723e */ /* 0x000fe200000010ff */
[----:B------:R-:W2:Y:S01]  /*211a0*/  LDL.LU R10, [R1+0x40] ;  /* 0x00004000010a7983 */ /* 0x000ea20000300800 */
[----:B------:R-:W-:-:S03]  /*211b0*/  F2FP.BF16.F32.PACK_AB R6, R154, R6 ;  /* 0x000000069a06723e */ /* 0x000fc600000010ff */
[----:B------:R-:W2:Y:S04]  /*211c0*/  LDL.LU R15, [R1+0x34] ;  /* 0x00003400010f7983 */ /* 0x000ea80000300800 */
[----:B------:R-:W2:Y:S01]  /*211d0*/  LDL.LU R9, [R1+0x50] ;  /* 0x0000500001097983 */ /* 0x000ea20000300800 */
[----:B------:R-:W-:-:S03]  /*211e0*/  FMUL R60, R167, R58 ;  /* 0x0000003aa73c7220 */ /* 0x000fc60000400000 */
[----:B------:R1:W-:Y:S01]  /*211f0*/  STSM.16.M88.4 [R0], R4 ;  /* 0x0000000400007844 */ /* 0x0003e20000000200 */
[-C--:B------:R-:W-:Y:S01]  /*21200*/  FMUL R62, R171, R58.reuse ;  /* 0x0000003aab3e7220 */ /* 0x080fe20000400000 */
[-C--:B------:R-:W-:Y:S01]  /*21210*/  FMUL R67, R25, R58.reuse ;  /* 0x0000003a19437220 */ /* 0x080fe20000400000 */
[-C--:B------:R-:W-:Y:S01]  /*21220*/  FMUL R75, R23, R58.reuse ;  /* 0x0000003a174b7220 */ /* 0x080fe20000400000 */
[-C--:B------:R-:W-:Y:S01]  /*21230*/  FMUL R71, R24, R58.reuse ;  /* 0x0000003a18477220 */ /* 0x080fe20000400000 */
[-C--:B------:R-:W-:Y:S01]  /*21240*/  FMUL R63, R28, R58.reuse ;  /* 0x0000003a1c3f7220 */ /* 0x080fe20000400000 */
[-C--:B------:R-:W-:Y:S01]  /*21250*/  FMUL R74, R186, R58.reuse ;  /* 0x0000003aba4a7220 */ /* 0x080fe20000400000 */
[----:B-1----:R-:W2:Y:S04]  /*21260*/  LDL.LU R6, [R1+0x44] ;  /* 0x0000440001067983 */ /* 0x002ea80000300800 */
[----:B------:R-:W2:Y:S04]  /*21270*/  LDL.LU R5, [R1+0x60] ;  /* 0x0000600001057983 */ /* 0x000ea80000300800 */
[----:B------:R-:W2:Y:S01]  /*21280*/  LDL.LU R4, [R1+0x54] ;  /* 0x0000540001047983 */ /* 0x000ea20000300800 */
[-C--:B------:R-:W-:Y:S01]  /*21290*/  FMUL R68, R179, R58.reuse ;  /* 0x0000003ab3447220 */ /* 0x080fe20000400000 */
[-C--:B------:R-:W-:Y:S01]  /*212a0*/  FMUL R59, R174, R58.reuse ;  /* 0x0000003aae3b7220 */ /* 0x080fe20000400000 */
[-C--:B------:R-:W-:Y:S01]  /*212b0*/  FMUL R72, R183, R58.reuse ;  /* 0x0000003ab7487220 */ /* 0x080fe20000400000 */
[-C--:B------:R-:W-:Y:S01]  /*212c0*/  FMUL R66, R178, R58.reuse ;  /* 0x0000003ab2427220 */ /* 0x080fe20000400000 */
[-C--:B------:R-:W-:Y:S01]  /*212d0*/  FMUL R70, R182, R58.reuse ;  /* 0x0000003ab6467220 */ /* 0x080fe20000400000 */
[-C--:B------:R-:W-:Y:S01]  /*212e0*/  FMUL R114, R56, R58.reuse ;  /* 0x0000003a38727220 */ /* 0x080fe20000400000 */
[----:B------:R-:W-:Y:S01]  /*212f0*/  @!PT LDS RZ, [RZ] ;  /* 0x00000000fffff984 */ /* 0x000fe20000000800 */
[----:B------:R-:W-:Y:S01]  /*21300*/  @!PT LDS RZ, [RZ] ;  /* 0x00000000fffff984 */ /* 0x000fe20000000800 */
[----:B------:R-:W-:Y:S01]  /*21310*/  @!PT LDS RZ, [RZ] ;  /* 0x00000000fffff984 */ /* 0x000fe20000000800 */
[----:B------:R-:W-:Y:S01]  /*21320*/  @!PT LDS RZ, [RZ] ;  /* 0x00000000fffff984 */ /* 0x000fe20000000800 */
[----:B------:R1:W-:Y:S06]  /*21330*/  MEMBAR.ALL.CTA ;  /* 0x0000000000007992 */ /* 0x0003ec0000008000 */
[----:B-1----:R-:W1:Y:S01]  /*21340*/  FENCE.VIEW.ASYNC.S ;  /* 0x00000000000073c6 */ /* 0x002e620000000000 */
[-C--:B---3--:R-:W-:Y:S01]  /*21350*/  FMUL R167, R14, R58.reuse ;  /* 0x0000003a0ea77220 */ /* 0x088fe20000400000 */
[----:B----4-:R-:W-:-:S02]  /*21360*/  FMUL R162, R3, R58 ;  /* 0x0000003a03a27220 */ /* 0x010fc40000400000 */
[----:B------:R-:W3:Y:S01]  /*21370*/  LDL.LU R3, [R1+0x70] ;  /* 0x0000700001037983 */ /* 0x000ee20000300800 */
[----:B-----5:R-:W-:-:S03]  /*21380*/  FMUL R163, R13, R58 ;  /* 0x0000003a0da37220 */ /* 0x020fc60000400000 */
[----:B------:R-:W4:Y:S01]  /*21390*/  LDL.LU R14, [R1+0x64] ;  /* 0x00006400010e7983 */ /* 0x000f220000300800 */
[----:B--2---:R-:W-:-:S03]  /*213a0*/  FMUL R158, R11, R58 ;  /* 0x0000003a0b9e7220 */ /* 0x004fc60000400000 */
[----:B------:R-:W2:Y:S01]  /*213b0*/  LDL.LU R13, [R1+0x80] ;  /* 0x00008000010d7983 */ /* 0x000ea20000300800 */
[----:B------:R-:W-:-:S03]  /*213c0*/  FMUL R159, R8, R58 ;  /* 0x0000003a089f7220 */ /* 0x000fc60000400000 */
[----:B------:R-:W5:Y:S01]  /*213d0*/  LDL.LU R8, [R1+0x74] ;  /* 0x0000740001087983 */ /* 0x000f620000300800 */
[----:B------:R-:W-:-:S03]  /*213e0*/  FMUL R154, R12, R58 ;  /* 0x0000003a0c9a7220 */ /* 0x000fc60000400000 */
[----:B------:R-:W4:Y:S04]  /*213f0*/  LDL.LU R11, [R1+0x90] ;  /* 0x00009000010b7983 */ /* 0x000f280000300800 */
[----:B------:R-:W2:Y:S01]  /*21400*/  LDL.LU R12, [R1+0x84] ;  /* 0x00008400010c7983 */ /* 0x000ea20000300800 */
[----:B------:R-:W-:-:S03]  /*21410*/  FMUL R155, R10, R58 ;  /* 0x0000003a0a9b7220 */ /* 0x000fc60000400000 */
[----:B------:R-:W2:Y:S01]  /*21420*/  LDL.LU R10, [R1+0xa0] ;  /* 0x0000a000010a7983 */ /* 0x000ea20000300800 */
[----:B------:R-:W-:-:S03]  /*21430*/  FMUL R151, R9, R58 ;  /* 0x0000003a09977220 */ /* 0x000fc60000400000 */
[----:B------:R-:W2:Y:S04]  /*21440*/  LDL.LU R9, [R1+0x94] ;  /* 0x0000940001097983 */ /* 0x000ea80000300800 */
[----:B------:R-:W2:Y:S01]  /*21450*/  LDL.LU R7, [R1+0xb0] ;  /* 0x0000b00001077983 */ /* 0x000ea20000300800 */
[----:B------:R-:W-:-:S03]  /*21460*/  FMUL R146, R6, R58 ;  /* 0x0000003a06927220 */ /* 0x000fc60000400000 */
[----:B------:R-:W2:Y:S01]  /*21470*/  LDL.LU R6, [R1+0xa4] ;  /* 0x0000a40001067983 */ /* 0x000ea20000300800 */
[----:B------:R-:W-:-:S03]  /*21480*/  FMUL R147, R5, R58 ;  /* 0x0000003a05937220 */ /* 0x000fc60000400000 */
[----:B------:R-:W2:Y:S01]  /*21490*/  LDL.LU R5, [R1+0xc0] ;  /* 0x0000c00001057983 */ /* 0x000ea20000300800 */
[----:B------:R-:W-:-:S03]  /*214a0*/  FMUL R142, R4, R58 ;  /* 0x0000003a048e7220 */ /* 0x000fc60000400000 */
[----:B------:R-:W2:Y:S01]  /*214b0*/  LDL.LU R4, [R1+0xb4] ;  /* 0x0000b40001047983 */ /* 0x000ea20000300800 */
        /* <DEDUP_REMOVED lines=8> */
[----:B------:R-:W-:Y:S01]  /*21540*/  F2FP.BF16.F32.PACK_AB R60, R60, R59 ;  /* 0x0000003b3c3c723e */ /* 0x000fe200000010ff */
        /* <DEDUP_REMOVED lines=8> */
[----:B---3--:R-:W-:-:S02]  /*215d0*/  FMUL R143, R3, R58 ;  /* 0x0000003a038f7220 */ /* 0x008fc40000400000 */
[----:B------:R-:W3:Y:S01]  /*215e0*/  LDL.LU R3, [R1+0xc4] ;  /* 0x0000c40001037983 */ /* 0x000ee20000300800 */
[----:B-----5:R-:W-:-:S03]  /*215f0*/  FMUL R134, R8, R58 ;  /* 0x0000003a08867220 */ /* 0x020fc60000400000 */
[----:B------:R-:W5:Y:S01]  /*21600*/  LDL.LU R8, [R1+0xd4] ;  /* 0x0000d40001087983 */ /* 0x000f620000300800 */
[----:B----4-:R-:W-:-:S03]  /*21610*/  FMUL R135, R11, R58 ;  /* 0x0000003a0b877220 */ /* 0x010fc60000400000 */
[----:B------:R-:W4:Y:S01]  /*21620*/  LDL.LU R11, [R1+0xd0] ;  /* 0x0000d000010b7983 */ /* 0x000f220000300800 */
[----:B--2---:R-:W-:-:S03]  /*21630*/  FMUL R130, R12, R58 ;  /* 0x0000003a0c827220 */ /* 0x004fc60000400000 */
[----:B------:R-:W2:Y:S01]  /*21640*/  LDL.LU R12, [R1+0xe4] ;  /* 0x0000e400010c7983 */ /* 0x000ea20000300800 */
[-C--:B------:R-:W-:Y:S01]  /*21650*/  FMUL R139, R13, R58.reuse ;  /* 0x0000003a0d8b7220 */ /* 0x080fe20000400000 */
[-C--:B------:R-:W-:Y:S02]  /*21660*/  FMUL R131, R10, R58.reuse ;  /* 0x0000003a0a837220 */ /* 0x080fe40000400000 */
[----:B------:R-:W2:Y:S01]  /*21670*/  LDL.LU R13, [R1+0xe0] ;  /* 0x0000e000010d7983 */ /* 0x000ea20000300800 */
[----:B------:R-:W-:-:S03]  /*21680*/  FMUL R126, R9, R58 ;  /* 0x0000003a097e7220 */ /* 0x000fc60000400000 */
[----:B------:R-:W2:Y:S04]  /*21690*/  LDL.LU R10, [R1+0xf4] ;  /* 0x0000f400010a7983 */ /* 0x000ea80000300800 */
[----:B------:R-:W2:Y:S01]  /*216a0*/  LDL.LU R9, [R1+0xf0] ;  /* 0x0000f00001097983 */ /* 0x000ea20000300800 */
[-C--:B------:R-:W-:Y:S01]  /*216b0*/  FMUL R127, R7, R58.reuse ;  /* 0x0000003a077f7220 */ /* 0x080fe20000400000 */
[-C--:B------:R-:W-:Y:S02]  /*216c0*/  FMUL R122, R6, R58.reuse ;  /* 0x0000003a067a7220 */ /* 0x080fe40000400000 */
[----:B------:R-:W2:Y:S01]  /*216d0*/  LDL.LU R6, [R1+0x104] ;  /* 0x0001040001067983 */ /* 0x000ea20000300800 */
[----:B------:R-:W-:-:S03]  /*216e0*/  FMUL R123, R5, R58 ;  /* 0x0000003a057b7220 */ /* 0x000fc60000400000 */
[----:B------:R-:W2:Y:S01]  /*216f0*/  LDL.LU R5, [R1+0x100] ;  /* 0x0001000001057983 */ /* 0x000ea20000300800 */
[----:B------:R-:W-:-:S03]  /*21700*/  FMUL R118, R4, R58 ;  /* 0x0000003a04767220 */ /* 0x000fc60000400000 */
[----:B------:R-:W2:Y:S01]  /*21710*/  LDL.LU R4, [R1+0x114] ;  /* 0x0001140001047983 */ /* 0x000ea20000300800 */
[-C--:B------:R-:W-:Y:S01]  /*21720*/  FMUL R237, R237, R58.reuse ;  /* 0x0000003aeded7220 */ /* 0x080fe20000400000 */
[-C--:B------:R-:W-:Y:S01]  /*21730*/  FMUL R236, R236, R58.reuse ;  /* 0x0000003aecec7220 */ /* 0x080fe20000400000 */
[----:B------:R-:W-:Y:S01]  /*21740*/  BSSY B0, `(.L_x_68) ;  /* 0x0000100000007945 */ /* 0x000fe20003800000 */
        /* <DEDUP_REMOVED lines=15> */
[----:B------:R-:W3:Y:S04]  /*21840*/  LDL.LU R3, [R1+0x110] ;  /* 0x0001100001037983 */ /* 0x000ee80000300800 */
[----:B------:R-:W3:Y:S01]  /*21850*/  LDL.LU R7, [R1+0x124] ;  /* 0x0001240001077983 */ /* 0x000ee20000300800 */
[----:B-----5:R-:W-:-:S03]  /*21860*/  FMUL R115, R8, R58 ;  /* 0x0000003a08737220 */ /* 0x020fc60000400000 */
[----:B------:R-:W5:Y:S01]  /*21870*/  LDL.LU R8, [R1+0x120] ;  /* 0x0001200001087983 */ /* 0x000f620000300800 */
[----:B----4-:R-:W-:-:S03]  /*21880*/  FMUL R110, R11, R58 ;  /* 0x0000003a0b6e7220 */ /* 0x010fc60000400000 */
[----:B------:R-:W4:Y:S01]  /*21890*/  LDL.LU R11, [R1+0x134] ;  /* 0x00013400010b7983 */ /* 0x000f220000300800 */
[----:B--2---:R-:W-:-:S03]  /*218a0*/  FMUL R111, R12, R58 ;  /* 0x0000003a0c6f7220 */ /* 0x004fc60000400000 */
[----:B------:R-:W2:Y:S01]  /*218b0*/  LDL.LU R12, [R1+0x130] ;  /* 0x00013000010c7983 */ /* 0x000ea20000300800 */
[----:B------:R-:W-:-:S03]  /*218c0*/  FMUL R106, R13, R58 ;  /* 0x0000003a0d6a7220 */ /* 0x000fc60000400000 */
        /* <DEDUP_REMOVED lines=31> */
[----:B------:R-:W-:-:S03]  /*21ac0*/  FMUL R95, R7, R58 ;  /* 0x0000003a075f7220 */ /* 0x000fc60000400000 */
[----:B------:R-:W3:Y:S04]  /*21ad0*/  LDL.LU R4, [R1+0x174] ;  /* 0x0001740001047983 */ /* 0x000ee80000300800 */
[----:B------:R-:W3:Y:S01]  /*21ae0*/  LDL.LU R7, [R1+0x170] ;  /* 0x0001700001077983 */ /* 0x000ee20000300800 */
[----:B-----5:R-:W-:-:S03]  /*21af0*/  FMUL R90, R8, R58 ;  /* 0x0000003a085a7220 */ /* 0x020fc60000400000 */
[----:B------:R-:W5:Y:S01]  /*21b00*/  LDL.LU R8, [R1+0x184] ;  /* 0x0001840001087983 */ /* 0x000f620000300800 */
[----:B----4-:R-:W-:-:S03]  /*21b10*/  FMUL R91, R11, R58 ;  /* 0x0000003a0b5b7220 */ /* 0x010fc60000400000 */
[----:B------:R-:W4:Y:S01]  /*21b20*/  LDL.LU R11, [R1+0x180] ;  /* 0x00018000010b7983 */ /* 0x000f220000300800 */
[----:B--2---:R-:W-:-:S03]  /*21b30*/  FMUL R86, R12, R58 ;  /* 0x0000003a0c567220 */ /* 0x004fc60000400000 */
[----:B------:R-:W2:Y:S04]  /*21b40*/  LDL.LU R12, [R1+0x194] ;  /* 0x00019400010c7983 */ /* 0x000ea80000300800 */
[----:B------:R-:W2:Y:S04]  /*21b50*/  LDL.LU R15, [R1+0x190] ;  /* 0x00019000010f7983 */ /* 0x000ea80000300800 */
[----:B------:R-:W3:Y:S04]  /*21b60*/  LDL.LU R36, [R1+0x1a4] ;  /* 0x0001a40001247983 */ /* 0x000ee80000300800 */
[----:B------:R-:W5:Y:S04]  /*21b70*/  LDL.LU R25, [R1+0x1a0] ;  /* 0x0001a00001197983 */ /* 0x000f680000300800 */
[----:B------:R-:W2:Y:S04]  /*21b80*/  LDL.LU R20, [R1+0x1b4] ;  /* 0x0001b40001147983 */ /* 0x000ea80000300800 */
[----:B------:R-:W2:Y:S01]  /*21b90*/  LDL.LU R23, [R1+0x1b0] ;  /* 0x0001b00001177983 */ /* 0x000ea20000300800 */
[----:B------:R-:W-:-:S03]  /*21ba0*/  FMUL R82, R10, R58 ;  /* 0x0000003a0a527220 */ /* 0x000fc60000400000 */
[----:B------:R-:W2:Y:S01]  /*21bb0*/  LDL.LU R24, [R1+0x1c4] ;  /* 0x0001c40001187983 */ /* 0x000ea20000300800 */
[----:B------:R-:W-:-:S03]  /*21bc0*/  FMUL R10, R16, R58 ;  /* 0x0000003a100a7220 */ /* 0x000fc60000400000 */
[----:B------:R-:W4:Y:S01]  /*21bd0*/  LDL.LU R29, [R1+0x1c0] ;  /* 0x0001c000011d7983 */ /* 0x000f220000300800 */
[----:B------:R-:W-:-:S03]  /*21be0*/  FMUL R187, R245, R58 ;  /* 0x0000003af5bb7220 */ /* 0x000fc60000400000 */
[----:B------:R-:W2:Y:S01]  /*21bf0*/  LDL.LU R28, [R1+0x1d4] ;  /* 0x0001d400011c7983 */ /* 0x000ea20000300800 */
[----:B------:R-:W-:-:S03]  /*21c00*/  MOV R245, R21 ;  /* 0x0000001500f57202 */ /* 0x000fc60000000f00 */
[----:B------:R-:W5:Y:S01]  /*21c10*/  LDL.LU R33, [R1+0x1d0] ;  /* 0x0001d00001217983 */ /* 0x000f620000300800 */
        /* <DEDUP_REMOVED lines=79> */
[-C--:B------:R-:W-:Y:S01]  /*22110*/  FMUL R78, R6, R58.reuse ;  /* 0x0000003a064e7220 */ /* 0x080fe20000400000 */
[-C--:B------:R-:W-:Y:S01]  /*22120*/  FMUL R6, R18, R58.reuse ;  /* 0x0000003a12067220 */ /* 0x080fe20000400000 */
[-C--:B------:R-:W-:Y:S01]  /*22130*/  FMUL R18, R31, R58.reuse ;  /* 0x0000003a1f127220 */ /* 0x080fe20000400000 */
        /* <DEDUP_REMOVED lines=16> */
[----:B------:R-:W-:-:S02]  /*22240*/  VIADD R59, R2, 0x1000 ;  /* 0x00001000023b7836 */ /* 0x000fc40000000000 */
[-C--:B------:R-:W-:Y:S01]  /*22250*/  FMUL R22, R35, R58.reuse ;  /* 0x0000003a23167220 */ /* 0x080fe20000400000 */
[-C--:B------:R-:W-:Y:S01]  /*22260*/  FMUL R25, R34, R58.reuse ;  /* 0x0000003a22197220 */ /* 0x080fe20000400000 */
[-C--:B----4-:R-:W-:Y:S01]  /*22270*/  FMUL R27, R29, R58.reuse ;  /* 0x0000003a1d1b7220 */ /* 0x090fe20000400000 */
[-C--:B------:R-:W-:Y:S01]  /*22280*/  FMUL R29, R38, R58.reuse ;  /* 0x0000003a261d7220 */ /* 0x080fe20000400000 */
[-C--:B------:R-:W-:Y:S01]  /*22290*/  FMUL R34, R45, R58.reuse ;  /* 0x0000003a2d227220 */ /* 0x080fe20000400000 */
[-C--:B--2---:R-:W-:Y:S01]  /*222a0*/  FMUL R35, R37, R58.reuse ;  /* 0x0000003a25237220 */ /* 0x084fe20000400000 */
        /* <DEDUP_REMOVED lines=34> */
[----:B------:R-:W-:Y:S02]  /*224d0*/  F2FP.BF16.F32.PACK_AB R64, R64, R239 ;  /* 0x000000ef4040723e */ /* 0x000fe400000010ff */
[----:B------:R-:W-:Y:S02]  /*224e0*/  F2FP.BF16.F32.PACK_AB R65, R65, R238 ;  /* 0x000000ee4141723e */ /* 0x000fe400000010ff */
[----:B------:R-:W-:Y:S02]  /*224f0*/  F2FP.BF16.F32.PACK_AB R66, R66, R237 ;  /* 0x000000ed4242723e */ /* 0x000fe400000010ff */
[----:B------:R-:W-:Y:S01]  /*22500*/  F2FP.BF16.F32.PACK_AB R67, R67, R236 ;  /* 0x000000ec4343723e */ /* 0x000fe200000010ff */
[----:B-1----:R-:W-:Y:S01]  /*22510*/  BAR.SYNC.DEFER_BLOCKING 0x1, 0x80 ;  /* 0x0042000000007b1d */ /* 0x002fe20000010000 */
[----:B---3--:R-:W-:-:S05]  /*22520*/  FMUL R52, R244, R58 ;  /* 0x0000003af4347220 */ /* 0x008fca0000400000 */
        /* <DEDUP_REMOVED lines=15> */
[----:B------:R-:W-:-:S04]  /*22620*/  MOV R244, 0x10 ;  /* 0x0000001000f47802 */ /* 0x000fc80000000f00 */
[----:B------:R-:W-:-:S04]  /*22630*/  SEL R244, R244, 0xfffffff0, !P0 ;  /* 0xfffffff0f4f47807 */ /* 0x000fc80004000000 */
[----:B------:R-:W-:Y:S01]  /*22640*/  LEA R59, R244, R59, 0x1 ;  /* 0x0000003bf43b7211 */ /* 0x000fe200078e08ff */
[----:B------:R-:W-:Y:S06]  /*22650*/  @P1 BRA `(.L_x_69) ;  /* 0x0000000000381947 */ /* 0x000fec0003800000 */
[----:B------:R-:W1:Y:S01]  /*22660*/  LDC.64 R236, c[0x0][0x198] ;  /* 0x00006600ffec7b82 */ /* 0x000e620000000a00 */
[----:B------:R-:W-:Y:S01]  /*22670*/  R2UR UR8, R245 ;  /* 0x00000000f50872ca */ /* 0x000fe200000e0000 */
[----:B------:R-:W-:Y:S01]  /*22680*/  UMOV UR9, URZ ;  /* 0x0000003f00097c82 */ /* 0x000fe20008000000 */
[----:B------:R-:W-:Y:S01]  /*22690*/  UMOV UR11, UR36 ;  /* 0x00000024000b7c82 */ /* 0x000fe20008000000 */
[----:B------:R-:W-:-:S04]  /*226a0*/  UMOV UR12, UR37 ;  /* 0x00000025000c7c82 */ /* 0x000fc80008000000 */
[----:B------:R-:W2:Y:S01]  /*226b0*/  S2UR UR10, SR_CTAID.X ;  /* 0x00000000000a79c3 */ /* 0x000ea20000002500 */
[----:B-1----:R-:W-:-:S04]  /*226c0*/  IADD3 R238, P0, R236, 0x670, RZ ;  /* 0x00000670ecee7810 */ /* 0x002fc80007f1e0ff */
[----:B------:R-:W-:Y:S02]  /*226d0*/  IADD3.X R236, RZ, R237, RZ, P0, !PT ;  /* 0x000000edffec7210 */ /* 0x000fe400007fe4ff */
[----:B------:R-:W-:Y:S02]  /*226e0*/  R2UR UR4, R238 ;  /* 0x00000000ee0472ca */ /* 0x000fe400000e0000 */
[----:B------:R-:W-:Y:S01]  /*226f0*/  R2UR UR5, R236 ;  /* 0x00000000ec0572ca */ /* 0x000fe200000e0000 */
[----:B--2---:R-:W-:-:S12]  /*22700*/  USHF.L.U32 UR10, UR10, 0x6, URZ ;  /* 0x000000060a0a7899 */ /* 0x004fd8000800063f */
[----:B------:R1:W-:Y:S01]  /*22710*/  UTMASTG.4D [UR8], [UR4] ;  /* 0x00000008040073b5 */ /* 0x0003e20008018000 */
[----:B------:R0:W-:Y:S01]  /*22720*/  UTMACMDFLUSH ;  /* 0x00000000000079b7 */ /* 0x0001e20000000000 */
[----:B-1----:R-:W-:-:S04]  /*22730*/  DEPBAR.LE SB0, 0x1 ;  /* 0x000080400000791a */ /* 0x002fc80000000000 */
.L_x_69:
[----:B------:R-:W-:Y:S05]  /*22740*/  BSYNC B0 ;  /* 0x0000000000007941 */ /* 0x000fea0003800000 */
.L_x_68:
[----:B------:R-:W-:Y:S01]  /*22750*/  BAR.SYNC.DEFER_BLOCKING 0x1, 0x80 ;  /* 0x0042000000007b1d */ /* 0x000fe20000010000 */
[----:B------:R-:W-:Y:S02]  /*22760*/  F2FP.BF16.F32.PACK_AB R68, R235, R68 ;  /* 0x00000044eb44723e */ /* 0x000fe400000010ff */
[----:B------:R-:W-:Y:S02]  /*22770*/  F2FP.BF16.F32.PACK_AB R69, R234, R69 ;  /* 0x00000045ea45723e */ /* 0x000fe400000010ff */
[----:B------:R-:W-:Y:S01]  /*22780*/  F2FP.BF16.F32.PACK_AB R70, R233, R70 ;  /* 0x00000046e946723e */ /* 0x000fe200000010ff */
[----:B------:R-:W-:Y:S01]  /*22790*/  BSSY B0, `(.L_x_70) ;  /* 0x000001f000007945 */ /* 0x000fe20003800000 */
[----:B------:R-:W-:Y:S02]  /*227a0*/  F2FP.BF16.F32.PACK_AB R71, R232, R71 ;  /* 0x00000047e847723e */ /* 0x000fe400000010ff */
[----:B------:R-:W-:Y:S02]  /*227b0*/  F2FP.BF16.F32.PACK_AB R72, R231, R72 ;  /* 0x00000048e748723e */ /* 0x000fe400000010ff */
[----:B------:R-:W-:-:S02]  /*227c0*/  F2FP.BF16.F32.PACK_AB R73, R230, R73 ;  /* 0x00000049e649723e */ /* 0x000fc400000010ff */
[----:B------:R-:W-:Y:S02]  /*227d0*/  F2FP.BF16.F32.PACK_AB R74, R229, R74 ;  /* 0x0000004ae54a723e */ /* 0x000fe400000010ff */
[----:B------:R-:W-:Y:S01]  /*227e0*/  F2FP.BF16.F32.PACK_AB R75, R228, R75 ;  /* 0x0000004be44b723e */ /* 0x000fe200000010ff */
[----:B------:R1:W-:Y:S04]  /*227f0*/  STSM.16.M88.4 [R2+0x1000], R60 ;  /* 0x0010003c02007844 */ /* 0x0003e80000000200 */
[----:B------:R1:W-:Y:S01]  /*22800*/  STSM.16.M88.4 [R0+0x1000], R64 ;  /* 0x0010004000007844 */ /* 0x0003e20000000200 */
[----:B------:R-:W-:Y:S01]  /*22810*/  @!PT LDS RZ, [RZ] ;  /* 0x00000000fffff984 */ /* 0x000fe20000000800 */
[----:B------:R-:W-:Y:S01]  /*22820*/  @!PT LDS RZ, [RZ] ;  /* 0x00000000fffff984 */ /* 0x000fe20000000800 */
[----:B------:R-:W-:Y:S01]  /*22830*/  @!PT LDS RZ, [RZ] ;  /* 0x00000000fffff984 */ /* 0x000fe20000000800 */
[----:B------:R-:W-:Y:S01]  /*22840*/  @!PT LDS RZ, [RZ] ;  /* 0x00000000fffff984 */ /* 0x000fe20000000800 */
[----:B------:R2:W-:Y:S06]  /*22850*/  MEMBAR.ALL.CTA ;  /* 0x0000000000007992 */ /* 0x0005ec0000008000 */
[----:B--2---:R-:W2:Y:S02]  /*22860*/  FENCE.VIEW.ASYNC.S ;  /* 0x00000000000073c6 */ /* 0x004ea40000000000 */
[----:B--2---:R-:W-:Y:S06]  /*22870*/  BAR.SYNC.DEFER_BLOCKING 0x1, 0x80 ;  /* 0x0042000000007b1d */ /* 0x004fec0000010000 */
[----:B------:R-:W-:Y:S05]  /*22880*/  @P1 BRA `(.L_x_71) ;  /* 0x00000000003c1947 */ /* 0x000fea0003800000 */
[----:B-1----:R-:W1:Y:S01]  /*22890*/  LDC.64 R60, c[0x0][0x198] ;  /* 0x00006600ff3c7b82 */ /* 0x002e620000000a00 */
[----:B------:R-:W-:Y:S01]  /*228a0*/  R2UR UR8, R245 ;  /* 0x00000000f50872ca */ /* 0x000fe200000e0000 */
[----:B------:R-:W-:Y:S01]  /*228b0*/  UMOV UR9, 0x20 ;  /* 0x0000002000097882 */ /* 0x000fe20000000000 */
[----:B------:R-:W-:Y:S01]  /*228c0*/  UMOV UR11, UR36 ;  /* 0x00000024000b7c82 */ /* 0x000fe20008000000 */
[----:B------:R-:W-:-:S04]  /*228d0*/  UMOV UR12, UR37 ;  /* 0x00000025000c7c82 */ /* 0x000fc80008000000 */
[----:B------:R-:W2:Y:S06]  /*228e0*/  S2UR UR10, SR_CTAID.X ;  /* 0x00000000000a79c3 */ /* 0x000eac0000002500 */
[----:B------:R-:W-:Y:S01]  /*228f0*/  UIADD3 UR8, UR8, 0x1000, URZ ;  /* 0x0000100008087890 */ /* 0x000fe2000fffe03f */
[----:B-1----:R-:W-:-:S04]  /*22900*/  IADD3 R62, P0, R60, 0x670, RZ ;  /* 0x000006703c3e7810 */ /* 0x002fc80007f1e0ff */
[----:B------:R-:W-:Y:S01]  /*22910*/  R2UR UR4, R62 ;  /* 0x000000003e0472ca */ /* 0x000fe200000e0000 */
[----:B------:R-:W-:Y:S01]  /*22920*/  IMAD.X R60, RZ, RZ, R61, P0 ;  /* 0x000000ffff3c7224 */ /* 0x000fe200000e063d */
[----:B--2---:R-:W-:-:S04]  /*22930*/  USHF.L.U32 UR10, UR10, 0x6, URZ ;  /* 0x000000060a0a7899 */ /* 0x004fc8000800063f */
[----:B------:R-:W-:-:S13]  /*22940*/  R2UR UR5, R60 ;  /* 0x000000003c0572ca */ /* 0x000fda00000e0000 */
[----:B------:R2:W-:Y:S01]  /*22950*/  UTMASTG.4D [UR8], [UR4] ;  /* 0x00000008040073b5 */ /* 0x0005e20008018000 */
[----:B------:R0:W-:Y:S01]  /*22960*/  UTMACMDFLUSH ;  /* 0x00000000000079b7 */ /* 0x0001e20000000000 */
[----:B--2---:R-:W-:-:S04]  /*22970*/  DEPBAR.LE SB0, 0x1 ;  /* 0x000080400000791a */ /* 0x004fc80000000000 */
.L_x_71:
[----:B------:R-:W-:Y:S05]  /*22980*/  BSYNC B0 ;  /* 0x0000000000007941 */ /* 0x000fea0003800000 */
.L_x_70:
[----:B------:R-:W-:Y:S01]  /*22990*/  BAR.SYNC.DEFER_BLOCKING 0x1, 0x80 ;  /* 0x0042000000007b1d */ /* 0x000fe20000010000 */
[----:B-1----:R-:W-:Y:S02]  /*229a0*/  F2FP.BF16.F32.PACK_AB R60, R227, R226 ;  /* 0x000000e2e33c723e */ /* 0x002fe400000010ff */
        /* <DEDUP_REMOVED lines=8> */
[----:B------:R1:W-:Y:S04]  /*22a30*/  STSM.16.M88.4 [R2], R68 ;  /* 0x0000004402007844 */ /* 0x0003e80000000200 */
[----:B------:R1:W-:Y:S01]  /*22a40*/  STSM.16.M88.4 [R0], R72 ;  /* 0x0000004800007844 */ /* 0x0003e20000000200 */
        /* <DEDUP_REMOVED lines=21> */
[----:B--2---:R-:W-:-:S04]  /*22ba0*/  DEPBAR.LE SB0, 0x1 ;  /* 0x000080400000791a */ /* 0x004fc80000000000 */
.L_x_73:
[----:B------:R-:W-:Y:S05]  /*22bb0*/  BSYNC B0 ;  /* 0x0000000000007941 */ /* 0x000fea0003800000 */
.L_x_72:
        /* <DEDUP_REMOVED lines=35> */
.L_x_75:
[----:B------:R-:W-:Y:S05]  /*22df0*/  BSYNC B0 ;  /* 0x0000000000007941 */ /* 0x000fea0003800000 */
.L_x_74:
        /* <DEDUP_REMOVED lines=34> */
.L_x_77:
[----:B------:R-:W-:Y:S05]  /*23020*/  BSYNC B0 ;  /* 0x0000000000007941 */ /* 0x000fea0003800000 */
.L_x_76:
        /* <DEDUP_REMOVED lines=35> */
.L_x_79:
[----:B------:R-:W-:Y:S05]  /*23260*/  BSYNC B0 ;  /* 0x0000000000007941 */ /* 0x000fea0003800000 */
.L_x_78:
        /* <DEDUP_REMOVED lines=34> */
.L_x_81:
[----:B------:R-:W-:Y:S05]  /*23490*/  BSYNC B0 ;  /* 0x0000000000007941 */ /* 0x000fea0003800000 */
.L_x_80:
        /* <DEDUP_REMOVED lines=35> */
.L_x_83:
[----:B------:R-:W-:Y:S05]  /*236d0*/  BSYNC B0 ;  /* 0x0000000000007941 */ /* 0x000fea0003800000 */
.L_x_82:
        /* <DEDUP_REMOVED lines=34> */
.L_x_85:
[----:B------:R-:W-:Y:S05]  /*23900*/  BSYNC B0 ;  /* 0x0000000000007941 */ /* 0x000fea0003800000 */
.L_x_84:
        /* <DEDUP_REMOVED lines=35> */
.L_x_87:
[----:B------:R-:W-:Y:S05]  /*23b40*/  BSYNC B0 ;  /* 0x0000000000007941 */ /* 0x000fea0003800000 */
.L_x_86:
        /* <DEDUP_REMOVED lines=34> */
.L_x_89:
[----:B------:R-:W-:Y:S05]  /*23d70*/  BSYNC B0 ;  /* 0x0000000000007941 */ /* 0x000fea0003800000 */
.L_x_88:
[----:B------:R-:W-:Y:S01]  /*23d80*/  BAR.SYNC.DEFER_BLOCKING 0x1, 0x80 ;  /* 0x0042000000007b1d */ /* 0x000fe20000010000 */
[----:B------:R-:W-:Y:S02]  /*23d90*/  F2FP.BF16.F32.PACK_AB R5, R5, R6 ;  /* 0x000000060505723e */ /* 0x000fe400000010ff */
[----:B------:R-:W-:Y:S02]  /*23da0*/  F2FP.BF16.F32.PACK_AB R6, R7, R8 ;  /* 0x000000080706723e */ /* 0x000fe400000010ff */
[----:B-1----:R-:W-:Y:S01]  /*23db0*/  F2FP.BF16.F32.PACK_AB R68, R82, R83 ;  /* 0x000000535244723e */ /* 0x002fe200000010ff */
        /* <DEDUP_REMOVED lines=16> */
[----:B------:R-:W2:Y:S01]  /*23ec0*/  LDC.64 R8, c[0x0][0x198] ;  /* 0x00006600ff087b82 */ /* 0x000ea20000000a00 */
[----:B------:R-:W-:Y:S01]  /*23ed0*/  R2UR UR8, R245 ;  /* 0x00000000f50872ca */ /* 0x000fe200000e0000 */
[----:B------:R-:W-:Y:S01]  /*23ee0*/  UMOV UR9, 0x160 ;  /* 0x0000016000097882 */ /* 0x000fe20000000000 */
[----:B------:R-:W-:Y:S01]  /*23ef0*/  UMOV UR11, UR36 ;  /* 0x00000024000b7c82 */ /* 0x000fe20008000000 */
[----:B------:R-:W-:-:S04]  /*23f00*/  UMOV UR12, UR37 ;  /* 0x00000025000c7c82 */ /* 0x000fc80008000000 */
[----:B------:R-:W3:Y:S06]  /*23f10*/  S2UR UR10, SR_CTAID.X ;  /* 0x00000000000a79c3 */ /* 0x000eec0000002500 */
[----:B------:R-:W-:Y:S01]  /*23f20*/  UIADD3 UR8, UR8, 0x1000, URZ ;  /* 0x0000100008087890 */ /* 0x000fe2000fffe03f */
[----:B--2---:R-:W-:-:S04]  /*23f30*/  IADD3 R3, P0, R8, 0x670, RZ ;  /* 0x0000067008037810 */ /* 0x004fc80007f1e0ff */
[----:B------:R-:W-:Y:S02]  /*23f40*/  IADD3.X R8, RZ, R9, RZ, P0, !PT ;  /* 0x00000009ff087210 */ /* 0x000fe400007fe4ff */
[----:B------:R-:W-:Y:S02]  /*23f50*/  R2UR UR4, R3 ;  /* 0x00000000030472ca */ /* 0x000fe400000e0000 */
[----:B------:R-:W-:Y:S01]  /*23f60*/  R2UR UR5, R8 ;  /* 0x00000000080572ca */ /* 0x000fe200000e0000 */
[----:B---3--:R-:W-:-:S12]  /*23f70*/  USHF.L.U32 UR10, UR10, 0x6, URZ ;  /* 0x000000060a0a7899 */ /* 0x008fd8000800063f */
[----:B------:R2:W-:Y:S01]  /*23f80*/  UTMASTG.4D [UR8], [UR4] ;  /* 0x00000008040073b5 */ /* 0x0005e20008018000 */
[----:B------:R0:W-:Y:S01]  /*23f90*/  UTMACMDFLUSH ;  /* 0x00000000000079b7 */ /* 0x0001e20000000000 */
[----:B--2---:R-:W-:-:S04]  /*23fa0*/  DEPBAR.LE SB0, 0x1 ;  /* 0x000080400000791a */ /* 0x004fc80000000000 */
.L_x_91:
[----:B------:R-:W-:Y:S05]  /*23fb0*/  BSYNC B0 ;  /* 0x0000000000007941 */ /* 0x000fea0003800000 */
.L_x_90:
        /* <DEDUP_REMOVED lines=17> */
[----:B---3--:R-:W3:Y:S02]  /*240d0*/  FENCE.VIEW.ASYNC.S ;  /* 0x00000000000073c6 */ /* 0x008ee40000000000 */
[----:B---3--:R-:W-:Y:S06]  /*240e0*/  BAR.SYNC.DEFER_BLOCKING 0x1, 0x80 ;  /* 0x0042000000007b1d */ /* 0x008fec0000010000 */
[----:B------:R-:W-:Y:S05]  /*240f0*/  @P1 BRA `(.L_x_93) ;  /* 0x0000000000381947 */ /* 0x000fea0003800000 */
[----:B--2---:R-:W2:Y:S01]  /*24100*/  LDC.64 R4, c[0x0][0x198] ;  /* 0x00006600ff047b82 */ /* 0x004ea20000000a00 */
[----:B------:R-:W-:Y:S01]  /*24110*/  R2UR UR8, R245 ;  /* 0x00000000f50872ca */ /* 0x000fe200000e0000 */
[----:B------:R-:W-:Y:S01]  /*24120*/  UMOV UR9, 0x180 ;  /* 0x0000018000097882 */ /* 0x000fe20000000000 */
[----:B------:R-:W-:Y:S01]  /*24130*/  UMOV UR11, UR36 ;  /* 0x00000024000b7c82 */ /* 0x000fe20008000000 */
[----:B------:R-:W-:-:S04]  /*24140*/  UMOV UR12, UR37 ;  /* 0x00000025000c7c82 */ /* 0x000fc80008000000 */
[----:B------:R-:W3:Y:S01]  /*24150*/  S2UR UR10, SR_CTAID.X ;  /* 0x00000000000a79c3 */ /* 0x000ee20000002500 */
[----:B--2---:R-:W-:-:S04]  /*24160*/  IADD3 R3, P0, R4, 0x670, RZ ;  /* 0x0000067004037810 */ /* 0x004fc80007f1e0ff */
[----:B------:R-:W-:Y:S02]  /*24170*/  IADD3.X R4, RZ, R5, RZ, P0, !PT ;  /* 0x00000005ff047210 */ /* 0x000fe400007fe4ff */
[----:B------:R-:W-:Y:S02]  /*24180*/  R2UR UR4, R3 ;  /* 0x00000000030472ca */ /* 0x000fe400000e0000 */
[----:B------:R-:W-:Y:S01]  /*24190*/  R2UR UR5, R4 ;  /* 0x00000000040572ca */ /* 0x000fe200000e0000 */
[----:B---3--:R-:W-:-:S12]  /*241a0*/  USHF.L.U32 UR10, UR10, 0x6, URZ ;  /* 0x000000060a0a7899 */ /* 0x008fd8000800063f */
[----:B------:R3:W-:Y:S01]  /*241b0*/  UTMASTG.4D [UR8], [UR4] ;  /* 0x00000008040073b5 */ /* 0x0007e20008018000 */
[----:B------:R0:W-:Y:S01]  /*241c0*/  UTMACMDFLUSH ;  /* 0x00000000000079b7 */ /* 0x0001e20000000000 */
[----:B---3--:R-:W-:-:S04]  /*241d0*/  DEPBAR.LE SB0, 0x1 ;  /* 0x000080400000791a */ /* 0x008fc80000000000 */
.L_x_93:
[----:B------:R-:W-:Y:S05]  /*241e0*/  BSYNC B0 ;  /* 0x0000000000007941 */ /* 0x000fea0003800000 */
.L_x_92:
        /* <DEDUP_REMOVED lines=17> */
[----:B----4-:R-:W4:Y:S02]  /*24300*/  FENCE.VIEW.ASYNC.S ;  /* 0x00000000000073c6 */ /* 0x010f240000000000 */
[----:B----4-:R-:W-:Y:S06]  /*24310*/  BAR.SYNC.DEFER_BLOCKING 0x1, 0x80 ;  /* 0x0042000000007b1d */ /* 0x010fec0000010000 */
[----:B------:R-:W-:Y:S05]  /*24320*/  @P1 BRA `(.L_x_95) ;  /* 0x00000000003c1947 */ /* 0x000fea0003800000 */
[----:B--2---:R-:W2:Y:S01]  /*24330*/  LDC.64 R4, c[0x0][0x198] ;  /* 0x00006600ff047b82 */ /* 0x004ea20000000a00 */
[----:B------:R-:W-:Y:S01]  /*24340*/  R2UR UR8, R245 ;  /* 0x00000000f50872ca */ /* 0x000fe200000e0000 */
[----:B------:R-:W-:Y:S01]  /*24350*/  UMOV UR9, 0x1a0 ;  /* 0x000001a000097882 */ /* 0x000fe20000000000 */
[----:B------:R-:W-:Y:S01]  /*24360*/  UMOV UR11, UR36 ;  /* 0x00000024000b7c82 */ /* 0x000fe20008000000 */
[----:B------:R-:W-:-:S04]  /*24370*/  UMOV UR12, UR37 ;  /* 0x00000025000c7c82 */ /* 0x000fc80008000000 */
[----:B------:R-:W4:Y:S06]  /*24380*/  S2UR UR10, SR_CTAID.X ;  /* 0x00000000000a79c3 */ /* 0x000f2c0000002500 */
[----:B------:R-:W-:Y:S01]  /*24390*/  UIADD3 UR8, UR8, 0x1000, URZ ;  /* 0x0000100008087890 */ /* 0x000fe2000fffe03f */
[----:B--2---:R-:W-:-:S04]  /*243a0*/  IADD3 R3, P0, R4, 0x670, RZ ;  /* 0x0000067004037810 */ /* 0x004fc80007f1e0ff */
[----:B------:R-:W-:Y:S01]  /*243b0*/  R2UR UR4, R3 ;  /* 0x00000000030472ca */ /* 0x000fe200000e0000 */
[----:B------:R-:W-:Y:S01]  /*243c0*/  IMAD.X R4, RZ, RZ, R5, P0 ;  /* 0x000000ffff047224 */ /* 0x000fe200000e0605 */
[----:B----4-:R-:W-:-:S04]  /*243d0*/  USHF.L.U32 UR10, UR10, 0x6, URZ ;  /* 0x000000060a0a7899 */ /* 0x010fc8000800063f */
[----:B------:R-:W-:-:S13]  /*243e0*/  R2UR UR5, R4 ;  /* 0x00000000040572ca */ /* 0x000fda00000e0000 */
[----:B------:R4:W-:Y:S01]  /*243f0*/  UTMASTG.4D [UR8], [UR4] ;  /* 0x00000008040073b5 */ /* 0x0009e20008018000 */
[----:B------:R0:W-:Y:S01]  /*24400*/  UTMACMDFLUSH ;  /* 0x00000000000079b7 */ /* 0x0001e20000000000 */
[----:B----4-:R-:W-:-:S04]  /*24410*/  DEPBAR.LE SB0, 0x1 ;  /* 0x000080400000791a */ /* 0x010fc80000000000 */
.L_x_95:
[----:B------:R-:W-:Y:S05]  /*24420*/  BSYNC B0 ;  /* 0x0000000000007941 */ /* 0x000fea0003800000 */
.L_x_94:
        /* <DEDUP_REMOVED lines=17> */
[----:B-----5:R-:W5:Y:S02]  /*24540*/  FENCE.VIEW.ASYNC.S ;  /* 0x00000000000073c6 */ /* 0x020f640000000000 */
[----:B-----5:R-:W-:Y:S06]  /*24550*/  BAR.SYNC.DEFER_BLOCKING 0x1, 0x80 ;  /* 0x0042000000007b1d */ /* 0x020fec0000010000 */
[----:B------:R-:W-:Y:S05]  /*24560*/  @P1 BRA `(.L_x_97) ;  /* 0x0000000000381947 */ /* 0x000fea0003800000 */
[----:B--2---:R-:W4:Y:S01]  /*24570*/  LDC.64 R4, c[0x0][0x198] ;  /* 0x00006600ff047b82 */ /* 0x004f220000000a00 */
[----:B------:R-:W-:Y:S01]  /*24580*/  R2UR UR8, R245 ;  /* 0x00000000f50872ca */ /* 0x000fe200000e0000 */
[----:B------:R-:W-:Y:S01]  /*24590*/  UMOV UR9, 0x1c0 ;  /* 0x000001c000097882 */ /* 0x000fe20000000000 */
[----:B------:R-:W-:Y:S01]  /*245a0*/  UMOV UR11, UR36 ;  /* 0x00000024000b7c82 */ /* 0x000fe20008000000 */
[----:B------:R-:W-:-:S04]  /*245b0*/  UMOV UR12, UR37 ;  /* 0x00000025000c7c82 */ /* 0x000fc80008000000 */
[----:B------:R-:W2:Y:S01]  /*245c0*/  S2UR UR10, SR_CTAID.X ;  /* 0x00000000000a79c3 */ /* 0x000ea20000002500 */
[----:B----4-:R-:W-:-:S04]  /*245d0*/  IADD3 R0, P0, R4, 0x670, RZ ;  /* 0x0000067004007810 */ /* 0x010fc80007f1e0ff */
[----:B------:R-:W-:Y:S02]  /*245e0*/  IADD3.X R4, RZ, R5, RZ, P0, !PT ;  /* 0x00000005ff047210 */ /* 0x000fe400007fe4ff */
[----:B------:R-:W-:Y:S02]  /*245f0*/  R2UR UR4, R0 ;  /* 0x00000000000472ca */ /* 0x000fe400000e0000 */
[----:B------:R-:W-:Y:S01]  /*24600*/  R2UR UR5, R4 ;  /* 0x00000000040572ca */ /* 0x000fe200000e0000 */
[----:B--2---:R-:W-:-:S12]  /*24610*/  USHF.L.U32 UR10, UR10, 0x6, URZ ;  /* 0x000000060a0a7899 */ /* 0x004fd8000800063f */
[----:B------:R2:W-:Y:S01]  /*24620*/  UTMASTG.4D [UR8], [UR4] ;  /* 0x00000008040073b5 */ /* 0x0005e20008018000 */
[----:B------:R0:W-:Y:S01]  /*24630*/  UTMACMDFLUSH ;  /* 0x00000000000079b7 */ /* 0x0001e20000000000 */
[----:B--2---:R-:W-:-:S04]  /*24640*/  DEPBAR.LE SB0, 0x1 ;  /* 0x000080400000791a */ /* 0x004fc80000000000 */
.L_x_97:
[----:B------:R-:W-:Y:S05]  /*24650*/  BSYNC B0 ;  /* 0x0000000000007941 */ /* 0x000fea0003800000 */
.L_x_96:
[----:B------:R-:W-:Y:S06]  /*24660*/  BAR.SYNC.DEFER_BLOCKING 0x1, 0x80 ;  /* 0x0042000000007b1d */ /* 0x000fec0000010000 */
[----:B------:R-:W-:Y:S01]  /*24670*/  BSSY B0, `(.L_x_98) ;  /* 0x0000019000007945 */ /* 0x000fe20003800000 */
[----:B------:R1:W-:Y:S04]  /*24680*/  STSM.16.M88.4 [R2+0x1000], R44 ;  /* 0x0010002c02007844 */ /* 0x0003e80000000200 */
        /* <DEDUP_REMOVED lines=9> */
[----:B-1234-:R-:W1:Y:S01]  /*24720*/  LDC.64 R2, c[0x0][0x198] ;  /* 0x00006600ff027b82 */ /* 0x01ee620000000a00 */
        /* <DEDUP_REMOVED lines=11> */
[----:B------:R1:W-:Y:S02]  /*247e0*/  UTMASTG.4D [UR8], [UR4] ;  /* 0x00000008040073b5 */ /* 0x0003e40008018000 */
[----:B-1----:R0:W-:Y:S02]  /*247f0*/  UTMACMDFLUSH ;  /* 0x00000000000079b7 */ /* 0x0021e40000000000 */
.L_x_99:
[----:B------:R-:W-:Y:S05]  /*24800*/  BSYNC B0 ;  /* 0x0000000000007941 */ /* 0x000fea0003800000 */
.L_x_98:
[----:B------:R-:W-:-:S04]  /*24810*/  DEPBAR.LE SB0, 0x0 ;  /* 0x000080000000791a */ /* 0x000fc80000000000 */
[----:B------:R-:W-:Y:S05]  /*24820*/  EXIT ;  /* 0x000000000000794d */ /* 0x000fea0003800000 */
.L_x_7:
[----:B-1----:R1:W2:Y:S02]  /*24830*/  SYNCS.PHASECHK.TRANS64.TRYWAIT P2, [R5+URZ+0x50048], R0 ;  /* 0x05004800050075a7 */ /* 0x0022a4000804017f */
[----:B--2---:R-:W-:Y:S05]  /*24840*/  @!P2 NANOSLEEP.SYNCS 0x989680 ;  /* 0x009896800000a95d */ /* 0x004fea0003900000 */
[----:B------:R-:W2:Y:S02]  /*24850*/  @!P2 SYNCS.PHASECHK.TRANS64 P2, [R5+URZ+0x50048], R0 ;  /* 0x050048000500a5a7 */ /* 0x000ea4000804007f */
[----:B--2---:R-:W-:Y:S05]  /*24860*/  @!P2 BRA `(.L_x_7) ;  /* 0xfffffffc00f0a947 */ /* 0x004fea000383ffff */
[----:B------:R-:W-:Y:S05]  /*24870*/  BRA `(.L_x_100) ;  /* 0xfffffdbc00cc7947 */ /* 0x000fea000383ffff */
.L_x_12:
[----:B-1----:R1:W3:Y:S02]  /*24880*/  SYNCS.PHASECHK.TRANS64.TRYWAIT P1, [R0+URZ+0x50020], R5 ;  /* 0x05002005000075a7 */ /* 0x0022e4000802017f */
[----:B---3--:R-:W-:Y:S05]  /*24890*/  @!P1 NANOSLEEP.SYNCS 0x989680 ;  /* 0x009896800000995d */ /* 0x008fea0003900000 */
[----:B------:R-:W3:Y:S02]  /*248a0*/  @!P1 SYNCS.PHASECHK.TRANS64 P1, [R0+URZ+0x50020], R5 ;  /* 0x05002005000095a7 */ /* 0x000ee4000802007f */
[----:B---3--:R-:W-:Y:S05]  /*248b0*/  @!P1 BRA `(.L_x_12) ;  /* 0xfffffffc00f09947 */ /* 0x008fea000383ffff */
[----:B------:R-:W-:Y:S05]  /*248c0*/  BRA `(.L_x_101) ;  /* 0xfffffdc4001c7947 */ /* 0x000fea000383ffff */
.L_x_14:
[----:B-1----:R1:W2:Y:S02]  /*248d0*/  SYNCS.PHASECHK.TRANS64.TRYWAIT P1, [R4+URZ+0x50020], R7 ;  /* 0x05002007040075a7 */ /* 0x0022a4000802017f */
[----:B--2---:R-:W-:Y:S05]  /*248e0*/  @!P1 NANOSLEEP.SYNCS 0x989680 ;  /* 0x009896800000995d */ /* 0x004fea0003900000 */
[----:B------:R-:W2:Y:S02]  /*248f0*/  @!P1 SYNCS.PHASECHK.TRANS64 P1, [R4+URZ+0x50020], R7 ;  /* 0x05002007040095a7 */ /* 0x000ea4000802007f */
[----:B--2---:R-:W-:Y:S05]  /*24900*/  @!P1 BRA `(.L_x_14) ;  /* 0xfffffffc00f09947 */ /* 0x004fea000383ffff */
[----:B------:R-:W-:Y:S05]  /*24910*/  BRA `(.L_x_102) ;  /* 0xfffffdc400fc7947 */ /* 0x000fea000383ffff */
.L_x_17:
[----:B-1----:R1:W3:Y:S02]  /*24920*/  SYNCS.PHASECHK.TRANS64.TRYWAIT P1, [R0+URZ+0x50020], R7 ;  /* 0x05002007000075a7 */ /* 0x0022e4000802017f */
[----:B---3--:R-:W-:Y:S05]  /*24930*/  @!P1 NANOSLEEP.SYNCS 0x989680 ;  /* 0x009896800000995d */ /* 0x008fea0003900000 */
[----:B------:R-:W3:Y:S02]  /*24940*/  @!P1 SYNCS.PHASECHK.TRANS64 P1, [R0+URZ+0x50020], R7 ;  /* 0x05002007000095a7 */ /* 0x000ee4000802007f */
[----:B---3--:R-:W-:Y:S05]  /*24950*/  @!P1 BRA `(.L_x_17) ;  /* 0xfffffffc00f09947 */ /* 0x008fea000383ffff */
[----:B------:R-:W-:Y:S05]  /*24960*/  BRA `(.L_x_103) ;  /* 0xfffffdcc00187947 */ /* 0x000fea000383ffff */
.L_x_19:
[----:B-1----:R1:W2:Y:S02]  /*24970*/  SYNCS.PHASECHK.TRANS64.TRYWAIT P1, [R5+URZ+0x50020], R0 ;  /* 0x05002000050075a7 */ /* 0x0022a4000802017f */
[----:B--2---:R-:W-:Y:S05]  /*24980*/  @!P1 NANOSLEEP.SYNCS 0x989680 ;  /* 0x009896800000995d */ /* 0x004fea0003900000 */
[----:B------:R-:W2:Y:S02]  /*24990*/  @!P1 SYNCS.PHASECHK.TRANS64 P1, [R5+URZ+0x50020], R0 ;  /* 0x05002000050095a7 */ /* 0x000ea4000802007f */
[----:B--2---:R-:W-:Y:S05]  /*249a0*/  @!P1 BRA `(.L_x_19) ;  /* 0xfffffffc00f09947 */ /* 0x004fea000383ffff */
[----:B------:R-:W-:Y:S05]  /*249b0*/  BRA `(.L_x_104) ;  /* 0xfffffdd000207947 */ /* 0x000fea000383ffff */
.L_x_21:
[----:B-1----:R-:W1:Y:S01]  /*249c0*/  S2R R2, SR_CgaCtaId ;  /* 0x0000000000027919 */ /* 0x002e620000008800 */
[----:B------:R-:W-:-:S04]  /*249d0*/  MOV R0, 0x400 ;  /* 0x0000040000007802 */ /* 0x000fc80000000f00 */
[----:B-1----:R-:W-:-:S04]  /*249e0*/  LEA R0, R2, R0, 0x18 ;  /* 0x0000000002007211 */ /* 0x002fc800078ec0ff */
[----:B------:R1:W2:Y:S03]  /*249f0*/  SYNCS.PHASECHK.TRANS64.TRYWAIT P1, [R0+URZ+0x50040], R22 ;  /* 0x05004016000075a7 */ /* 0x0002a6000802017f */
[----:B--2---:R-:W-:Y:S05]  /*24a00*/  @!P1 NANOSLEEP.SYNCS 0x989680 ;  /* 0x009896800000995d */ /* 0x004fea0003900000 */
[----:B------:R-:W2:Y:S02]  /*24a10*/  @!P1 SYNCS.PHASECHK.TRANS64 P1, [R0+URZ+0x50040], R22 ;  /* 0x05004016000095a7 */ /* 0x000ea4000802007f */
[----:B--2---:R-:W-:Y:S05]  /*24a20*/  @!P1 BRA `(.L_x_21) ;  /* 0xfffffffc00e49947 */ /* 0x004fea000383ffff */
[----:B------:R-:W-:Y:S05]  /*24a30*/  BRA `(.L_x_105) ;  /* 0xfffffdd400347947 */ /* 0x000fea000383ffff */
.L_x_22:
        /* <DEDUP_REMOVED lines=8> */
.L_x_23:
[----:B-1----:R-:W1:Y:S01]  /*24ac0*/  S2R R26, SR_CgaCtaId ;  /* 0x00000000001a7919 */ /* 0x002e620000008800 */
[----:B------:R-:W-:-:S04]  /*24ad0*/  MOV R24, 0x400 ;  /* 0x0000040000187802 */ /* 0x000fc80000000f00 */
[----:B-1----:R-:W-:-:S04]  /*24ae0*/  LEA R24, R26, R24, 0x18 ;  /* 0x000000181a187211 */ /* 0x002fc800078ec0ff */
[----:B------:R1:W3:Y:S03]  /*24af0*/  SYNCS.PHASECHK.TRANS64.TRYWAIT P6, [R24+URZ+0x50008], R22 ;  /* 0x05000816180075a7 */ /* 0x0002e600080c017f */
[----:B---3--:R-:W-:Y:S05]  /*24b00*/  @!P6 NANOSLEEP.SYNCS 0x989680 ;  /* 0x009896800000e95d */ /* 0x008fea0003900000 */
[----:B------:R-:W3:Y:S02]  /*24b10*/  @!P6 SYNCS.PHASECHK.TRANS64 P6, [R24+URZ+0x50008], R22 ;  /* 0x050008161800e5a7 */ /* 0x000ee400080c007f */
[----:B---3--:R-:W-:Y:S05]  /*24b20*/  @!P6 BRA `(.L_x_23) ;  /* 0xfffffffc00e4e947 */ /* 0x008fea000383ffff */
[----:B------:R-:W-:Y:S05]  /*24b30*/  BRA `(.L_x_107) ;  /* 0xfffffdf8009c7947 */ /* 0x000fea000383ffff */
.L_x_25:
[----:B--2---:R2:W3:Y:S02]  /*24b40*/  SYNCS.PHASECHK.TRANS64.TRYWAIT P1, [R0+URZ+0x50000], R4 ;  /* 0x05000004000075a7 */ /* 0x0044e4000802017f */
[----:B---3--:R-:W-:Y:S05]  /*24b50*/  @!P1 NANOSLEEP.SYNCS 0x989680 ;  /* 0x009896800000995d */ /* 0x008fea0003900000 */
[----:B------:R-:W3:Y:S02]  /*24b60*/  @!P1 SYNCS.PHASECHK.TRANS64 P1, [R0+URZ+0x50000], R4 ;  /* 0x05000004000095a7 */ /* 0x000ee4000802007f */
[----:B---3--:R-:W-:Y:S05]  /*24b70*/  @!P1 BRA `(.L_x_25) ;  /* 0xfffffffc00f09947 */ /* 0x008fea000383ffff */
[----:B------:R-:W-:Y:S05]  /*24b80*/  BRA `(.L_x_108) ;  /* 0xfffffe5800447947 */ /* 0x000fea000383ffff */
.L_x_28:
[----:B--2---:R2:W3:Y:S02]  /*24b90*/  SYNCS.PHASECHK.TRANS64.TRYWAIT P3, [R0+URZ+0x50020], R4 ;  /* 0x05002004000075a7 */ /* 0x0044e4000806017f */
[----:B---3--:R-:W-:Y:S05]  /*24ba0*/  @!P3 NANOSLEEP.SYNCS 0x989680 ;  /* 0x009896800000b95d */ /* 0x008fea0003900000 */
[----:B------:R-:W3:Y:S02]  /*24bb0*/  @!P3 SYNCS.PHASECHK.TRANS64 P3, [R0+URZ+0x50020], R4 ;  /* 0x050020040000b5a7 */ /* 0x000ee4000806007f */
[----:B---3--:R-:W-:Y:S05]  /*24bc0*/  @!P3 BRA `(.L_x_28) ;  /* 0xfffffffc00f0b947 */ /* 0x008fea000383ffff */
[----:B------:R-:W-:Y:S05]  /*24bd0*/  BRA `(.L_x_109) ;  /* 0xfffffe6800b47947 */ /* 0x000fea000383ffff */
.L_x_30:
[----:B--2---:R2:W3:Y:S02]  /*24be0*/  SYNCS.PHASECHK.TRANS64.TRYWAIT P3, [R5+URZ+0x50000], R6 ;  /* 0x05000006050075a7 */ /* 0x0044e4000806017f */
[----:B---3--:R-:W-:Y:S05]  /*24bf0*/  @!P3 NANOSLEEP.SYNCS 0x989680 ;  /* 0x009896800000b95d */ /* 0x008fea0003900000 */
[----:B------:R-:W3:Y:S02]  /*24c00*/  @!P3 SYNCS.PHASECHK.TRANS64 P3, [R5+URZ+0x50000], R6 ;  /* 0x050000060500b5a7 */ /* 0x000ee4000806007f */
[----:B---3--:R-:W-:Y:S05]  /*24c10*/  @!P3 BRA `(.L_x_30) ;  /* 0xfffffffc00f0b947 */ /* 0x008fea000383ffff */
[----:B------:R-:W-:Y:S05]  /*24c20*/  BRA `(.L_x_110) ;  /* 0xfffffe7000bc7947 */ /* 0x000fea000383ffff */
.L_x_34:
[----:B-1----:R1:W2:Y:S02]  /*24c30*/  SYNCS.PHASECHK.TRANS64.TRYWAIT P1, [R0+URZ+0x50020], R2 ;  /* 0x05002002000075a7 */ /* 0x0022a4000802017f */
[----:B--2---:R-:W-:Y:S05]  /*24c40*/  @!P1 NANOSLEEP.SYNCS 0x989680 ;  /* 0x009896800000995d */ /* 0x004fea0003900000 */
[----:B------:R-:W2:Y:S02]  /*24c50*/  @!P1 SYNCS.PHASECHK.TRANS64 P1, [R0+URZ+0x50020], R2 ;  /* 0x05002002000095a7 */ /* 0x000ea4000802007f */
[----:B--2---:R-:W-:Y:S05]  /*24c60*/  @!P1 BRA `(.L_x_34) ;  /* 0xfffffffc00f09947 */ /* 0x004fea000383ffff */
[----:B------:R-:W-:Y:S05]  /*24c70*/  BRA `(.L_x_111) ;  /* 0xfffffef000a87947 */ /* 0x000fea000383ffff */
.L_x_38:
[----:B-1----:R1:W2:Y:S02]  /*24c80*/  SYNCS.PHASECHK.TRANS64.TRYWAIT P1, [R0+URZ+0x50000], R2 ;  /* 0x05000002000075a7 */ /* 0x0022a4000802017f */
[----:B--2---:R-:W-:Y:S05]  /*24c90*/  @!P1 NANOSLEEP.SYNCS 0x989680 ;  /* 0x009896800000995d */ /* 0x004fea0003900000 */
[----:B------:R-:W2:Y:S02]  /*24ca0*/  @!P1 SYNCS.PHASECHK.TRANS64 P1, [R0+URZ+0x50000], R2 ;  /* 0x05000002000095a7 */ /* 0x000ea4000802007f */
[----:B--2---:R-:W-:Y:S05]  /*24cb0*/  @!P1 BRA `(.L_x_38) ;  /* 0xfffffffc00f09947 */ /* 0x004fea000383ffff */
[----:B------:R-:W-:Y:S05]  /*24cc0*/  BRA `(.L_x_112) ;  /* 0xfffffef400dc7947 */ /* 0x000fea000383ffff */
.L_x_41:
[----:B-1----:R1:W2:Y:S02]  /*24cd0*/  SYNCS.PHASECHK.TRANS64.TRYWAIT P2, [R0+URZ+0x50020], R2 ;  /* 0x05002002000075a7 */ /* 0x0022a4000804017f */
[----:B--2---:R-:W-:Y:S05]  /*24ce0*/  @!P2 NANOSLEEP.SYNCS 0x989680 ;  /* 0x009896800000a95d */ /* 0x004fea0003900000 */
[----:B------:R-:W2:Y:S02]  /*24cf0*/  @!P2 SYNCS.PHASECHK.TRANS64 P2, [R0+URZ+0x50020], R2 ;  /* 0x050020020000a5a7 */ /* 0x000ea4000804007f */
[----:B--2---:R-:W-:Y:S05]  /*24d00*/  @!P2 BRA `(.L_x_41) ;  /* 0xfffffffc00f0a947 */ /* 0x004fea000383ffff */
[----:B------:R-:W-:Y:S05]  /*24d10*/  BRA `(.L_x_113) ;  /* 0xffffff0800747947 */ /* 0x000fea000383ffff */
.L_x_44:
[----:B--2---:R2:W3:Y:S02]  /*24d20*/  SYNCS.PHASECHK.TRANS64.TRYWAIT P2, [R2+URZ+0x50000], R3 ;  /* 0x05000003020075a7 */ /* 0x0044e4000804017f */
[----:B---3--:R-:W-:Y:S05]  /*24d30*/  @!P2 NANOSLEEP.SYNCS 0x989680 ;  /* 0x009896800000a95d */ /* 0x008fea0003900000 */
[----:B------:R-:W3:Y:S02]  /*24d40*/  @!P2 SYNCS.PHASECHK.TRANS64 P2, [R2+URZ+0x50000], R3 ;  /* 0x050000030200a5a7 */ /* 0x000ee4000804007f */
[----:B---3--:R-:W-:Y:S05]  /*24d50*/  @!P2 BRA `(.L_x_44) ;  /* 0xfffffffc00f0a947 */ /* 0x008fea000383ffff */
[----:B------:R-:W-:Y:S05]  /*24d60*/  BRA `(.L_x_114) ;  /* 0xffffff1400607947 */ /* 0x000fea000383ffff */
.L_x_48:
[----:B-1----:R1:W2:Y:S02]  /*24d70*/  SYNCS.PHASECHK.TRANS64.TRYWAIT P1, [R0+URZ+0x50020], R3 ;  /* 0x05002003000075a7 */ /* 0x0022a4000802017f */
[----:B--2---:R-:W-:Y:S05]  /*24d80*/  @!P1 NANOSLEEP.SYNCS 0x989680 ;  /* 0x009896800000995d */ /* 0x004fea0003900000 */
[----:B------:R-:W2:Y:S02]  /*24d90*/  @!P1 SYNCS.PHASECHK.TRANS64 P1, [R0+URZ+0x50020], R3 ;  /* 0x05002003000095a7 */ /* 0x000ea4000802007f */
[----:B--2---:R-:W-:Y:S05]  /*24da0*/  @!P1 BRA `(.L_x_48) ;  /* 0xfffffffc00f09947 */ /* 0x004fea000383ffff */
[----:B------:R-:W-:Y:S05]  /*24db0*/  BRA `(.L_x_115) ;  /* 0xffffff94005c7947 */ /* 0x000fea000383ffff */
        .weak           $__internal_0_$__cuda_sm20_rcp_rn_f32_slowpath
        .type           $__internal_0_$__cuda_sm20_rcp_rn_f32_slowpath,@function
        .size           $__internal_0_$__cuda_sm20_rcp_rn_f32_slowpath,(.L_x_121 - $__internal_0_$__cuda_sm20_rcp_rn_f32_slowpath)
$__internal_0_$__cuda_sm20_rcp_rn_f32_slowpath:
[----:B------:R-:W-:Y:S01]  /*24dc0*/  IMAD.SHL.U32 R2, R0, 0x2, RZ ;  /* 0x0000000200027824 */ /* 0x000fe200078e00ff */
[----:B------:R-:W-:Y:S04]  /*24dd0*/  BSSY B2, `(.L_x_116) ;  /* 0x0000030000027945 */ /* 0x000fe80003800000 */
[----:B------:R-:W-:-:S04]  /*24de0*/  SHF.R.U32.HI R2, RZ, 0x18, R2 ;  /* 0x00000018ff027819 */ /* 0x000fc80000011602 */
[----:B------:R-:W-:-:S13]  /*24df0*/  ISETP.NE.U32.AND P0, PT, R2, RZ, PT ;  /* 0x000000ff0200720c */ /* 0x000fda0003f05070 */
[----:B------:R-:W-:Y:S05]  /*24e00*/  @P0 BRA `(.L_x_117) ;  /* 0x0000000000280947 */ /* 0x000fea0003800000 */
[----:B------:R-:W-:-:S04]  /*24e10*/  SHF.L.U32 R2, R0, 0x1, RZ ;  /* 0x0000000100027819 */ /* 0x000fc800000006ff */
[----:B------:R-:W-:-:S13]  /*24e20*/  ISETP.NE.AND P0, PT, R2, RZ, PT ;  /* 0x000000ff0200720c */ /* 0x000fda0003f05270 */
[----:B------:R-:W-:Y:S01]  /*24e30*/  @P0 FFMA R5, R0, 1.84467440737095516160e+19, RZ ;  /* 0x5f80000000050823 */ /* 0x000fe200000000ff */
[----:B------:R-:W-:Y:S08]  /*24e40*/  @!P0 MUFU.RCP R2, R0 ;  /* 0x0000000000028308 */ /* 0x000ff00000001000 */
[----:B------:R-:W1:Y:S02]  /*24e50*/  @P0 MUFU.RCP R3, R5 ;  /* 0x0000000500030308 */ /* 0x000e640000001000 */
[----:B-1----:R-:W-:-:S04]  /*24e60*/  @P0 FFMA R5, R5, R3, -1 ;  /* 0xbf80000005050423 */ /* 0x002fc80000000003 */
[----:B------:R-:W-:-:S04]  /*24e70*/  @P0 FADD.FTZ R5, -R5, -RZ ;  /* 0x800000ff05050221 */ /* 0x000fc80000010100 */
[----:B------:R-:W-:-:S04]  /*24e80*/  @P0 FFMA R3, R3, R5, R3 ;  /* 0x0000000503030223 */ /* 0x000fc80000000003 */
[----:B------:R-:W-:Y:S01]  /*24e90*/  @P0 FFMA R2, R3, 1.84467440737095516160e+19, RZ ;  /* 0x5f80000003020823 */ /* 0x000fe200000000ff */
[----:B------:R-:W-:Y:S06]  /*24ea0*/  BRA `(.L_x_118) ;  /* 0x0000000000887947 */ /* 0x000fec0003800000 */
.L_x_117:
[----:B------:R-:W-:-:S04]  /*24eb0*/  IADD3 R12, R2, -0xfd, RZ ;  /* 0xffffff03020c7810 */ /* 0x000fc80007ffe0ff */
[----:B------:R-:W-:-:S13]  /*24ec0*/  ISETP.GT.U32.AND P0, PT, R12, 0x1, PT ;  /* 0x000000010c00780c */ /* 0x000fda0003f04070 */
[----:B------:R-:W-:Y:S05]  /*24ed0*/  @P0 BRA `(.L_x_119) ;  /* 0x0000000000780947 */ /* 0x000fea0003800000 */
[----:B------:R-:W-:Y:S01]  /*24ee0*/  LOP3.LUT R5, R0, 0x7fffff, RZ, 0xc0, !PT ;  /* 0x007fffff00057812 */ /* 0x000fe200078ec0ff */
[----:B------:R-:W-:Y:S01]  /*24ef0*/  IMAD.MOV.U32 R15, RZ, RZ, 0x3 ;  /* 0x00000003ff0f7424 */ /* 0x000fe200078e00ff */
[----:B------:R-:W-:Y:S02]  /*24f00*/  IADD3 R2, R2, -0xfc, RZ ;  /* 0xffffff0402027810 */ /* 0x000fe40007ffe0ff */
[----:B------:R-:W-:Y:S02]  /*24f10*/  LOP3.LUT R5, R5, 0x3f800000, RZ, 0xfc, !PT ;  /* 0x3f80000005057812 */ /* 0x000fe400078efcff */
[----:B------:R-:W-:Y:S02]  /*24f20*/  SHF.L.U32 R15, R15, R12, RZ ;  /* 0x0000000c0f0f7219 */ /* 0x000fe400000006ff */
[----:B------:R-:W1:Y:S02]  /*24f30*/  MUFU.RCP R3, R5 ;  /* 0x0000000500037308 */ /* 0x000e640000001000 */
[----:B-1----:R-:W-:-:S04]  /*24f40*/  FFMA R6, R5, R3, -1 ;  /* 0xbf80000005067423 */ /* 0x002fc80000000003 */
[----:B------:R-:W-:-:S04]  /*24f50*/  FADD.FTZ R6, -R6, -RZ ;  /* 0x800000ff06067221 */ /* 0x000fc80000010100 */
[CCC-:B------:R-:W-:Y:S01]  /*24f60*/  FFMA.RM R5, R3.reuse, R6.reuse, R3.reuse ;  /* 0x0000000603057223 */ /* 0x1c0fe20000004003 */
[----:B------:R-:W-:-:S05]  /*24f70*/  FFMA.RP R3, R3, R6, R3 ;  /* 0x0000000603037223 */ /* 0x000fca0000008003 */
[C---:B------:R-:W-:Y:S02]  /*24f80*/  FSETP.NEU.FTZ.AND P0, PT, R5.reuse, R3, PT ;  /* 0x000000030500720b */ /* 0x040fe40003f1d000 */
[----:B------:R-:W-:Y:S02]  /*24f90*/  LOP3.LUT R3, R5, 0x7fffff, RZ, 0xc0, !PT ;  /* 0x007fffff05037812 */ /* 0x000fe400078ec0ff */
[----:B------:R-:W-:Y:S02]  /*24fa0*/  SEL R5, RZ, 0xffffffff, !P0 ;  /* 0xffffffffff057807 */ /* 0x000fe40004000000 */
[----:B------:R-:W-:Y:S02]  /*24fb0*/  LOP3.LUT R3, R3, 0x800000, RZ, 0xfc, !PT ;  /* 0x0080000003037812 */ /* 0x000fe400078efcff */
[----:B------:R-:W-:Y:S02]  /*24fc0*/  IADD3 R6, -R5, RZ, RZ ;  /* 0x000000ff05067210 */ /* 0x000fe40007ffe1ff */
[----:B------:R-:W-:-:S02]  /*24fd0*/  LOP3.LUT R15, R15, R3, RZ, 0xc0, !PT ;  /* 0x000000030f0f7212 */ /* 0x000fc400078ec0ff */
[-C--:B------:R-:W-:Y:S02]  /*24fe0*/  LOP3.LUT P1, RZ, R6, R12.reuse, R3, 0xf8, !PT ;  /* 0x0000000c06ff7212 */ /* 0x080fe4000782f803 */
[----:B------:R-:W-:Y:S02]  /*24ff0*/  SHF.R.U32.HI R5, RZ, R12, R15 ;  /* 0x0000000cff057219 */ /* 0x000fe4000001160f */
[----:B------:R-:W-:Y:S02]  /*25000*/  SHF.R.U32.HI R2, RZ, R2, R3 ;  /* 0x00000002ff027219 */ /* 0x000fe40000011603 */
[C---:B------:R-:W-:Y:S02]  /*25010*/  LOP3.LUT P0, RZ, R5.reuse, 0x1, RZ, 0xc0, !PT ;  /* 0x0000000105ff7812 */ /* 0x040fe4000780c0ff */
[----:B------:R-:W-:-:S04]  /*25020*/  LOP3.LUT P2, RZ, R5, 0x2, RZ, 0xc0, !PT ;  /* 0x0000000205ff7812 */ /* 0x000fc8000784c0ff */
[----:B------:R-:W-:Y:S02]  /*25030*/  PLOP3.LUT P0, PT, P0, P1, P2, 0xe0, 0x0 ;  /* 0x000000000000781c */ /* 0x000fe40000703c20 */
[----:B------:R-:W-:Y:S02]  /*25040*/  LOP3.LUT P1, RZ, R0, 0x7fffff, RZ, 0xc0, !PT ;  /* 0x007fffff00ff7812 */ /* 0x000fe4000782c0ff */
[----:B------:R-:W-:-:S05]  /*25050*/  SEL R3, RZ, 0x1, !P0 ;  /* 0x00000001ff037807 */ /* 0x000fca0004000000 */
[----:B------:R-:W-:-:S05]  /*25060*/  IMAD.MOV R3, RZ, RZ, -R3 ;  /* 0x000000ffff037224 */ /* 0x000fca00078e0a03 */
[----:B------:R-:W-:-:S13]  /*25070*/  ISETP.GE.AND P0, PT, R3, RZ, PT ;  /* 0x000000ff0300720c */ /* 0x000fda0003f06270 */
[----:B------:R-:W-:-:S04]  /*25080*/  @!P0 IADD3 R2, R2, 0x1, RZ ;  /* 0x0000000102028810 */ /* 0x000fc80007ffe0ff */
[----:B------:R-:W-:-:S04]  /*25090*/  @!P1 SHF.L.U32 R2, R2, 0x1, RZ ;  /* 0x0000000102029819 */ /* 0x000fc800000006ff */
[----:B------:R-:W-:Y:S01]  /*250a0*/  LOP3.LUT R2, R2, 0x80000000, R0, 0xf8, !PT ;  /* 0x8000000002027812 */ /* 0x000fe200078ef800 */
[----:B------:R-:W-:Y:S06]  /*250b0*/  BRA `(.L_x_118) ;  /* 0x0000000000047947 */ /* 0x000fec0003800000 */
.L_x_119:
[----:B------:R1:W2:Y:S02]  /*250c0*/  MUFU.RCP R2, R0 ;  /* 0x0000000000027308 */ /* 0x0002a40000001000 */
.L_x_118:
[----:B------:R-:W-:Y:S05]  /*250d0*/  BSYNC B2 ;  /* 0x0000000000027941 */ /* 0x000fea0003800000 */
.L_x_116:
[----:B--2---:R-:W-:Y:S01]  /*250e0*/  IMAD.MOV.U32 R5, RZ, RZ, R2 ;  /* 0x000000ffff057224 */ /* 0x004fe200078e0002 */
[----:B------:R-:W-:Y:S02]  /*250f0*/  MOV R2, R7 ;  /* 0x0000000700027202 */ /* 0x000fe40000000f00 */
[----:B------:R-:W-:-:S04]  /*25100*/  MOV R3, 0x0 ;  /* 0x0000000000037802 */ /* 0x000fc80000000f00 */
[----:B-1----:R-:W-:Y:S05]  /*25110*/  RET.REL.NODEC R2 `(_ZN7cutlass13device_kernelINS_4fmha6kernel13FmhaKernelTmaINS1_10collective15FmhaMainloopTmaINS_10bfloat16_tEfN4cute5tupleIJNS7_1CILi64EEESA_NS9_ILi512EEEEEENS4_14ResidualFusionEJEEENS4_15FmhaFwdEpilogueIS6_fNS8_IJSA_SB_SA_EEEEEJEEEEEvNT_6ParamsE) ;  /* 0xfffffdac02b87950 */ /* 0x002fea0003c3ffff */
.L_x_120:
[----:B------:R-:W-:-:S00]  /*25120*/  BRA `(.L_x_120) ;  /* 0xfffffffc00fc7947 */ /* 0x000fc0000383ffff */
[----:B------:R-:W-:-:S00]  /*25130*/  NOP ;  /* 0x0000000000007918 */ /* 0x000fc00000000000 */
        /* <DEDUP_REMOVED lines=12> */
.L_x_121:


//--------------------- .nv.global.init           --------------------------
	.section	.nv.global.init,"aw",@progbits
.nv.global.init:
	.type		$str$23,@object
	.size		$str$23,($str$24 - $str$23)
$str$23:
        /*0000*/ 	.byte	0x28, 0x61, 0x64, 0x64, 0x72, 0x65, 0x73, 0x73, 0x20, 0x26, 0x20, 0x6d, 0x61, 0x73, 0x6b, 0x29
        /*0010*/ 	.byte	0x20, 0x3d, 0x3d, 0x20, 0x30, 0x00
	.type		$str$24,@object
	.size		$str$24,(__unnamed_1 - $str$24)
$str$24:
        /*0016*/ 	.byte	0x2f, 0x74, 0x6d, 0x70, 0x2f, 0x63, 0x75, 0x74, 0x6c, 0x61, 0x73, 0x73, 0x5f, 0x73, 0x77, 0x65
        /*0026*/ 	.byte	0x65, 0x70, 0x5f, 0x73, 0x72, 0x63, 0x2f, 0x69, 0x6e, 0x63, 0x6c, 0x75, 0x64, 0x65, 0x2f, 0x63
        /*0036*/ 	.byte	0x75, 0x74, 0x65, 0x2f, 0x70, 0x6f, 0x69, 0x6e, 0x74, 0x65, 0x72, 0x5f, 0x66, 0x6c, 0x61, 0x67
        /*0046*/ 	.byte	0x67, 0x65, 0x64, 0x2e, 0x68, 0x70, 0x70, 0x00
	.type		__unnamed_1,@object
	.size		__unnamed_1,(__unnamed_2 - __unnamed_1)
__unnamed_1:
        /* <DEDUP_REMOVED lines=28> */
        /*020e*/ 	.byte	0x32, 0x30, 0x34, 0x38, 0x3e, 0x3e, 0x3e, 0x3e, 0x3e, 0x5d, 0x00
	.type		__unnamed_2,@object
	.size		__unnamed_2,(.L_1 - __unnamed_2)
__unnamed_2:
        /* <DEDUP_REMOVED lines=29> */
.L_1:


//--------------------- .nv.shared._ZN7cutlass13device_kernelINS_4fmha6kernel13FmhaKernelTmaINS1_10collective15FmhaMainloopTmaINS_10bfloat16_tEfN4cute5tupleIJNS7_1CILi64EEESA_NS9_ILi512EEEEEENS4_14ResidualFusionEJEEENS4_15FmhaFwdEpilogueIS6_fNS8_IJSA_SB_SA_EEEEEJEEEEEvNT_6ParamsE --------------------------
	.section	.nv.shared._ZN7cutlass13device_kernelINS_4fmha6kernel13FmhaKernelTmaINS1_10collective15FmhaMainloopTmaINS_10bfloat16_tEfN4cute5tupleIJNS7_1CILi64EEESA_NS9_ILi512EEEEEENS4_14ResidualFusionEJEEENS4_15FmhaFwdEpilogueIS6_fNS8_IJSA_SB_SA_EEEEEJEEEEEvNT_6ParamsE,"aw",@nobits
	.sectionflags	@""
	.align	16
	.zero		1024


//--------------------- .nv.shared.reserved.0     --------------------------
	.section	.nv.shared.reserved.0,"aw",@nobits
	.weak		__nv_reservedSMEM_offset_0_alias
	.size		__nv_reservedSMEM_offset_0_alias, 0, 0
	.other		__nv_reservedSMEM_offset_0_alias,@"STO_CUDA_RESERVED_SHARED STV_DEFAULT"
__nv_reservedSMEM_offset_0_alias:
	.zero		0


//--------------------- .nv.global                --------------------------
	.section	.nv.global,"aw",@nobits
.nv.global:
	.type		_ZN39_INTERNAL_762eedba_4_k_cu_c6cd713c_30434cute1_E,@object
	.size		_ZN39_INTERNAL_762eedba_4_k_cu_c6cd713c_30434cute1_E,(_ZN39_INTERNAL_762eedba_4_k_cu_c6cd713c_30434cuda3std3__45__cpo6cbeginE - _ZN39_INTERNAL_762eedba_4_k_cu_c6cd713c_30434cute1_E)
_ZN39_INTERNAL_762eedba_4_k_cu_c6cd713c_30434cute1_E:
	.zero		1
	.type		_ZN39_INTERNAL_762eedba_4_k_cu_c6cd713c_30434cuda3std3__45__cpo6cbeginE,@object
	.size		_ZN39_INTERNAL_762eedba_4_k_cu_c6cd713c_30434cuda3std3__45__cpo6cbeginE,(_ZN39_INTERNAL_762eedba_4_k_cu_c6cd713c_30434cuda3std3__48in_placeE - _ZN39_INTERNAL_762eedba_4_k_cu_c6cd713c_30434cuda3std3__45__cpo6cbeginE)
_ZN39_INTERNAL_762eedba_4_k_cu_c6cd713c_30434cuda3std3__45__cpo6cbeginE:
	.zero		1
	.type		_ZN39_INTERNAL_762eedba_4_k_cu_c6cd713c_30434cuda3std3__48in_placeE,@object
	.size		_ZN39_INTERNAL_762eedba_4_k_cu_c6cd713c_30434cuda3std3__48in_placeE,(_ZN39_INTERNAL_762eedba_4_k_cu_c6cd713c_30434cuda3std6ranges3__45__cpo9iter_moveE - _ZN39_INTERNAL_762eedba_4_k_cu_c6cd713c_30434cuda3std3__48in_placeE)
_ZN39_INTERNAL_762eedba_4_k_cu_c6cd713c_30434cuda3std3__48in_placeE:
	.zero		1
	.type		_ZN39_INTERNAL_762eedba_4_k_cu_c6cd713c_30434cuda3std6ranges3__45__cpo9iter_moveE,@object
	.size		_ZN39_INTERNAL_762eedba_4_k_cu_c6cd713c_30434cuda3std6ranges3__45__cpo9iter_moveE,(_ZN39_INTERNAL_762eedba_4_k_cu_c6cd713c_30434cuda3std3__45__cpo5beginE - _ZN39_INTERNAL_762eedba_4_k_cu_c6cd713c_30434cuda3std6ranges3__45__cpo9iter_moveE)
_ZN39_INTERNAL_762eedba_4_k_cu_c6cd713c_30434cuda3std6ranges3__45__cpo9iter_moveE:
	.zero		1
	.type		_ZN39_INTERNAL_762eedba_4_k_cu_c6cd713c_30434cuda3std3__45__cpo5beginE,@object
	.size		_ZN39_INTERNAL_762eedba_4_k_cu_c6cd713c_30434cuda3std3__45__cpo5beginE,(_ZN39_INTERNAL_762eedba_4_k_cu_c6cd713c_30434cuda3std3__441_GLOBAL__N__762eedba_4_k_cu_c6cd713c_30436ignoreE - _ZN39_INTERNAL_762eedba_4_k_cu_c6cd713c_30434cuda3std3__45__cpo5beginE)
_ZN39_INTERNAL_762eedba_4_k_cu_c6cd713c_30434cuda3std3__45__cpo5beginE:
	.zero		1
	.type		_ZN39_INTERNAL_762eedba_4_k_cu_c6cd713c_30434cuda3std3__441_GLOBAL__N__762eedba_4_k_cu_c6cd713c_30436ignoreE,@object
	.size		_ZN39_INTERNAL_762eedba_4_k_cu_c6cd713c_30434cuda3std3__441_GLOBAL__N__762eedba_4_k_cu_c6cd713c_30436ignoreE,(_ZN39_INTERNAL_762eedba_4_k_cu_c6cd713c_30434cute7productE - _ZN39_INTERNAL_762eedba_4_k_cu_c6cd713c_30434cuda3std3__441_GLOBAL__N__762eedba_4_k_cu_c6cd713c_30436ignoreE)
_ZN39_INTERNAL_762eedba_4_k_cu_c6cd713c_30434cuda3std3__441_GLOBAL__N__762eedba_4_k_cu_c6cd713c_30436ignoreE:
	.zero		1
	.type		_ZN39_INTERNAL_762eedba_4_k_cu_c6cd713c_30434cute7productE,@object
	.size		_ZN39_INTERNAL_762eedba_4_k_cu_c6cd713c_30434cute7productE,(_ZN39_INTERNAL_762eedba_4_k_cu_c6cd713c_30434cuda3std3__45__cpo3endE - _ZN39_INTERNAL_762eedba_4_k_cu_c6cd713c_30434cute7productE)
_ZN39_INTERNAL_762eedba_4_k_cu_c6cd713c_30434cute7productE:
	.zero		1
	.type		_ZN39_INTERNAL_762eedba_4_k_cu_c6cd713c_30434cuda3std3__45__cpo3endE,@object
	.size		_ZN39_INTERNAL_762eedba_4_k_cu_c6cd713c_30434cuda3std3__45__cpo3endE,(_ZN39_INTERNAL_762eedba_4_k_cu_c6cd713c_30434cuda3std3__419piecewise_constructE - _ZN39_INTERNAL_762eedba_4_k_cu_c6cd713c_30434cuda3std3__45__cpo3endE)
_ZN39_INTERNAL_762eedba_4_k_cu_c6cd713c_30434cuda3std3__45__cpo3endE:
	.zero		1
	.type		_ZN39_INTERNAL_762eedba_4_k_cu_c6cd713c_30434cuda3std3__419piecewise_constructE,@object
	.size		_ZN39_INTERNAL_762eedba_4_k_cu_c6cd713c_30434cuda3std3__419piecewise_constructE,(_ZN39_INTERNAL_762eedba_4_k_cu_c6cd713c_30434cuda3std3__45__cpo4cendE - _ZN39_INTERNAL_762eedba_4_k_cu_c6cd713c_30434cuda3std3__419piecewise_constructE)
_ZN39_INTERNAL_762eedba_4_k_cu_c6cd713c_30434cuda3std3__419piecewise_constructE:
	.zero		1
	.type		_ZN39_INTERNAL_762eedba_4_k_cu_c6cd713c_30434cuda3std3__45__cpo4cendE,@object
	.size		_ZN39_INTERNAL_762eedba_4_k_cu_c6cd713c_30434cuda3std3__45__cpo4cendE,(_ZN39_INTERNAL_762eedba_4_k_cu_c6cd713c_30434cuda3std6ranges3__45__cpo4swapE - _ZN39_INTERNAL_762eedba_4_k_cu_c6cd713c_30434cuda3std3__45__cpo4cendE)
_ZN39_INTERNAL_762eedba_4_k_cu_c6cd713c_30434cuda3std3__45__cpo4cendE:
	.zero		1
	.type		_ZN39_INTERNAL_762eedba_4_k_cu_c6cd713c_30434cuda3std6ranges3__45__cpo4swapE,@object
	.size		_ZN39_INTERNAL_762eedba_4_k_cu_c6cd713c_30434cuda3std6ranges3__45__cpo4swapE,(.L_9 - _ZN39_INTERNAL_762eedba_4_k_cu_c6cd713c_30434cuda3std6ranges3__45__cpo4swapE)
_ZN39_INTERNAL_762eedba_4_k_cu_c6cd713c_30434cuda3std6ranges3__45__cpo4swapE:
	.zero		1
.L_9:


//--------------------- .nv.constant0._ZN7cutlass13device_kernelINS_4fmha6kernel13FmhaKernelTmaINS1_10collective15FmhaMainloopTmaINS_10bfloat16_tEfN4cute5tupleIJNS7_1CILi64EEESA_NS9_ILi512EEEEEENS4_14ResidualFusionEJEEENS4_15FmhaFwdEpilogueIS6_fNS8_IJSA_SB_SA_EEEEEJEEEEEvNT_6ParamsE --------------------------
	.section	.nv.constant0._ZN7cutlass13device_kernelINS_4fmha6kernel13FmhaKernelTmaINS1_10collective15FmhaMainloopTmaINS_10bfloat16_tEfN4cute5tupleIJNS7_1CILi64EEESA_NS9_ILi512EEEEEENS4_14ResidualFusionEJEEENS4_15FmhaFwdEpilogueIS6_fNS8_IJSA_SB_SA_EEEEEJEEEEEvNT_6ParamsE,"a",@progbits
	.sectionflags	@""
	.align	4
.nv.constant0._ZN7cutlass13device_kernelINS_4fmha6kernel13FmhaKernelTmaINS1_10collective15FmhaMainloopTmaINS_10bfloat16_tEfN4cute5tupleIJNS7_1CILi64EEESA_NS9_ILi512EEEEEENS4_14ResidualFusionEJEEENS4_15FmhaFwdEpilogueIS6_fNS8_IJSA_SB_SA_EEEEEJEEEEEvNT_6ParamsE:
	.zero		2688


//--------------------- SYMBOLS --------------------------

	.type		.nv.reservedSmem.offset0,@object
	.size		.nv.reservedSmem.offset0,0x4
	.type		__assertfail,@function
